// auto-generated by cutlass_sweep.epilogue — config: {"arch": "sm_90", "cluster_m": 2, "cluster_n": 1, "dtype": "bf16", "fusion": "bias", "tile_k": 64, "tile_m": 256, "tile_n": 256}
#include "cutlass/cutlass.h"
#include "cutlass/gemm/collective/collective_builder.hpp"
#include "cutlass/gemm/device/gemm_universal_adapter.h"
#include "cutlass/gemm/kernel/gemm_universal.hpp"
#include "cutlass/epilogue/collective/collective_builder.hpp"
#include "cutlass/epilogue/fusion/operations.hpp"
#include "cutlass/epilogue/thread/activation.h"

using Elem = cutlass::bfloat16_t;
using Acc  = float;
using TileShape    = cute::Shape<cute::_256, cute::_256, cute::_64>;
using ClusterShape = cute::Shape<cute::_2, cute::_1, cute::_1>;
using FusionOp     = cutlass::epilogue::fusion::LinCombPerRowBias<Elem, Acc>;

using CollectiveEpilogue = typename cutlass::epilogue::collective::CollectiveBuilder<
    cutlass::arch::Sm90, cutlass::arch::OpClassTensorOp,
    TileShape, ClusterShape,
    cutlass::epilogue::collective::EpilogueTileAuto,
    Acc, Acc,
    Elem, cutlass::layout::RowMajor, 128 / cutlass::sizeof_bits<Elem>::value,
    Elem, cutlass::layout::RowMajor, 128 / cutlass::sizeof_bits<Elem>::value,
    cutlass::epilogue::TmaWarpSpecializedCooperative,
    FusionOp
  >::CollectiveOp;

using CollectiveMainloop = typename cutlass::gemm::collective::CollectiveBuilder<
    cutlass::arch::Sm90, cutlass::arch::OpClassTensorOp,
    Elem, cutlass::layout::RowMajor, 128 / cutlass::sizeof_bits<Elem>::value,
    Elem, cutlass::layout::ColumnMajor, 128 / cutlass::sizeof_bits<Elem>::value,
    Acc,
    TileShape, ClusterShape,
    cutlass::gemm::collective::StageCountAutoCarveout<
        static_cast<int>(sizeof(typename CollectiveEpilogue::SharedStorage))>,
    cutlass::gemm::KernelTmaWarpSpecializedCooperative
  >::CollectiveOp;

using GemmKernel = cutlass::gemm::kernel::GemmUniversal<
    cute::Shape<int,int,int,int>, CollectiveMainloop, CollectiveEpilogue>;
using Gemm = cutlass::gemm::device::GemmUniversalAdapter<GemmKernel>;

auto* _anchor = &cutlass::device_kernel<GemmKernel>;


// ===== COMPILED SASS (sm_90a) =====

	.target	sm_90a

	.elftype	@"ET_EXEC"


//--------------------- .note.nv.tkinfo           --------------------------
	.section	.note.nv.tkinfo,"",@"SHT_NOTE"
	.sectionflags	@"SHF_NOTE_NV_TKINFO"
	.tkinfo
        /*0018*/ 	.word	0x00000002
        /*0030*/ 	.string	""
        /*0030*/ 	.string	"ptxas"
        /*0030*/ 	.string	"Cuda compilation tools, release 13.0, V13.0.88"
        /*0030*/ 	.string	"Build cuda_13.0.r13.0/compiler.36424714_0"
        /*0030*/ 	.string	"-arch sm_90a -m 64 "



//--------------------- .note.nv.cuinfo           --------------------------
	.section	.note.nv.cuinfo,"",@"SHT_NOTE"
	.sectionflags	@"SHF_NOTE_NV_CUINFO"
        /*0018*/ 	.short	0x0002
        /*001a*/ 	.short	0x005a
        /*001c*/ 	.short	0x0082
	.zero		2


//--------------------- .nv.info                  --------------------------
	.section	.nv.info,"",@"SHT_CUDA_INFO"
	.align	4


	//----- nvinfo : EIATTR_REGCOUNT
	.align		4
        /*0000*/ 	.byte	0x04, 0x2f
        /*0002*/ 	.short	(.L_18 - .L_17)
	.align		4
.L_17:
        /*0004*/ 	.word	index@(_ZN7cutlass13device_kernelINS_4gemm6kernel13GemmUniversalIN4cute5tupleIJiiiiEEENS1_10collective13CollectiveMmaINS1_34MainloopSm90TmaGmmaWarpSpecializedILi3ENS5_IJNS4_1CILi2EEENSA_ILi1EEESC_EEENS1_35KernelTmaWarpSpecializedCooperativeEEENS5_IJNSA_ILi256EEESG_NSA_ILi64EEEEEENS_10bfloat16_tENS5_IJlSC_lEEESJ_SK_NS4_8TiledMMAINS4_8MMA_AtomIJNS4_4SM904GMMA28MMA_64x256x16_F32BF16BF16_SSILNSO_5MajorE0ELSQ_0ELNSO_7ScaleInE1ELSR_1EEEEEENS4_6LayoutISD_NS5_IJSC_NSA_ILi0EEESV_EEEEENS5_IJNS4_10UnderscoreESY_SY_EEEEENS4_13SM90_TMA_LOADENS4_14ComposedLayoutINS4_7SwizzleILi3ELi4ELi3EEENS4_18smem_ptr_flag_bitsILi16EEENSU_INS5_IJNSA_ILi8EEESH_EEENS5_IJSH_SC_EEEEEEEvNS4_8identityENS4_23SM90_TMA_LOAD_MULTICASTES1B_vS1C_EENS_8epilogue10collective18CollectiveEpilogueINS1F_22Sm90TmaWarpSpecializedILi4ELi2ELi16ELb1ELb0EEEJSI_NS5_IJNSA_ILi128EEENSA_ILi32EEEEEESJ_SK_SJ_SK_NS1F_6fusion15FusionCallbacksIS1J_NS1N_17LinCombPerRowBiasISJ_fSJ_SJ_fLi8ELNS_15FloatRoundStyleE2EEESI_S1M_JEEES11_NS12_INS13_ILi2ELi4ELi3EEES16_NSU_INS5_IJS17_S1L_EEENS5_IJS1L_SC_EEEEEEENS4_17SM75_U32x4_LDSM_NENS4_14SM90_TMA_STOREES1X_NS4_17SM90_U32x4_STSM_NENS4_9Copy_AtomIJS20_NS_6half_tEEEEvEEEvvEEEEvNT_6ParamsE)
        /*0008*/ 	.word	0x000000a8


	//----- nvinfo : EIATTR_FRAME_SIZE
	.align		4
.L_18:
        /*000c*/ 	.byte	0x04, 0x11
        /*000e*/ 	.short	(.L_20 - .L_19)
	.align		4
.L_19:
        /*0010*/ 	.word	index@(_ZN7cutlass13device_kernelINS_4gemm6kernel13GemmUniversalIN4cute5tupleIJiiiiEEENS1_10collective13CollectiveMmaINS1_34MainloopSm90TmaGmmaWarpSpecializedILi3ENS5_IJNS4_1CILi2EEENSA_ILi1EEESC_EEENS1_35KernelTmaWarpSpecializedCooperativeEEENS5_IJNSA_ILi256EEESG_NSA_ILi64EEEEEENS_10bfloat16_tENS5_IJlSC_lEEESJ_SK_NS4_8TiledMMAINS4_8MMA_AtomIJNS4_4SM904GMMA28MMA_64x256x16_F32BF16BF16_SSILNSO_5MajorE0ELSQ_0ELNSO_7ScaleInE1ELSR_1EEEEEENS4_6LayoutISD_NS5_IJSC_NSA_ILi0EEESV_EEEEENS5_IJNS4_10UnderscoreESY_SY_EEEEENS4_13SM90_TMA_LOADENS4_14ComposedLayoutINS4_7SwizzleILi3ELi4ELi3EEENS4_18smem_ptr_flag_bitsILi16EEENSU_INS5_IJNSA_ILi8EEESH_EEENS5_IJSH_SC_EEEEEEEvNS4_8identityENS4_23SM90_TMA_LOAD_MULTICASTES1B_vS1C_EENS_8epilogue10collective18CollectiveEpilogueINS1F_22Sm90TmaWarpSpecializedILi4ELi2ELi16ELb1ELb0EEEJSI_NS5_IJNSA_ILi128EEENSA_ILi32EEEEEESJ_SK_SJ_SK_NS1F_6fusion15FusionCallbacksIS1J_NS1N_17LinCombPerRowBiasISJ_fSJ_SJ_fLi8ELNS_15FloatRoundStyleE2EEESI_S1M_JEEES11_NS12_INS13_ILi2ELi4ELi3EEES16_NSU_INS5_IJS17_S1L_EEENS5_IJS1L_SC_EEEEEEENS4_17SM75_U32x4_LDSM_NENS4_14SM90_TMA_STOREES1X_NS4_17SM90_U32x4_STSM_NENS4_9Copy_AtomIJS20_NS_6half_tEEEEvEEEvvEEEEvNT_6ParamsE)
        /*0014*/ 	.word	0x000007e0


	//----- nvinfo : EIATTR_MIN_STACK_SIZE
	.align		4
.L_20:
        /*0018*/ 	.byte	0x04, 0x12
        /*001a*/ 	.short	(.L_22 - .L_21)
	.align		4
.L_21:
        /*001c*/ 	.word	index@(_ZN7cutlass13device_kernelINS_4gemm6kernel13GemmUniversalIN4cute5tupleIJiiiiEEENS1_10collective13CollectiveMmaINS1_34MainloopSm90TmaGmmaWarpSpecializedILi3ENS5_IJNS4_1CILi2EEENSA_ILi1EEESC_EEENS1_35KernelTmaWarpSpecializedCooperativeEEENS5_IJNSA_ILi256EEESG_NSA_ILi64EEEEEENS_10bfloat16_tENS5_IJlSC_lEEESJ_SK_NS4_8TiledMMAINS4_8MMA_AtomIJNS4_4SM904GMMA28MMA_64x256x16_F32BF16BF16_SSILNSO_5MajorE0ELSQ_0ELNSO_7ScaleInE1ELSR_1EEEEEENS4_6LayoutISD_NS5_IJSC_NSA_ILi0EEESV_EEEEENS5_IJNS4_10UnderscoreESY_SY_EEEEENS4_13SM90_TMA_LOADENS4_14ComposedLayoutINS4_7SwizzleILi3ELi4ELi3EEENS4_18smem_ptr_flag_bitsILi16EEENSU_INS5_IJNSA_ILi8EEESH_EEENS5_IJSH_SC_EEEEEEEvNS4_8identityENS4_23SM90_TMA_LOAD_MULTICASTES1B_vS1C_EENS_8epilogue10collective18CollectiveEpilogueINS1F_22Sm90TmaWarpSpecializedILi4ELi2ELi16ELb1ELb0EEEJSI_NS5_IJNSA_ILi128EEENSA_ILi32EEEEEESJ_SK_SJ_SK_NS1F_6fusion15FusionCallbacksIS1J_NS1N_17LinCombPerRowBiasISJ_fSJ_SJ_fLi8ELNS_15FloatRoundStyleE2EEESI_S1M_JEEES11_NS12_INS13_ILi2ELi4ELi3EEES16_NSU_INS5_IJS17_S1L_EEENS5_IJS1L_SC_EEEEEEENS4_17SM75_U32x4_LDSM_NENS4_14SM90_TMA_STOREES1X_NS4_17SM90_U32x4_STSM_NENS4_9Copy_AtomIJS20_NS_6half_tEEEEvEEEvvEEEEvNT_6ParamsE)
        /*0020*/ 	.word	0x000007e0
.L_22:


//--------------------- .nv.compat                --------------------------
	.section	.nv.compat,"",@"SHT_CUDA_COMPAT_INFO"
	.align	4
        /*0000*/ 	.byte	0x02, 0x09, 0x01, 0x00, 0x02, 0x02, 0x04, 0x00, 0x02, 0x05, 0x05, 0x00, 0x03, 0x07, 0x01, 0x01
        /*0010*/ 	.byte	0x02, 0x03, 0x01, 0x00, 0x02, 0x06, 0x01, 0x00, 0x04, 0x0b, 0x08, 0x00, 0x00, 0x00, 0x00, 0x00
        /*0020*/ 	.byte	0x00, 0x00, 0x00, 0x00


//--------------------- .nv.info._ZN7cutlass13device_kernelINS_4gemm6kernel13GemmUniversalIN4cute5tupleIJiiiiEEENS1_10collective13CollectiveMmaINS1_34MainloopSm90TmaGmmaWarpSpecializedILi3ENS5_IJNS4_1CILi2EEENSA_ILi1EEESC_EEENS1_35KernelTmaWarpSpecializedCooperativeEEENS5_IJNSA_ILi256EEESG_NSA_ILi64EEEEEENS_10bfloat16_tENS5_IJlSC_lEEESJ_SK_NS4_8TiledMMAINS4_8MMA_AtomIJNS4_4SM904GMMA28MMA_64x256x16_F32BF16BF16_SSILNSO_5MajorE0ELSQ_0ELNSO_7ScaleInE1ELSR_1EEEEEENS4_6LayoutISD_NS5_IJSC_NSA_ILi0EEESV_EEEEENS5_IJNS4_10UnderscoreESY_SY_EEEEENS4_13SM90_TMA_LOADENS4_14ComposedLayoutINS4_7SwizzleILi3ELi4ELi3EEENS4_18smem_ptr_flag_bitsILi16EEENSU_INS5_IJNSA_ILi8EEESH_EEENS5_IJSH_SC_EEEEEEEvNS4_8identityENS4_23SM90_TMA_LOAD_MULTICASTES1B_vS1C_EENS_8epilogue10collective18CollectiveEpilogueINS1F_22Sm90TmaWarpSpecializedILi4ELi2ELi16ELb1ELb0EEEJSI_NS5_IJNSA_ILi128EEENSA_ILi32EEEEEESJ_SK_SJ_SK_NS1F_6fusion15FusionCallbacksIS1J_NS1N_17LinCombPerRowBiasISJ_fSJ_SJ_fLi8ELNS_15FloatRoundStyleE2EEESI_S1M_JEEES11_NS12_INS13_ILi2ELi4ELi3EEES16_NSU_INS5_IJS17_S1L_EEENS5_IJS1L_SC_EEEEEEENS4_17SM75_U32x4_LDSM_NENS4_14SM90_TMA_STOREES1X_NS4_17SM90_U32x4_STSM_NENS4_9Copy_AtomIJS20_NS_6half_tEEEEvEEEvvEEEEvNT_6ParamsE --------------------------
	.section	.nv.info._ZN7cutlass13device_kernelINS_4gemm6kernel13GemmUniversalIN4cute5tupleIJiiiiEEENS1_10collective13CollectiveMmaINS1_34MainloopSm90TmaGmmaWarpSpecializedILi3ENS5_IJNS4_1CILi2EEENSA_ILi1EEESC_EEENS1_35KernelTmaWarpSpecializedCooperativeEEENS5_IJNSA_ILi256EEESG_NSA_ILi64EEEEEENS_10bfloat16_tENS5_IJlSC_lEEESJ_SK_NS4_8TiledMMAINS4_8MMA_AtomIJNS4_4SM904GMMA28MMA_64x256x16_F32BF16BF16_SSILNSO_5MajorE0ELSQ_0ELNSO_7ScaleInE1ELSR_1EEEEEENS4_6LayoutISD_NS5_IJSC_NSA_ILi0EEESV_EEEEENS5_IJNS4_10UnderscoreESY_SY_EEEEENS4_13SM90_TMA_LOADENS4_14ComposedLayoutINS4_7SwizzleILi3ELi4ELi3EEENS4_18smem_ptr_flag_bitsILi16EEENSU_INS5_IJNSA_ILi8EEESH_EEENS5_IJSH_SC_EEEEEEEvNS4_8identityENS4_23SM90_TMA_LOAD_MULTICASTES1B_vS1C_EENS_8epilogue10collective18CollectiveEpilogueINS1F_22Sm90TmaWarpSpecializedILi4ELi2ELi16ELb1ELb0EEEJSI_NS5_IJNSA_ILi128EEENSA_ILi32EEEEEESJ_SK_SJ_SK_NS1F_6fusion15FusionCallbacksIS1J_NS1N_17LinCombPerRowBiasISJ_fSJ_SJ_fLi8ELNS_15FloatRoundStyleE2EEESI_S1M_JEEES11_NS12_INS13_ILi2ELi4ELi3EEES16_NSU_INS5_IJS17_S1L_EEENS5_IJS1L_SC_EEEEEEENS4_17SM75_U32x4_LDSM_NENS4_14SM90_TMA_STOREES1X_NS4_17SM90_U32x4_STSM_NENS4_9Copy_AtomIJS20_NS_6half_tEEEEvEEEvvEEEEvNT_6ParamsE,"",@"SHT_CUDA_INFO"
	.sectionflags	@""
	.align	4


	//----- nvinfo : EIATTR_CUDA_API_VERSION
	.align		4
        /*0000*/ 	.byte	0x04, 0x37
        /*0002*/ 	.short	(.L_24 - .L_23)
.L_23:
        /*0004*/ 	.word	0x00000082


	//----- nvinfo : EIATTR_KPARAM_INFO
	.align		4
.L_24:
        /*0008*/ 	.byte	0x04, 0x17
        /*000a*/ 	.short	(.L_26 - .L_25)
.L_25:
        /*000c*/ 	.word	0x00000000
        /*0010*/ 	.short	0x0000
        /*0012*/ 	.short	0x0070
        /*0014*/ 	.byte	0x00, 0xf0, 0x01, 0x1c


	//----- nvinfo : EIATTR_SPARSE_MMA_MASK
	.align		4
.L_26:
        /*0018*/ 	.byte	0x03, 0x50
        /*001a*/ 	.short	0x0000


	//----- nvinfo : EIATTR_MAXREG_COUNT
	.align		4
        /*001c*/ 	.byte	0x03, 0x1b
        /*001e*/ 	.short	0x00a8


	//----- nvinfo : EIATTR_NUM_BARRIERS
	.align		4
        /*0020*/ 	.byte	0x02, 0x4c
        /*0022*/ 	.byte	0x02
	.zero		1


	//----- nvinfo : EIATTR_EXTERNS
	.align		4
        /*0024*/ 	.byte	0x04, 0x0f
        /*0026*/ 	.short	(.L_28 - .L_27)


	//   ....[0]....
	.align		4
.L_27:
        /*0028*/ 	.word	index@(__assertfail)


	//----- nvinfo : EIATTR_ANNOTATIONS
	.align		4
.L_28:
        /*002c*/ 	.byte	0x04, 0x55
        /*002e*/ 	.short	(.L_30 - .L_29)


	//   ....[0]....
.L_29:
        /*0030*/ 	.word	0x00000001
        /*0034*/ 	.byte	0xf0, 0x0a, 0x00, 0x00, 0x01, 0x00, 0x00, 0x00, 0x60, 0x0c, 0x00, 0x00, 0x01, 0x00, 0x00, 0x00
        /* <DEDUP_REMOVED lines=713> */
        /*2cd4*/ 	.byte	0xf0, 0x6c, 0x01, 0x00, 0x01, 0x00, 0x00, 0x00, 0xf0, 0x72, 0x01, 0x00


	//----- nvinfo : EIATTR_MERCURY_ISA_VERSION
	.align		4
.L_30:
        /*2ce0*/ 	.byte	0x03, 0x5f
        /*2ce2*/ 	.short	0x0101


	//----- nvinfo : EIATTR_INT_WARP_WIDE_INSTR_OFFSETS
	.align		4
        /*2ce4*/ 	.byte	0x04, 0x31
        /*2ce6*/ 	.short	(.L_32 - .L_31)


	//   ....[0]....
.L_31:
        /*2ce8*/ 	.word	0x00000940


	//   ....[1]....
        /*2cec*/ 	.word	0x00000960


	//   ....[2]....
        /*2cf0*/ 	.word	0x00000ac0


	//----- nvinfo : EIATTR_COOP_GROUP_MASK_REGIDS
	.align		4
.L_32:
        /*2cf4*/ 	.byte	0x04, 0x29
        /*2cf6*/ 	.short	(.L_34 - .L_33)


	//   ....[0]....
.L_33:
        /*2cf8*/ 	.word	0xffffffff


	//   ....[1]....
        /*2cfc*/ 	.word	0xffffffff


	//   ....[2]....
        /*2d00*/ 	.word	0xffffffff


	//   ....[3]....
        /*2d04*/ 	.word	0xffffffff


	//   ....[4]....
        /*2d08*/ 	.word	0xffffffff


	//   ....[5]....
        /*2d0c*/ 	.word	0xffffffff


	//   ....[6]....
        /*2d10*/ 	.word	0xffffffff


	//----- nvinfo : EIATTR_COOP_GROUP_INSTR_OFFSETS
	.align		4
.L_34:
        /*2d14*/ 	.byte	0x04, 0x28
        /*2d16*/ 	.short	(.L_36 - .L_35)


	//   ....[0]....
.L_35:
        /*2d18*/ 	.word	0x00000080


	//   ....[1]....
        /*2d1c*/ 	.word	0x00000090


	//   ....[2]....
        /*2d20*/ 	.word	0x00000450


	//   ....[3]....
        /*2d24*/ 	.word	0x000005c0


	//   ....[4]....
        /*2d28*/ 	.word	0x00000760


	//   ....[5]....
        /*2d2c*/ 	.word	0x00000cb0


	//   ....[6]....
        /*2d30*/ 	.word	0x00001890


	//----- nvinfo : EIATTR_REG_RECONFIG
	.align		4
.L_36:
        /*2d34*/ 	.byte	0x01, 0x54
	.zero		2


	//----- nvinfo : EIATTR_SYSCALL_OFFSETS
	.align		4
        /*2d38*/ 	.byte	0x04, 0x46
        /*2d3a*/ 	.short	(.L_38 - .L_37)


	//   ....[0]....
.L_37:
        /*2d3c*/ 	.word	0x00001a50


	//   ....[1]....
        /*2d40*/ 	.word	0x00009ae0


	//   ....[2]....
        /*2d44*/ 	.word	0x00009bd0


	//----- nvinfo : EIATTR_MBARRIER_INSTR_OFFSETS
	.align		4
.L_38:
        /*2d48*/ 	.byte	0x04, 0x39
        /*2d4a*/ 	.short	(.L_40 - .L_39)


	//   ....[0]....
.L_39:
        /*2d4c*/ 	.word	0x00000550
        /*2d50*/ 	.word	0x000000ff
        /*2d54*/ 	.word	0x00000000
        /*2d58*/ 	.short	0x0100
        /*2d5a*/ 	.byte	0x08
	.zero		1


	//   ....[1]....
        /*2d5c*/ 	.word	0x00000560
        /*2d60*/ 	.word	0x000000ff
        /*2d64*/ 	.word	0x00000018
        /*2d68*/ 	.short	0x0100
        /*2d6a*/ 	.byte	0x08
	.zero		1


	//   ....[2]....
        /*2d6c*/ 	.word	0x00000570
        /*2d70*/ 	.word	0x000000ff
        /*2d74*/ 	.word	0x00000008
        /*2d78*/ 	.short	0x0100
        /*2d7a*/ 	.byte	0x08
	.zero		1


	//   ....[3]....
        /*2d7c*/ 	.word	0x00000580
        /*2d80*/ 	.word	0x000000ff
        /*2d84*/ 	.word	0x00000020
        /*2d88*/ 	.short	0x0100
        /*2d8a*/ 	.byte	0x08
	.zero		1


	//   ....[4]....
        /*2d8c*/ 	.word	0x00000590
        /*2d90*/ 	.word	0x000000ff
        /*2d94*/ 	.word	0x00000010
        /*2d98*/ 	.short	0x0100
        /*2d9a*/ 	.byte	0x08
	.zero		1


	//   ....[5]....
        /*2d9c*/ 	.word	0x000005a0
        /*2da0*/ 	.word	0x000000ff
        /*2da4*/ 	.word	0x00000028
        /*2da8*/ 	.short	0x0100
        /*2daa*/ 	.byte	0x08
	.zero		1


	//   ....[6]....
        /*2dac*/ 	.word	0x000006d0
        /*2db0*/ 	.word	0x000000ff
        /*2db4*/ 	.word	0x00000030
        /*2db8*/ 	.short	0x0100
        /*2dba*/ 	.byte	0x08
	.zero		1


	//   ....[7]....
        /*2dbc*/ 	.word	0x000006e0
        /*2dc0*/ 	.word	0x000000ff
        /*2dc4*/ 	.word	0x00000050
        /*2dc8*/ 	.short	0x0100
        /*2dca*/ 	.byte	0x08
	.zero		1


	//   ....[8]....
        /*2dcc*/ 	.word	0x000006f0
        /*2dd0*/ 	.word	0x000000ff
        /*2dd4*/ 	.word	0x00000038
        /*2dd8*/ 	.short	0x0100
        /*2dda*/ 	.byte	0x08
	.zero		1


	//   ....[9]....
        /*2ddc*/ 	.word	0x00000700
        /*2de0*/ 	.word	0x000000ff
        /*2de4*/ 	.word	0x00000058
        /*2de8*/ 	.short	0x0100
        /*2dea*/ 	.byte	0x08
	.zero		1


	//   ....[10]....
        /*2dec*/ 	.word	0x00000710
        /*2df0*/ 	.word	0x000000ff
        /*2df4*/ 	.word	0x00000040
        /*2df8*/ 	.short	0x0100
        /*2dfa*/ 	.byte	0x08
	.zero		1


	//   ....[11]....
        /*2dfc*/ 	.word	0x00000720
        /*2e00*/ 	.word	0x000000ff
        /*2e04*/ 	.word	0x00000060
        /*2e08*/ 	.short	0x0100
        /*2e0a*/ 	.byte	0x08
	.zero		1


	//   ....[12]....
        /*2e0c*/ 	.word	0x00000730
        /*2e10*/ 	.word	0x000000ff
        /*2e14*/ 	.word	0x00000048
        /*2e18*/ 	.short	0x0100
        /*2e1a*/ 	.byte	0x08
	.zero		1


	//   ....[13]....
        /*2e1c*/ 	.word	0x00000740
        /*2e20*/ 	.word	0x000000ff
        /*2e24*/ 	.word	0x00000068
        /*2e28*/ 	.short	0x0100
        /*2e2a*/ 	.byte	0x08
	.zero		1


	//   ....[14]....
        /*2e2c*/ 	.word	0x00000b50
        /*2e30*/ 	.word	0x000000ff
        /*2e34*/ 	.word	0x00000070
        /*2e38*/ 	.short	0x0100
        /*2e3a*/ 	.byte	0x06
	.zero		1


	//   ....[15]....
        /*2e3c*/ 	.word	0x00000bd0
        /*2e40*/ 	.word	0x000000ff
        /*2e44*/ 	.word	0x00000078
        /*2e48*/ 	.short	0x0100
        /*2e4a*/ 	.byte	0x06
	.zero		1


	//   ....[16]....
        /*2e4c*/ 	.word	0x00001af0
        /*2e50*/ 	.word	0x00000003
        /*2e54*/ 	.word	0x00000000
        /*2e58*/ 	.short	0x010a
        /*2e5a*/ 	.byte	0x3f
	.zero		1


	//   ....[17]....
        /*2e5c*/ 	.word	0x00001b30
        /*2e60*/ 	.word	0x00000003
        /*2e64*/ 	.word	0x00000000
        /*2e68*/ 	.short	0x010a
        /*2e6a*/ 	.byte	0x3f
	.zero		1


	//   ....[18]....
        /*2e6c*/ 	.word	0x00005310
        /*2e70*/ 	.word	0x000000ff
        /*2e74*/ 	.word	0x00000000
        /*2e78*/ 	.short	0x010a
        /*2e7a*/ 	.byte	0x04
	.zero		1


	//   ....[19]....
        /*2e7c*/ 	.word	0x00005350
        /*2e80*/ 	.word	0x000000ff
        /*2e84*/ 	.word	0x00000000
        /*2e88*/ 	.short	0x010a
        /*2e8a*/ 	.byte	0x04
	.zero		1


	//   ....[20]....
        /*2e8c*/ 	.word	0x00009660
        /*2e90*/ 	.word	0x00000004
        /*2e94*/ 	.word	0x00000000
        /*2e98*/ 	.short	0x0101
        /*2e9a*/ 	.byte	0x3f
	.zero		1


	//   ....[21]....
        /*2e9c*/ 	.word	0x000098a0
        /*2ea0*/ 	.word	0x00000000
        /*2ea4*/ 	.word	0x00000000
        /*2ea8*/ 	.short	0x0101
        /*2eaa*/ 	.byte	0x3f
	.zero		1


	//   ....[22]....
        /*2eac*/ 	.word	0x0000a5a0
        /*2eb0*/ 	.word	0x000000ff
        /*2eb4*/ 	.word	0x00000030
        /*2eb8*/ 	.short	0x010a
        /*2eba*/ 	.byte	0x32
	.zero		1


	//   ....[23]....
        /*2ebc*/ 	.word	0x0000afb0
        /*2ec0*/ 	.word	0x000000ff
        /*2ec4*/ 	.word	0x00000000
        /*2ec8*/ 	.short	0x0101
        /*2eca*/ 	.byte	0x04
	.zero		1


	//   ....[24]....
        /*2ecc*/ 	.word	0x0000b080
        /*2ed0*/ 	.word	0x0000000b
        /*2ed4*/ 	.word	0x00000030
        /*2ed8*/ 	.short	0x010a
        /*2eda*/ 	.byte	0x3f
	.zero		1


	//   ....[25]....
        /*2edc*/ 	.word	0x0000b7c0
        /*2ee0*/ 	.word	0x000000ff
        /*2ee4*/ 	.word	0x00000000
        /*2ee8*/ 	.short	0x0101
        /*2eea*/ 	.byte	0x04
	.zero		1


	//   ....[26]....
        /*2eec*/ 	.word	0x0000b8a0
        /*2ef0*/ 	.word	0x0000000b
        /*2ef4*/ 	.word	0x00000030
        /*2ef8*/ 	.short	0x010a
        /*2efa*/ 	.byte	0x3f
	.zero		1


	//   ....[27]....
        /*2efc*/ 	.word	0x0000c110
        /*2f00*/ 	.word	0x000000ff
        /*2f04*/ 	.word	0x00000000
        /*2f08*/ 	.short	0x0101
        /*2f0a*/ 	.byte	0x04
	.zero		1


	//   ....[28]....
        /*2f0c*/ 	.word	0x0000c1e0
        /*2f10*/ 	.word	0x0000000d
        /*2f14*/ 	.word	0x00000030
        /*2f18*/ 	.short	0x010a
        /*2f1a*/ 	.byte	0x3f
	.zero		1


	//   ....[29]....
        /*2f1c*/ 	.word	0x0000c960
        /*2f20*/ 	.word	0x000000ff
        /*2f24*/ 	.word	0x00000000
        /*2f28*/ 	.short	0x0101
        /*2f2a*/ 	.byte	0x04
	.zero		1


	//   ....[30]....
        /*2f2c*/ 	.word	0x0000ca30
        /*2f30*/ 	.word	0x0000000d
        /*2f34*/ 	.word	0x00000030
        /*2f38*/ 	.short	0x010a
        /*2f3a*/ 	.byte	0x3f
	.zero		1


	//   ....[31]....
        /*2f3c*/ 	.word	0x0000d290
        /*2f40*/ 	.word	0x000000ff
        /*2f44*/ 	.word	0x00000000
        /*2f48*/ 	.short	0x0101
        /*2f4a*/ 	.byte	0x04
	.zero		1


	//   ....[32]....
        /*2f4c*/ 	.word	0x0000d370
        /*2f50*/ 	.word	0x0000000d
        /*2f54*/ 	.word	0x00000030
        /*2f58*/ 	.short	0x010a
        /*2f5a*/ 	.byte	0x3f
	.zero		1


	//   ....[33]....
        /*2f5c*/ 	.word	0x0000dac0
        /*2f60*/ 	.word	0x000000ff
        /*2f64*/ 	.word	0x00000000
        /*2f68*/ 	.short	0x0101
        /*2f6a*/ 	.byte	0x04
	.zero		1


	//   ....[34]....
        /*2f6c*/ 	.word	0x0000dba0
        /*2f70*/ 	.word	0x0000000d
        /*2f74*/ 	.word	0x00000030
        /*2f78*/ 	.short	0x010a
        /*2f7a*/ 	.byte	0x3f
	.zero		1


	//   ....[35]....
        /*2f7c*/ 	.word	0x0000e3f0
        /*2f80*/ 	.word	0x000000ff
        /*2f84*/ 	.word	0x00000000
        /*2f88*/ 	.short	0x0101
        /*2f8a*/ 	.byte	0x04
	.zero		1


	//   ....[36]....
        /*2f8c*/ 	.word	0x0000e4d0
        /*2f90*/ 	.word	0x0000000d
        /*2f94*/ 	.word	0x00000030
        /*2f98*/ 	.short	0x010a
        /*2f9a*/ 	.byte	0x3f
	.zero		1


	//   ....[37]....
        /*2f9c*/ 	.word	0x0000ec20
        /*2fa0*/ 	.word	0x000000ff
        /*2fa4*/ 	.word	0x00000000
        /*2fa8*/ 	.short	0x0101
        /*2faa*/ 	.byte	0x04
	.zero		1


	//   ....[38]....
        /*2fac*/ 	.word	0x0000ed00
        /*2fb0*/ 	.word	0x0000000d
        /*2fb4*/ 	.word	0x00000030
        /*2fb8*/ 	.short	0x010a
        /*2fba*/ 	.byte	0x3f
	.zero		1


	//   ....[39]....
        /*2fbc*/ 	.word	0x0000f550
        /*2fc0*/ 	.word	0x000000ff
        /*2fc4*/ 	.word	0x00000000
        /*2fc8*/ 	.short	0x0101
        /*2fca*/ 	.byte	0x04
	.zero		1


	//   ....[40]....
        /*2fcc*/ 	.word	0x0000f630
        /*2fd0*/ 	.word	0x0000000d
        /*2fd4*/ 	.word	0x00000030
        /*2fd8*/ 	.short	0x010a
        /*2fda*/ 	.byte	0x3f
	.zero		1


	//   ....[41]....
        /*2fdc*/ 	.word	0x0000fd80
        /*2fe0*/ 	.word	0x000000ff
        /*2fe4*/ 	.word	0x00000000
        /*2fe8*/ 	.short	0x0101
        /*2fea*/ 	.byte	0x04
	.zero		1


	//   ....[42]....
        /*2fec*/ 	.word	0x0000fe60
        /*2ff0*/ 	.word	0x0000000d
        /*2ff4*/ 	.word	0x00000030
        /*2ff8*/ 	.short	0x010a
        /*2ffa*/ 	.byte	0x3f
	.zero		1


	//   ....[43]....
        /*2ffc*/ 	.word	0x000106b0
        /*3000*/ 	.word	0x000000ff
        /*3004*/ 	.word	0x00000000
        /*3008*/ 	.short	0x0101
        /*300a*/ 	.byte	0x04
	.zero		1


	//   ....[44]....
        /*300c*/ 	.word	0x00010790
        /*3010*/ 	.word	0x0000000d
        /*3014*/ 	.word	0x00000030
        /*3018*/ 	.short	0x010a
        /*301a*/ 	.byte	0x3f
	.zero		1


	//   ....[45]....
        /*301c*/ 	.word	0x00010ee0
        /*3020*/ 	.word	0x000000ff
        /*3024*/ 	.word	0x00000000
        /*3028*/ 	.short	0x0101
        /*302a*/ 	.byte	0x04
	.zero		1


	//   ....[46]....
        /*302c*/ 	.word	0x00010fc0
        /*3030*/ 	.word	0x0000000d
        /*3034*/ 	.word	0x00000030
        /*3038*/ 	.short	0x010a
        /*303a*/ 	.byte	0x3f
	.zero		1


	//   ....[47]....
        /*303c*/ 	.word	0x00011810
        /*3040*/ 	.word	0x000000ff
        /*3044*/ 	.word	0x00000000
        /*3048*/ 	.short	0x0101
        /*304a*/ 	.byte	0x04
	.zero		1


	//   ....[48]....
        /*304c*/ 	.word	0x000118f0
        /*3050*/ 	.word	0x0000000d
        /*3054*/ 	.word	0x00000030
        /*3058*/ 	.short	0x010a
        /*305a*/ 	.byte	0x3f
	.zero		1


	//   ....[49]....
        /*305c*/ 	.word	0x00012040
        /*3060*/ 	.word	0x000000ff
        /*3064*/ 	.word	0x00000000
        /*3068*/ 	.short	0x0101
        /*306a*/ 	.byte	0x04
	.zero		1


	//   ....[50]....
        /*306c*/ 	.word	0x00012120
        /*3070*/ 	.word	0x0000000d
        /*3074*/ 	.word	0x00000030
        /*3078*/ 	.short	0x010a
        /*307a*/ 	.byte	0x3f
	.zero		1


	//   ....[51]....
        /*307c*/ 	.word	0x00012970
        /*3080*/ 	.word	0x000000ff
        /*3084*/ 	.word	0x00000000
        /*3088*/ 	.short	0x0101
        /*308a*/ 	.byte	0x04
	.zero		1


	//   ....[52]....
        /*308c*/ 	.word	0x00012a40
        /*3090*/ 	.word	0x00000000
        /*3094*/ 	.word	0x00000030
        /*3098*/ 	.short	0x010a
        /*309a*/ 	.byte	0x3f
	.zero		1


	//   ....[53]....
        /*309c*/ 	.word	0x00013150
        /*30a0*/ 	.word	0x000000ff
        /*30a4*/ 	.word	0x00000000
        /*30a8*/ 	.short	0x0101
        /*30aa*/ 	.byte	0x04
	.zero		1


	//   ....[54]....
        /*30ac*/ 	.word	0x00013b30
        /*30b0*/ 	.word	0x000000ff
        /*30b4*/ 	.word	0x00000000
        /*30b8*/ 	.short	0x0101
        /*30ba*/ 	.byte	0x04
	.zero		1


	//   ....[55]....
        /*30bc*/ 	.word	0x000141a0
        /*30c0*/ 	.word	0x000000ff
        /*30c4*/ 	.word	0x00000078
        /*30c8*/ 	.short	0x010a
        /*30ca*/ 	.byte	0x04
	.zero		1


	//   ....[56]....
        /*30cc*/ 	.word	0x000145a0
        /*30d0*/ 	.word	0x000000ff
        /*30d4*/ 	.word	0x00000050
        /*30d8*/ 	.short	0x010a
        /*30da*/ 	.byte	0x0d
	.zero		1


	//   ....[57]....
        /*30dc*/ 	.word	0x00014690
        /*30e0*/ 	.word	0x000000ff
        /*30e4*/ 	.word	0x00000030
        /*30e8*/ 	.short	0x010b
        /*30ea*/ 	.byte	0x0d
	.zero		1


	//   ....[58]....
        /*30ec*/ 	.word	0x000146f0
        /*30f0*/ 	.word	0x000000ff
        /*30f4*/ 	.word	0x00000000
        /*30f8*/ 	.short	0x0101
        /*30fa*/ 	.byte	0x1e
	.zero		1


	//   ....[59]....
        /*30fc*/ 	.word	0x00014720
        /*3100*/ 	.word	0x000000ff
        /*3104*/ 	.word	0x00000058
        /*3108*/ 	.short	0x010a
        /*310a*/ 	.byte	0x0d
	.zero		1


	//   ....[60]....
        /*310c*/ 	.word	0x00014830
        /*3110*/ 	.word	0x000000ff
        /*3114*/ 	.word	0x00000038
        /*3118*/ 	.short	0x010b
        /*311a*/ 	.byte	0x0d
	.zero		1


	//   ....[61]....
        /*311c*/ 	.word	0x000148a0
        /*3120*/ 	.word	0x000000ff
        /*3124*/ 	.word	0x00000000
        /*3128*/ 	.short	0x0101
        /*312a*/ 	.byte	0x1d
	.zero		1


	//   ....[62]....
        /*312c*/ 	.word	0x000148d0
        /*3130*/ 	.word	0x000000ff
        /*3134*/ 	.word	0x00000060
        /*3138*/ 	.short	0x010a
        /*313a*/ 	.byte	0x0d
	.zero		1


	//   ....[63]....
        /*313c*/ 	.word	0x000149d0
        /*3140*/ 	.word	0x000000ff
        /*3144*/ 	.word	0x00000040
        /*3148*/ 	.short	0x010b
        /*314a*/ 	.byte	0x0d
	.zero		1


	//   ....[64]....
        /*314c*/ 	.word	0x00014a30
        /*3150*/ 	.word	0x000000ff
        /*3154*/ 	.word	0x00000000
        /*3158*/ 	.short	0x0101
        /*315a*/ 	.byte	0x16
	.zero		1


	//   ....[65]....
        /*315c*/ 	.word	0x00014a60
        /*3160*/ 	.word	0x000000ff
        /*3164*/ 	.word	0x00000068
        /*3168*/ 	.short	0x010a
        /*316a*/ 	.byte	0x0d
	.zero		1


	//   ....[66]....
        /*316c*/ 	.word	0x00014b60
        /*3170*/ 	.word	0x000000ff
        /*3174*/ 	.word	0x00000048
        /*3178*/ 	.short	0x010b
        /*317a*/ 	.byte	0x0d
	.zero		1


	//   ....[67]....
        /*317c*/ 	.word	0x00014bd0
        /*3180*/ 	.word	0x000000ff
        /*3184*/ 	.word	0x00000000
        /*3188*/ 	.short	0x0101
        /*318a*/ 	.byte	0x17
	.zero		1


	//   ....[68]....
        /*318c*/ 	.word	0x00014c10
        /*3190*/ 	.word	0x000000ff
        /*3194*/ 	.word	0x00000050
        /*3198*/ 	.short	0x010a
        /*319a*/ 	.byte	0x0d
	.zero		1


	//   ....[69]....
        /*319c*/ 	.word	0x00014d00
        /*31a0*/ 	.word	0x000000ff
        /*31a4*/ 	.word	0x00000030
        /*31a8*/ 	.short	0x010b
        /*31aa*/ 	.byte	0x0d
	.zero		1


	//   ....[70]....
        /*31ac*/ 	.word	0x00014d40
        /*31b0*/ 	.word	0x000000ff
        /*31b4*/ 	.word	0x00000000
        /*31b8*/ 	.short	0x0101
        /*31ba*/ 	.byte	0x1e
	.zero		1


	//   ....[71]....
        /*31bc*/ 	.word	0x00014d70
        /*31c0*/ 	.word	0x000000ff
        /*31c4*/ 	.word	0x00000058
        /*31c8*/ 	.short	0x010a
        /*31ca*/ 	.byte	0x0d
	.zero		1


	//   ....[72]....
        /*31cc*/ 	.word	0x00014e70
        /*31d0*/ 	.word	0x000000ff
        /*31d4*/ 	.word	0x00000038
        /*31d8*/ 	.short	0x010b
        /*31da*/ 	.byte	0x0d
	.zero		1


	//   ....[73]....
        /*31dc*/ 	.word	0x00014eb0
        /*31e0*/ 	.word	0x000000ff
        /*31e4*/ 	.word	0x00000000
        /*31e8*/ 	.short	0x0101
        /*31ea*/ 	.byte	0x1d
	.zero		1


	//   ....[74]....
        /*31ec*/ 	.word	0x00014ef0
        /*31f0*/ 	.word	0x000000ff
        /*31f4*/ 	.word	0x00000060
        /*31f8*/ 	.short	0x010a
        /*31fa*/ 	.byte	0x0d
	.zero		1


	//   ....[75]....
        /*31fc*/ 	.word	0x00014fe0
        /*3200*/ 	.word	0x000000ff
        /*3204*/ 	.word	0x00000040
        /*3208*/ 	.short	0x010b
        /*320a*/ 	.byte	0x0d
	.zero		1


	//   ....[76]....
        /*320c*/ 	.word	0x00015020
        /*3210*/ 	.word	0x000000ff
        /*3214*/ 	.word	0x00000000
        /*3218*/ 	.short	0x0101
        /*321a*/ 	.byte	0x16
	.zero		1


	//   ....[77]....
        /*321c*/ 	.word	0x00015050
        /*3220*/ 	.word	0x000000ff
        /*3224*/ 	.word	0x00000068
        /*3228*/ 	.short	0x010a
        /*322a*/ 	.byte	0x0d
	.zero		1


	//   ....[78]....
        /*322c*/ 	.word	0x00015150
        /*3230*/ 	.word	0x000000ff
        /*3234*/ 	.word	0x00000048
        /*3238*/ 	.short	0x010b
        /*323a*/ 	.byte	0x0d
	.zero		1


	//   ....[79]....
        /*323c*/ 	.word	0x00015190
        /*3240*/ 	.word	0x000000ff
        /*3244*/ 	.word	0x00000000
        /*3248*/ 	.short	0x0101
        /*324a*/ 	.byte	0x17
	.zero		1


	//   ....[80]....
        /*324c*/ 	.word	0x000151d0
        /*3250*/ 	.word	0x000000ff
        /*3254*/ 	.word	0x00000050
        /*3258*/ 	.short	0x010a
        /*325a*/ 	.byte	0x0d
	.zero		1


	//   ....[81]....
        /*325c*/ 	.word	0x000152d0
        /*3260*/ 	.word	0x000000ff
        /*3264*/ 	.word	0x00000030
        /*3268*/ 	.short	0x010b
        /*326a*/ 	.byte	0x0d
	.zero		1


	//   ....[82]....
        /*326c*/ 	.word	0x00015310
        /*3270*/ 	.word	0x000000ff
        /*3274*/ 	.word	0x00000000
        /*3278*/ 	.short	0x0101
        /*327a*/ 	.byte	0x1e
	.zero		1


	//   ....[83]....
        /*327c*/ 	.word	0x00015340
        /*3280*/ 	.word	0x000000ff
        /*3284*/ 	.word	0x00000058
        /*3288*/ 	.short	0x010a
        /*328a*/ 	.byte	0x0d
	.zero		1


	//   ....[84]....
        /*328c*/ 	.word	0x00015440
        /*3290*/ 	.word	0x000000ff
        /*3294*/ 	.word	0x00000038
        /*3298*/ 	.short	0x010b
        /*329a*/ 	.byte	0x0d
	.zero		1


	//   ....[85]....
        /*329c*/ 	.word	0x00015480
        /*32a0*/ 	.word	0x000000ff
        /*32a4*/ 	.word	0x00000000
        /*32a8*/ 	.short	0x0101
        /*32aa*/ 	.byte	0x1d
	.zero		1


	//   ....[86]....
        /*32ac*/ 	.word	0x000154c0
        /*32b0*/ 	.word	0x000000ff
        /*32b4*/ 	.word	0x00000060
        /*32b8*/ 	.short	0x010a
        /*32ba*/ 	.byte	0x0d
	.zero		1


	//   ....[87]....
        /*32bc*/ 	.word	0x000155c0
        /*32c0*/ 	.word	0x000000ff
        /*32c4*/ 	.word	0x00000040
        /*32c8*/ 	.short	0x010b
        /*32ca*/ 	.byte	0x0d
	.zero		1


	//   ....[88]....
        /*32cc*/ 	.word	0x00015600
        /*32d0*/ 	.word	0x000000ff
        /*32d4*/ 	.word	0x00000000
        /*32d8*/ 	.short	0x0101
        /*32da*/ 	.byte	0x16
	.zero		1


	//   ....[89]....
        /*32dc*/ 	.word	0x00015630
        /*32e0*/ 	.word	0x000000ff
        /*32e4*/ 	.word	0x00000068
        /*32e8*/ 	.short	0x010a
        /*32ea*/ 	.byte	0x0d
	.zero		1


	//   ....[90]....
        /*32ec*/ 	.word	0x00015730
        /*32f0*/ 	.word	0x000000ff
        /*32f4*/ 	.word	0x00000048
        /*32f8*/ 	.short	0x010b
        /*32fa*/ 	.byte	0x0d
	.zero		1


	//   ....[91]....
        /*32fc*/ 	.word	0x00015770
        /*3300*/ 	.word	0x000000ff
        /*3304*/ 	.word	0x00000000
        /*3308*/ 	.short	0x0101
        /*330a*/ 	.byte	0x17
	.zero		1


	//   ....[92]....
        /*330c*/ 	.word	0x000157b0
        /*3310*/ 	.word	0x000000ff
        /*3314*/ 	.word	0x00000050
        /*3318*/ 	.short	0x010a
        /*331a*/ 	.byte	0x0d
	.zero		1


	//   ....[93]....
        /*331c*/ 	.word	0x000158b0
        /*3320*/ 	.word	0x000000ff
        /*3324*/ 	.word	0x00000030
        /*3328*/ 	.short	0x010b
        /*332a*/ 	.byte	0x0d
	.zero		1


	//   ....[94]....
        /*332c*/ 	.word	0x000158f0
        /*3330*/ 	.word	0x000000ff
        /*3334*/ 	.word	0x00000000
        /*3338*/ 	.short	0x0101
        /*333a*/ 	.byte	0x1e
	.zero		1


	//   ....[95]....
        /*333c*/ 	.word	0x00015920
        /*3340*/ 	.word	0x000000ff
        /*3344*/ 	.word	0x00000058
        /*3348*/ 	.short	0x010a
        /*334a*/ 	.byte	0x0d
	.zero		1


	//   ....[96]....
        /*334c*/ 	.word	0x00015a20
        /*3350*/ 	.word	0x000000ff
        /*3354*/ 	.word	0x00000038
        /*3358*/ 	.short	0x010b
        /*335a*/ 	.byte	0x0d
	.zero		1


	//   ....[97]....
        /*335c*/ 	.word	0x00015a60
        /*3360*/ 	.word	0x000000ff
        /*3364*/ 	.word	0x00000000
        /*3368*/ 	.short	0x0101
        /*336a*/ 	.byte	0x1d
	.zero		1


	//   ....[98]....
        /*336c*/ 	.word	0x00015aa0
        /*3370*/ 	.word	0x000000ff
        /*3374*/ 	.word	0x00000060
        /*3378*/ 	.short	0x010a
        /*337a*/ 	.byte	0x0d
	.zero		1


	//   ....[99]....
        /*337c*/ 	.word	0x00015ba0
        /*3380*/ 	.word	0x000000ff
        /*3384*/ 	.word	0x00000040
        /*3388*/ 	.short	0x010b
        /*338a*/ 	.byte	0x0d
	.zero		1


	//   ....[100]....
        /*338c*/ 	.word	0x00015be0
        /*3390*/ 	.word	0x000000ff
        /*3394*/ 	.word	0x00000000
        /*3398*/ 	.short	0x0101
        /*339a*/ 	.byte	0x16
	.zero		1


	//   ....[101]....
        /*339c*/ 	.word	0x00015c10
        /*33a0*/ 	.word	0x000000ff
        /*33a4*/ 	.word	0x00000068
        /*33a8*/ 	.short	0x010a
        /*33aa*/ 	.byte	0x0d
	.zero		1


	//   ....[102]....
        /*33ac*/ 	.word	0x00015d10
        /*33b0*/ 	.word	0x000000ff
        /*33b4*/ 	.word	0x00000048
        /*33b8*/ 	.short	0x010b
        /*33ba*/ 	.byte	0x0d
	.zero		1


	//   ....[103]....
        /*33bc*/ 	.word	0x00015d60
        /*33c0*/ 	.word	0x000000ff
        /*33c4*/ 	.word	0x00000000
        /*33c8*/ 	.short	0x0101
        /*33ca*/ 	.byte	0x17
	.zero		1


	//   ....[104]....
        /*33cc*/ 	.word	0x00016460
        /*33d0*/ 	.word	0x00000000
        /*33d4*/ 	.word	0x00000050
        /*33d8*/ 	.short	0x010a
        /*33da*/ 	.byte	0x3f
	.zero		1


	//   ....[105]....
        /*33dc*/ 	.word	0x000164a0
        /*33e0*/ 	.word	0x00000000
        /*33e4*/ 	.word	0x00000058
        /*33e8*/ 	.short	0x010a
        /*33ea*/ 	.byte	0x3f
	.zero		1


	//   ....[106]....
        /*33ec*/ 	.word	0x000164e0
        /*33f0*/ 	.word	0x00000000
        /*33f4*/ 	.word	0x00000060
        /*33f8*/ 	.short	0x010a
        /*33fa*/ 	.byte	0x3f
	.zero		1


	//   ....[107]....
        /*33fc*/ 	.word	0x00016540
        /*3400*/ 	.word	0x00000000
        /*3404*/ 	.word	0x00000068
        /*3408*/ 	.short	0x010a
        /*340a*/ 	.byte	0x3f
	.zero		1


	//   ....[108]....
        /*340c*/ 	.word	0x00016870
        /*3410*/ 	.word	0x0000000d
        /*3414*/ 	.word	0x00000018
        /*3418*/ 	.short	0x010a
        /*341a*/ 	.byte	0x3f
	.zero		1


	//   ....[109]....
        /*341c*/ 	.word	0x00016c00
        /*3420*/ 	.word	0x00000002
        /*3424*/ 	.word	0x00000078
        /*3428*/ 	.short	0x0101
        /*342a*/ 	.byte	0x3f
	.zero		1


	//   ....[110]....
        /*342c*/ 	.word	0x000173a0
        /*3430*/ 	.word	0x00000005
        /*3434*/ 	.word	0x00000000
        /*3438*/ 	.short	0x010a
        /*343a*/ 	.byte	0x3f
	.zero		1


	//   ....[111]....
        /*343c*/ 	.word	0x00017430
        /*3440*/ 	.word	0x00000007
        /*3444*/ 	.word	0x00000000
        /*3448*/ 	.short	0x010a
        /*344a*/ 	.byte	0x3f
	.zero		1


	//   ....[112]....
        /*344c*/ 	.word	0x000174c0
        /*3450*/ 	.word	0x00000003
        /*3454*/ 	.word	0x00000000
        /*3458*/ 	.short	0x010a
        /*345a*/ 	.byte	0x3f
	.zero		1


	//   ....[113]....
        /*345c*/ 	.word	0x00017520
        /*3460*/ 	.word	0x00000003
        /*3464*/ 	.word	0x00000000
        /*3468*/ 	.short	0x010a
        /*346a*/ 	.byte	0x3f
	.zero		1


	//   ....[114]....
        /*346c*/ 	.word	0x00017580
        /*3470*/ 	.word	0x00000005
        /*3474*/ 	.word	0x00000000
        /*3478*/ 	.short	0x010a
        /*347a*/ 	.byte	0x3f
	.zero		1


	//   ....[115]....
        /*347c*/ 	.word	0x000175e0
        /*3480*/ 	.word	0x00000008
        /*3484*/ 	.word	0x00000030
        /*3488*/ 	.short	0x010a
        /*348a*/ 	.byte	0x3f
	.zero		1


	//   ....[116]....
        /*348c*/ 	.word	0x00017630
        /*3490*/ 	.word	0x0000000b
        /*3494*/ 	.word	0x00000030
        /*3498*/ 	.short	0x010a
        /*349a*/ 	.byte	0x3f
	.zero		1


	//   ....[117]....
        /*349c*/ 	.word	0x00017680
        /*34a0*/ 	.word	0x0000000b
        /*34a4*/ 	.word	0x00000030
        /*34a8*/ 	.short	0x010a
        /*34aa*/ 	.byte	0x3f
	.zero		1


	//   ....[118]....
        /*34ac*/ 	.word	0x000176d0
        /*34b0*/ 	.word	0x0000000d
        /*34b4*/ 	.word	0x00000030
        /*34b8*/ 	.short	0x010a
        /*34ba*/ 	.byte	0x3f
	.zero		1


	//   ....[119]....
        /*34bc*/ 	.word	0x00017720
        /*34c0*/ 	.word	0x0000000d
        /*34c4*/ 	.word	0x00000030
        /*34c8*/ 	.short	0x010a
        /*34ca*/ 	.byte	0x3f
	.zero		1


	//   ....[120]....
        /*34cc*/ 	.word	0x00017770
        /*34d0*/ 	.word	0x0000000d
        /*34d4*/ 	.word	0x00000030
        /*34d8*/ 	.short	0x010a
        /*34da*/ 	.byte	0x3f
	.zero		1


	//   ....[121]....
        /*34dc*/ 	.word	0x000177c0
        /*34e0*/ 	.word	0x0000000d
        /*34e4*/ 	.word	0x00000030
        /*34e8*/ 	.short	0x010a
        /*34ea*/ 	.byte	0x3f
	.zero		1


	//   ....[122]....
        /*34ec*/ 	.word	0x00017810
        /*34f0*/ 	.word	0x0000000d
        /*34f4*/ 	.word	0x00000030
        /*34f8*/ 	.short	0x010a
        /*34fa*/ 	.byte	0x3f
	.zero		1


	//   ....[123]....
        /*34fc*/ 	.word	0x00017860
        /*3500*/ 	.word	0x0000000d
        /*3504*/ 	.word	0x00000030
        /*3508*/ 	.short	0x010a
        /*350a*/ 	.byte	0x3f
	.zero		1


	//   ....[124]....
        /*350c*/ 	.word	0x000178b0
        /*3510*/ 	.word	0x0000000d
        /*3514*/ 	.word	0x00000030
        /*3518*/ 	.short	0x010a
        /*351a*/ 	.byte	0x3f
	.zero		1


	//   ....[125]....
        /*351c*/ 	.word	0x00017900
        /*3520*/ 	.word	0x0000000d
        /*3524*/ 	.word	0x00000030
        /*3528*/ 	.short	0x010a
        /*352a*/ 	.byte	0x3f
	.zero		1


	//   ....[126]....
        /*352c*/ 	.word	0x00017950
        /*3530*/ 	.word	0x0000000d
        /*3534*/ 	.word	0x00000030
        /*3538*/ 	.short	0x010a
        /*353a*/ 	.byte	0x3f
	.zero		1


	//   ....[127]....
        /*353c*/ 	.word	0x000179a0
        /*3540*/ 	.word	0x0000000d
        /*3544*/ 	.word	0x00000030
        /*3548*/ 	.short	0x010a
        /*354a*/ 	.byte	0x3f
	.zero		1


	//   ....[128]....
        /*354c*/ 	.word	0x000179f0
        /*3550*/ 	.word	0x0000000d
        /*3554*/ 	.word	0x00000030
        /*3558*/ 	.short	0x010a
        /*355a*/ 	.byte	0x3f
	.zero		1


	//   ....[129]....
        /*355c*/ 	.word	0x00017a40
        /*3560*/ 	.word	0x0000000d
        /*3564*/ 	.word	0x00000030
        /*3568*/ 	.short	0x010a
        /*356a*/ 	.byte	0x3f
	.zero		1


	//   ....[130]....
        /*356c*/ 	.word	0x00017a90
        /*3570*/ 	.word	0x00000000
        /*3574*/ 	.word	0x00000030
        /*3578*/ 	.short	0x010a
        /*357a*/ 	.byte	0x3f
	.zero		1


	//   ....[131]....
        /*357c*/ 	.word	0x00017af0
        /*3580*/ 	.word	0x00000005
        /*3584*/ 	.word	0x00000078
        /*3588*/ 	.short	0x010a
        /*358a*/ 	.byte	0x3f
	.zero		1


	//   ....[132]....
        /*358c*/ 	.word	0x00017b50
        /*3590*/ 	.word	0x00000003
        /*3594*/ 	.word	0x00000050
        /*3598*/ 	.short	0x010a
        /*359a*/ 	.byte	0x3f
	.zero		1


	//   ....[133]....
        /*359c*/ 	.word	0x00017bb0
        /*35a0*/ 	.word	0x00000003
        /*35a4*/ 	.word	0x00000058
        /*35a8*/ 	.short	0x010a
        /*35aa*/ 	.byte	0x3f
	.zero		1


	//   ....[134]....
        /*35ac*/ 	.word	0x00017c10
        /*35b0*/ 	.word	0x00000003
        /*35b4*/ 	.word	0x00000060
        /*35b8*/ 	.short	0x010a
        /*35ba*/ 	.byte	0x3f
	.zero		1


	//   ....[135]....
        /*35bc*/ 	.word	0x00017c70
        /*35c0*/ 	.word	0x00000003
        /*35c4*/ 	.word	0x00000068
        /*35c8*/ 	.short	0x010a
        /*35ca*/ 	.byte	0x3f
	.zero		1


	//   ....[136]....
        /*35cc*/ 	.word	0x00017cd0
        /*35d0*/ 	.word	0x00000004
        /*35d4*/ 	.word	0x00000050
        /*35d8*/ 	.short	0x010a
        /*35da*/ 	.byte	0x3f
	.zero		1


	//   ....[137]....
        /*35dc*/ 	.word	0x00017d30
        /*35e0*/ 	.word	0x00000004
        /*35e4*/ 	.word	0x00000058
        /*35e8*/ 	.short	0x010a
        /*35ea*/ 	.byte	0x3f
	.zero		1


	//   ....[138]....
        /*35ec*/ 	.word	0x00017d90
        /*35f0*/ 	.word	0x00000004
        /*35f4*/ 	.word	0x00000060
        /*35f8*/ 	.short	0x010a
        /*35fa*/ 	.byte	0x3f
	.zero		1


	//   ....[139]....
        /*35fc*/ 	.word	0x00017df0
        /*3600*/ 	.word	0x00000004
        /*3604*/ 	.word	0x00000068
        /*3608*/ 	.short	0x010a
        /*360a*/ 	.byte	0x3f
	.zero		1


	//   ....[140]....
        /*360c*/ 	.word	0x00017e50
        /*3610*/ 	.word	0x00000005
        /*3614*/ 	.word	0x00000050
        /*3618*/ 	.short	0x010a
        /*361a*/ 	.byte	0x3f
	.zero		1


	//   ....[141]....
        /*361c*/ 	.word	0x00017eb0
        /*3620*/ 	.word	0x00000005
        /*3624*/ 	.word	0x00000058
        /*3628*/ 	.short	0x010a
        /*362a*/ 	.byte	0x3f
	.zero		1


	//   ....[142]....
        /*362c*/ 	.word	0x00017f10
        /*3630*/ 	.word	0x00000005
        /*3634*/ 	.word	0x00000060
        /*3638*/ 	.short	0x010a
        /*363a*/ 	.byte	0x3f
	.zero		1


	//   ....[143]....
        /*363c*/ 	.word	0x00017f70
        /*3640*/ 	.word	0x00000005
        /*3644*/ 	.word	0x00000068
        /*3648*/ 	.short	0x010a
        /*364a*/ 	.byte	0x3f
	.zero		1


	//   ....[144]....
        /*364c*/ 	.word	0x00017fd0
        /*3650*/ 	.word	0x00000002
        /*3654*/ 	.word	0x00000050
        /*3658*/ 	.short	0x010a
        /*365a*/ 	.byte	0x3f
	.zero		1


	//   ....[145]....
        /*365c*/ 	.word	0x00018030
        /*3660*/ 	.word	0x00000002
        /*3664*/ 	.word	0x00000058
        /*3668*/ 	.short	0x010a
        /*366a*/ 	.byte	0x3f
	.zero		1


	//   ....[146]....
        /*366c*/ 	.word	0x00018090
        /*3670*/ 	.word	0x00000002
        /*3674*/ 	.word	0x00000060
        /*3678*/ 	.short	0x010a
        /*367a*/ 	.byte	0x3f
	.zero		1


	//   ....[147]....
        /*367c*/ 	.word	0x000180f0
        /*3680*/ 	.word	0x00000002
        /*3684*/ 	.word	0x00000068
        /*3688*/ 	.short	0x010a
        /*368a*/ 	.byte	0x3f
	.zero		1


	//   ....[148]....
        /*368c*/ 	.word	0x00018140
        /*3690*/ 	.word	0x00000000
        /*3694*/ 	.word	0x00000050
        /*3698*/ 	.short	0x010a
        /*369a*/ 	.byte	0x3f
	.zero		1


	//   ....[149]....
        /*369c*/ 	.word	0x00018190
        /*36a0*/ 	.word	0x00000000
        /*36a4*/ 	.word	0x00000058
        /*36a8*/ 	.short	0x010a
        /*36aa*/ 	.byte	0x3f
	.zero		1


	//   ....[150]....
        /*36ac*/ 	.word	0x000181e0
        /*36b0*/ 	.word	0x00000000
        /*36b4*/ 	.word	0x00000060
        /*36b8*/ 	.short	0x010a
        /*36ba*/ 	.byte	0x3f
	.zero		1


	//   ....[151]....
        /*36bc*/ 	.word	0x000182b0
        /*36c0*/ 	.word	0x0000000d
        /*36c4*/ 	.word	0x00000018
        /*36c8*/ 	.short	0x010a
        /*36ca*/ 	.byte	0x3f
	.zero		1


	//   ....[152]....
        /*36cc*/ 	.word	0x00018380
        /*36d0*/ 	.word	0x00000005
        /*36d4*/ 	.word	0x00000000
        /*36d8*/ 	.short	0x010a
        /*36da*/ 	.byte	0x3f
	.zero		1


	//   ....[153]....
        /*36dc*/ 	.word	0x000183d0
        /*36e0*/ 	.word	0x00000007
        /*36e4*/ 	.word	0x00000000
        /*36e8*/ 	.short	0x010a
        /*36ea*/ 	.byte	0x3f
	.zero		1


	//----- nvinfo : EIATTR_NUM_MBARRIERS
	.align		4
.L_40:
        /*36ec*/ 	.byte	0x03, 0x38
        /*36ee*/ 	.short	0x0010


	//----- nvinfo : EIATTR_EXIT_INSTR_OFFSETS
	.align		4
        /*36f0*/ 	.byte	0x04, 0x1c
        /*36f2*/ 	.short	(.L_42 - .L_41)


	//   ....[0]....
.L_41:
        /*36f4*/ 	.word	0x00017510


	//----- nvinfo : EIATTR_MAX_THREADS
	.align		4
.L_42:
        /*36f8*/ 	.byte	0x04, 0x05
        /*36fa*/ 	.short	(.L_44 - .L_43)
.L_43:
        /*36fc*/ 	.word	0x00000180
        /*3700*/ 	.word	0x00000001
        /*3704*/ 	.word	0x00000001


	//----- nvinfo : EIATTR_CRS_STACK_SIZE
	.align		4
.L_44:
        /*3708*/ 	.byte	0x04, 0x1e
        /*370a*/ 	.short	(.L_46 - .L_45)
.L_45:
        /*370c*/ 	.word	0x00000000


	//----- nvinfo : EIATTR_CBANK_PARAM_SIZE
	.align		4
.L_46:
        /*3710*/ 	.byte	0x03, 0x19
        /*3712*/ 	.short	0x0770


	//----- nvinfo : EIATTR_PARAM_CBANK
	.align		4
        /*3714*/ 	.byte	0x04, 0x0a
        /*3716*/ 	.short	(.L_48 - .L_47)
	.align		4
.L_47:
        /*3718*/ 	.word	index@(.nv.constant0._ZN7cutlass13device_kernelINS_4gemm6kernel13GemmUniversalIN4cute5tupleIJiiiiEEENS1_10collective13CollectiveMmaINS1_34MainloopSm90TmaGmmaWarpSpecializedILi3ENS5_IJNS4_1CILi2EEENSA_ILi1EEESC_EEENS1_35KernelTmaWarpSpecializedCooperativeEEENS5_IJNSA_ILi256EEESG_NSA_ILi64EEEEEENS_10bfloat16_tENS5_IJlSC_lEEESJ_SK_NS4_8TiledMMAINS4_8MMA_AtomIJNS4_4SM904GMMA28MMA_64x256x16_F32BF16BF16_SSILNSO_5MajorE0ELSQ_0ELNSO_7ScaleInE1ELSR_1EEEEEENS4_6LayoutISD_NS5_IJSC_NSA_ILi0EEESV_EEEEENS5_IJNS4_10UnderscoreESY_SY_EEEEENS4_13SM90_TMA_LOADENS4_14ComposedLayoutINS4_7SwizzleILi3ELi4ELi3EEENS4_18smem_ptr_flag_bitsILi16EEENSU_INS5_IJNSA_ILi8EEESH_EEENS5_IJSH_SC_EEEEEEEvNS4_8identityENS4_23SM90_TMA_LOAD_MULTICASTES1B_vS1C_EENS_8epilogue10collective18CollectiveEpilogueINS1F_22Sm90TmaWarpSpecializedILi4ELi2ELi16ELb1ELb0EEEJSI_NS5_IJNSA_ILi128EEENSA_ILi32EEEEEESJ_SK_SJ_SK_NS1F_6fusion15FusionCallbacksIS1J_NS1N_17LinCombPerRowBiasISJ_fSJ_SJ_fLi8ELNS_15FloatRoundStyleE2EEESI_S1M_JEEES11_NS12_INS13_ILi2ELi4ELi3EEES16_NSU_INS5_IJS17_S1L_EEENS5_IJS1L_SC_EEEEEEENS4_17SM75_U32x4_LDSM_NENS4_14SM90_TMA_STOREES1X_NS4_17SM90_U32x4_STSM_NENS4_9Copy_AtomIJS20_NS_6half_tEEEEvEEEvvEEEEvNT_6ParamsE)
        /*371c*/ 	.short	0x0210
        /*371e*/ 	.short	0x0770


	//----- nvinfo : EIATTR_SW_WAR
	.align		4
.L_48:
        /*3720*/ 	.byte	0x04, 0x36
        /*3722*/ 	.short	(.L_50 - .L_49)
.L_49:
        /*3724*/ 	.word	0x00000008
.L_50:


//--------------------- .nv.callgraph             --------------------------
	.section	.nv.callgraph,"",@"SHT_CUDA_CALLGRAPH"
	.align	4
	.sectionentsize	8
	.align		4
        /*0000*/ 	.word	0x00000000
	.align		4
        /*0004*/ 	.word	0xffffffff
	.align		4
        /*0008*/ 	.word	index@(_ZN7cutlass13device_kernelINS_4gemm6kernel13GemmUniversalIN4cute5tupleIJiiiiEEENS1_10collective13CollectiveMmaINS1_34MainloopSm90TmaGmmaWarpSpecializedILi3ENS5_IJNS4_1CILi2EEENSA_ILi1EEESC_EEENS1_35KernelTmaWarpSpecializedCooperativeEEENS5_IJNSA_ILi256EEESG_NSA_ILi64EEEEEENS_10bfloat16_tENS5_IJlSC_lEEESJ_SK_NS4_8TiledMMAINS4_8MMA_AtomIJNS4_4SM904GMMA28MMA_64x256x16_F32BF16BF16_SSILNSO_5MajorE0ELSQ_0ELNSO_7ScaleInE1ELSR_1EEEEEENS4_6LayoutISD_NS5_IJSC_NSA_ILi0EEESV_EEEEENS5_IJNS4_10UnderscoreESY_SY_EEEEENS4_13SM90_TMA_LOADENS4_14ComposedLayoutINS4_7SwizzleILi3ELi4ELi3EEENS4_18smem_ptr_flag_bitsILi16EEENSU_INS5_IJNSA_ILi8EEESH_EEENS5_IJSH_SC_EEEEEEEvNS4_8identityENS4_23SM90_TMA_LOAD_MULTICASTES1B_vS1C_EENS_8epilogue10collective18CollectiveEpilogueINS1F_22Sm90TmaWarpSpecializedILi4ELi2ELi16ELb1ELb0EEEJSI_NS5_IJNSA_ILi128EEENSA_ILi32EEEEEESJ_SK_SJ_SK_NS1F_6fusion15FusionCallbacksIS1J_NS1N_17LinCombPerRowBiasISJ_fSJ_SJ_fLi8ELNS_15FloatRoundStyleE2EEESI_S1M_JEEES11_NS12_INS13_ILi2ELi4ELi3EEES16_NSU_INS5_IJS17_S1L_EEENS5_IJS1L_SC_EEEEEEENS4_17SM75_U32x4_LDSM_NENS4_14SM90_TMA_STOREES1X_NS4_17SM90_U32x4_STSM_NENS4_9Copy_AtomIJS20_NS_6half_tEEEEvEEEvvEEEEvNT_6ParamsE)
	.align		4
        /*000c*/ 	.word	index@(__assertfail)
	.align		4
        /*0010*/ 	.word	0x00000000
	.align		4
        /*0014*/ 	.word	0xfffffffe
	.align		4
        /*0018*/ 	.word	0x00000000
	.align		4
        /*001c*/ 	.word	0xfffffffd
	.align		4
        /*0020*/ 	.word	0x00000000
	.align		4
        /*0024*/ 	.word	0xfffffffc


//--------------------- .nv.constant4             --------------------------
	.section	.nv.constant4,"a",@progbits
	.align	8
	.align		8
.nv.constant4:
        /*0000*/ 	.dword	__assertfail
	.align		8
        /*0008*/ 	.dword	__unnamed_1
	.align		8
        /*0010*/ 	.dword	__unnamed_2
	.align		8
        /*0018*/ 	.dword	_ZN39_INTERNAL_9cdeceda_4_k_cu_cbd87c36_27934cuda3std3__45__cpo5beginE
	.align		8
        /*0020*/ 	.dword	_ZN39_INTERNAL_9cdeceda_4_k_cu_cbd87c36_27934cuda3std3__45__cpo3endE
	.align		8
        /*0028*/ 	.dword	_ZN39_INTERNAL_9cdeceda_4_k_cu_cbd87c36_27934cuda3std3__45__cpo6cbeginE
	.align		8
        /*0030*/ 	.dword	_ZN39_INTERNAL_9cdeceda_4_k_cu_cbd87c36_27934cuda3std3__45__cpo4cendE
	.align		8
        /*0038*/ 	.dword	_ZN39_INTERNAL_9cdeceda_4_k_cu_cbd87c36_27934cuda3std3__441_GLOBAL__N__9cdeceda_4_k_cu_cbd87c36_27936ignoreE
	.align		8
        /*0040*/ 	.dword	_ZN39_INTERNAL_9cdeceda_4_k_cu_cbd87c36_27934cuda3std3__419piecewise_constructE
	.align		8
        /*0048*/ 	.dword	_ZN39_INTERNAL_9cdeceda_4_k_cu_cbd87c36_27934cuda3std3__48in_placeE
	.align		8
        /*0050*/ 	.dword	_ZN39_INTERNAL_9cdeceda_4_k_cu_cbd87c36_27934cuda3std6ranges3__45__cpo4swapE
	.align		8
        /*0058*/ 	.dword	_ZN39_INTERNAL_9cdeceda_4_k_cu_cbd87c36_27934cuda3std6ranges3__45__cpo9iter_moveE
	.align		8
        /*0060*/ 	.dword	_ZN39_INTERNAL_9cdeceda_4_k_cu_cbd87c36_27934cute7productE
	.align		8
        /*0068*/ 	.dword	_ZN39_INTERNAL_9cdeceda_4_k_cu_cbd87c36_27934cute1_E
	.align		8
        /*0070*/ 	.dword	$str$22
	.align		8
        /*0078*/ 	.dword	$str$23
	.align		8
        /*0080*/ 	.dword	$str$26
	.align		8
        /*0088*/ 	.dword	$str$27


//--------------------- .text._ZN7cutlass13device_kernelINS_4gemm6kernel13GemmUniversalIN4cute5tupleIJiiiiEEENS1_10collective13CollectiveMmaINS1_34MainloopSm90TmaGmmaWarpSpecializedILi3ENS5_IJNS4_1CILi2EEENSA_ILi1EEESC_EEENS1_35KernelTmaWarpSpecializedCooperativeEEENS5_IJNSA_ILi256EEESG_NSA_ILi64EEEEEENS_10bfloat16_tENS5_IJlSC_lEEESJ_SK_NS4_8TiledMMAINS4_8MMA_AtomIJNS4_4SM904GMMA28MMA_64x256x16_F32BF16BF16_SSILNSO_5MajorE0ELSQ_0ELNSO_7ScaleInE1ELSR_1EEEEEENS4_6LayoutISD_NS5_IJSC_NSA_ILi0EEESV_EEEEENS5_IJNS4_10UnderscoreESY_SY_EEEEENS4_13SM90_TMA_LOADENS4_14ComposedLayoutINS4_7SwizzleILi3ELi4ELi3EEENS4_18smem_ptr_flag_bitsILi16EEENSU_INS5_IJNSA_ILi8EEESH_EEENS5_IJSH_SC_EEEEEEEvNS4_8identityENS4_23SM90_TMA_LOAD_MULTICASTES1B_vS1C_EENS_8epilogue10collective18CollectiveEpilogueINS1F_22Sm90TmaWarpSpecializedILi4ELi2ELi16ELb1ELb0EEEJSI_NS5_IJNSA_ILi128EEENSA_ILi32EEEEEESJ_SK_SJ_SK_NS1F_6fusion15FusionCallbacksIS1J_NS1N_17LinCombPerRowBiasISJ_fSJ_SJ_fLi8ELNS_15FloatRoundStyleE2EEESI_S1M_JEEES11_NS12_INS13_ILi2ELi4ELi3EEES16_NSU_INS5_IJS17_S1L_EEENS5_IJS1L_SC_EEEEEEENS4_17SM75_U32x4_LDSM_NENS4_14SM90_TMA_STOREES1X_NS4_17SM90_U32x4_STSM_NENS4_9Copy_AtomIJS20_NS_6half_tEEEEvEEEvvEEEEvNT_6ParamsE --------------------------
	.section	.text._ZN7cutlass13device_kernelINS_4gemm6kernel13GemmUniversalIN4cute5tupleIJiiiiEEENS1_10collective13CollectiveMmaINS1_34MainloopSm90TmaGmmaWarpSpecializedILi3ENS5_IJNS4_1CILi2EEENSA_ILi1EEESC_EEENS1_35KernelTmaWarpSpecializedCooperativeEEENS5_IJNSA_ILi256EEESG_NSA_ILi64EEEEEENS_10bfloat16_tENS5_IJlSC_lEEESJ_SK_NS4_8TiledMMAINS4_8MMA_AtomIJNS4_4SM904GMMA28MMA_64x256x16_F32BF16BF16_SSILNSO_5MajorE0ELSQ_0ELNSO_7ScaleInE1ELSR_1EEEEEENS4_6LayoutISD_NS5_IJSC_NSA_ILi0EEESV_EEEEENS5_IJNS4_10UnderscoreESY_SY_EEEEENS4_13SM90_TMA_LOADENS4_14ComposedLayoutINS4_7SwizzleILi3ELi4ELi3EEENS4_18smem_ptr_flag_bitsILi16EEENSU_INS5_IJNSA_ILi8EEESH_EEENS5_IJSH_SC_EEEEEEEvNS4_8identityENS4_23SM90_TMA_LOAD_MULTICASTES1B_vS1C_EENS_8epilogue10collective18CollectiveEpilogueINS1F_22Sm90TmaWarpSpecializedILi4ELi2ELi16ELb1ELb0EEEJSI_NS5_IJNSA_ILi128EEENSA_ILi32EEEEEESJ_SK_SJ_SK_NS1F_6fusion15FusionCallbacksIS1J_NS1N_17LinCombPerRowBiasISJ_fSJ_SJ_fLi8ELNS_15FloatRoundStyleE2EEESI_S1M_JEEES11_NS12_INS13_ILi2ELi4ELi3EEES16_NSU_INS5_IJS17_S1L_EEENS5_IJS1L_SC_EEEEEEENS4_17SM75_U32x4_LDSM_NENS4_14SM90_TMA_STOREES1X_NS4_17SM90_U32x4_STSM_NENS4_9Copy_AtomIJS20_NS_6half_tEEEEvEEEvvEEEEvNT_6ParamsE,"ax",@progbits
	.align	128
.text._ZN7cutlass13device_kernelINS_4gemm6kernel13GemmUniversalIN4cute5tupleIJiiiiEEENS1_10collective13CollectiveMmaINS1_34MainloopSm90TmaGmmaWarpSpecializedILi3ENS5_IJNS4_1CILi2EEENSA_ILi1EEESC_EEENS1_35KernelTmaWarpSpecializedCooperativeEEENS5_IJNSA_ILi256EEESG_NSA_ILi64EEEEEENS_10bfloat16_tENS5_IJlSC_lEEESJ_SK_NS4_8TiledMMAINS4_8MMA_AtomIJNS4_4SM904GMMA28MMA_64x256x16_F32BF16BF16_SSILNSO_5MajorE0ELSQ_0ELNSO_7ScaleInE1ELSR_1EEEEEENS4_6LayoutISD_NS5_IJSC_NSA_ILi0EEESV_EEEEENS5_IJNS4_10UnderscoreESY_SY_EEEEENS4_13SM90_TMA_LOADENS4_14ComposedLayoutINS4_7SwizzleILi3ELi4ELi3EEENS4_18smem_ptr_flag_bitsILi16EEENSU_INS5_IJNSA_ILi8EEESH_EEENS5_IJSH_SC_EEEEEEEvNS4_8identityENS4_23SM90_TMA_LOAD_MULTICASTES1B_vS1C_EENS_8epilogue10collective18CollectiveEpilogueINS1F_22Sm90TmaWarpSpecializedILi4ELi2ELi16ELb1ELb0EEEJSI_NS5_IJNSA_ILi128EEENSA_ILi32EEEEEESJ_SK_SJ_SK_NS1F_6fusion15FusionCallbacksIS1J_NS1N_17LinCombPerRowBiasISJ_fSJ_SJ_fLi8ELNS_15FloatRoundStyleE2EEESI_S1M_JEEES11_NS12_INS13_ILi2ELi4ELi3EEES16_NSU_INS5_IJS17_S1L_EEENS5_IJS1L_SC_EEEEEEENS4_17SM75_U32x4_LDSM_NENS4_14SM90_TMA_STOREES1X_NS4_17SM90_U32x4_STSM_NENS4_9Copy_AtomIJS20_NS_6half_tEEEEvEEEvvEEEEvNT_6ParamsE:
        .type           _ZN7cutlass13device_kernelINS_4gemm6kernel13GemmUniversalIN4cute5tupleIJiiiiEEENS1_10collective13CollectiveMmaINS1_34MainloopSm90TmaGmmaWarpSpecializedILi3ENS5_IJNS4_1CILi2EEENSA_ILi1EEESC_EEENS1_35KernelTmaWarpSpecializedCooperativeEEENS5_IJNSA_ILi256EEESG_NSA_ILi64EEEEEENS_10bfloat16_tENS5_IJlSC_lEEESJ_SK_NS4_8TiledMMAINS4_8MMA_AtomIJNS4_4SM904GMMA28MMA_64x256x16_F32BF16BF16_SSILNSO_5MajorE0ELSQ_0ELNSO_7ScaleInE1ELSR_1EEEEEENS4_6LayoutISD_NS5_IJSC_NSA_ILi0EEESV_EEEEENS5_IJNS4_10UnderscoreESY_SY_EEEEENS4_13SM90_TMA_LOADENS4_14ComposedLayoutINS4_7SwizzleILi3ELi4ELi3EEENS4_18smem_ptr_flag_bitsILi16EEENSU_INS5_IJNSA_ILi8EEESH_EEENS5_IJSH_SC_EEEEEEEvNS4_8identityENS4_23SM90_TMA_LOAD_MULTICASTES1B_vS1C_EENS_8epilogue10collective18CollectiveEpilogueINS1F_22Sm90TmaWarpSpecializedILi4ELi2ELi16ELb1ELb0EEEJSI_NS5_IJNSA_ILi128EEENSA_ILi32EEEEEESJ_SK_SJ_SK_NS1F_6fusion15FusionCallbacksIS1J_NS1N_17LinCombPerRowBiasISJ_fSJ_SJ_fLi8ELNS_15FloatRoundStyleE2EEESI_S1M_JEEES11_NS12_INS13_ILi2ELi4ELi3EEES16_NSU_INS5_IJS17_S1L_EEENS5_IJS1L_SC_EEEEEEENS4_17SM75_U32x4_LDSM_NENS4_14SM90_TMA_STOREES1X_NS4_17SM90_U32x4_STSM_NENS4_9Copy_AtomIJS20_NS_6half_tEEEEvEEEvvEEEEvNT_6ParamsE,@function
        .size           _ZN7cutlass13device_kernelINS_4gemm6kernel13GemmUniversalIN4cute5tupleIJiiiiEEENS1_10collective13CollectiveMmaINS1_34MainloopSm90TmaGmmaWarpSpecializedILi3ENS5_IJNS4_1CILi2EEENSA_ILi1EEESC_EEENS1_35KernelTmaWarpSpecializedCooperativeEEENS5_IJNSA_ILi256EEESG_NSA_ILi64EEEEEENS_10bfloat16_tENS5_IJlSC_lEEESJ_SK_NS4_8TiledMMAINS4_8MMA_AtomIJNS4_4SM904GMMA28MMA_64x256x16_F32BF16BF16_SSILNSO_5MajorE0ELSQ_0ELNSO_7ScaleInE1ELSR_1EEEEEENS4_6LayoutISD_NS5_IJSC_NSA_ILi0EEESV_EEEEENS5_IJNS4_10UnderscoreESY_SY_EEEEENS4_13SM90_TMA_LOADENS4_14ComposedLayoutINS4_7SwizzleILi3ELi4ELi3EEENS4_18smem_ptr_flag_bitsILi16EEENSU_INS5_IJNSA_ILi8EEESH_EEENS5_IJSH_SC_EEEEEEEvNS4_8identityENS4_23SM90_TMA_LOAD_MULTICASTES1B_vS1C_EENS_8epilogue10collective18CollectiveEpilogueINS1F_22Sm90TmaWarpSpecializedILi4ELi2ELi16ELb1ELb0EEEJSI_NS5_IJNSA_ILi128EEENSA_ILi32EEEEEESJ_SK_SJ_SK_NS1F_6fusion15FusionCallbacksIS1J_NS1N_17LinCombPerRowBiasISJ_fSJ_SJ_fLi8ELNS_15FloatRoundStyleE2EEESI_S1M_JEEES11_NS12_INS13_ILi2ELi4ELi3EEES16_NSU_INS5_IJS17_S1L_EEENS5_IJS1L_SC_EEEEEEENS4_17SM75_U32x4_LDSM_NENS4_14SM90_TMA_STOREES1X_NS4_17SM90_U32x4_STSM_NENS4_9Copy_AtomIJS20_NS_6half_tEEEEvEEEvvEEEEvNT_6ParamsE,(.L_x_419 - _ZN7cutlass13device_kernelINS_4gemm6kernel13GemmUniversalIN4cute5tupleIJiiiiEEENS1_10collective13CollectiveMmaINS1_34MainloopSm90TmaGmmaWarpSpecializedILi3ENS5_IJNS4_1CILi2EEENSA_ILi1EEESC_EEENS1_35KernelTmaWarpSpecializedCooperativeEEENS5_IJNSA_ILi256EEESG_NSA_ILi64EEEEEENS_10bfloat16_tENS5_IJlSC_lEEESJ_SK_NS4_8TiledMMAINS4_8MMA_AtomIJNS4_4SM904GMMA28MMA_64x256x16_F32BF16BF16_SSILNSO_5MajorE0ELSQ_0ELNSO_7ScaleInE1ELSR_1EEEEEENS4_6LayoutISD_NS5_IJSC_NSA_ILi0EEESV_EEEEENS5_IJNS4_10UnderscoreESY_SY_EEEEENS4_13SM90_TMA_LOADENS4_14ComposedLayoutINS4_7SwizzleILi3ELi4ELi3EEENS4_18smem_ptr_flag_bitsILi16EEENSU_INS5_IJNSA_ILi8EEESH_EEENS5_IJSH_SC_EEEEEEEvNS4_8identityENS4_23SM90_TMA_LOAD_MULTICASTES1B_vS1C_EENS_8epilogue10collective18CollectiveEpilogueINS1F_22Sm90TmaWarpSpecializedILi4ELi2ELi16ELb1ELb0EEEJSI_NS5_IJNSA_ILi128EEENSA_ILi32EEEEEESJ_SK_SJ_SK_NS1F_6fusion15FusionCallbacksIS1J_NS1N_17LinCombPerRowBiasISJ_fSJ_SJ_fLi8ELNS_15FloatRoundStyleE2EEESI_S1M_JEEES11_NS12_INS13_ILi2ELi4ELi3EEES16_NSU_INS5_IJS17_S1L_EEENS5_IJS1L_SC_EEEEEEENS4_17SM75_U32x4_LDSM_NENS4_14SM90_TMA_STOREES1X_NS4_17SM90_U32x4_STSM_NENS4_9Copy_AtomIJS20_NS_6half_tEEEEvEEEvvEEEEvNT_6ParamsE)
        .other          _ZN7cutlass13device_kernelINS_4gemm6kernel13GemmUniversalIN4cute5tupleIJiiiiEEENS1_10collective13CollectiveMmaINS1_34MainloopSm90TmaGmmaWarpSpecializedILi3ENS5_IJNS4_1CILi2EEENSA_ILi1EEESC_EEENS1_35KernelTmaWarpSpecializedCooperativeEEENS5_IJNSA_ILi256EEESG_NSA_ILi64EEEEEENS_10bfloat16_tENS5_IJlSC_lEEESJ_SK_NS4_8TiledMMAINS4_8MMA_AtomIJNS4_4SM904GMMA28MMA_64x256x16_F32BF16BF16_SSILNSO_5MajorE0ELSQ_0ELNSO_7ScaleInE1ELSR_1EEEEEENS4_6LayoutISD_NS5_IJSC_NSA_ILi0EEESV_EEEEENS5_IJNS4_10UnderscoreESY_SY_EEEEENS4_13SM90_TMA_LOADENS4_14ComposedLayoutINS4_7SwizzleILi3ELi4ELi3EEENS4_18smem_ptr_flag_bitsILi16EEENSU_INS5_IJNSA_ILi8EEESH_EEENS5_IJSH_SC_EEEEEEEvNS4_8identityENS4_23SM90_TMA_LOAD_MULTICASTES1B_vS1C_EENS_8epilogue10collective18CollectiveEpilogueINS1F_22Sm90TmaWarpSpecializedILi4ELi2ELi16ELb1ELb0EEEJSI_NS5_IJNSA_ILi128EEENSA_ILi32EEEEEESJ_SK_SJ_SK_NS1F_6fusion15FusionCallbacksIS1J_NS1N_17LinCombPerRowBiasISJ_fSJ_SJ_fLi8ELNS_15FloatRoundStyleE2EEESI_S1M_JEEES11_NS12_INS13_ILi2ELi4ELi3EEES16_NSU_INS5_IJS17_S1L_EEENS5_IJS1L_SC_EEEEEEENS4_17SM75_U32x4_LDSM_NENS4_14SM90_TMA_STOREES1X_NS4_17SM90_U32x4_STSM_NENS4_9Copy_AtomIJS20_NS_6half_tEEEEvEEEvvEEEEvNT_6ParamsE,@"STO_CUDA_ENTRY STV_DEFAULT"
_ZN7cutlass13device_kernelINS_4gemm6kernel13GemmUniversalIN4cute5tupleIJiiiiEEENS1_10collective13CollectiveMmaINS1_34MainloopSm90TmaGmmaWarpSpecializedILi3ENS5_IJNS4_1CILi2EEENSA_ILi1EEESC_EEENS1_35KernelTmaWarpSpecializedCooperativeEEENS5_IJNSA_ILi256EEESG_NSA_ILi64EEEEEENS_10bfloat16_tENS5_IJlSC_lEEESJ_SK_NS4_8TiledMMAINS4_8MMA_AtomIJNS4_4SM904GMMA28MMA_64x256x16_F32BF16BF16_SSILNSO_5MajorE0ELSQ_0ELNSO_7ScaleInE1ELSR_1EEEEEENS4_6LayoutISD_NS5_IJSC_NSA_ILi0EEESV_EEEEENS5_IJNS4_10UnderscoreESY_SY_EEEEENS4_13SM90_TMA_LOADENS4_14ComposedLayoutINS4_7SwizzleILi3ELi4ELi3EEENS4_18smem_ptr_flag_bitsILi16EEENSU_INS5_IJNSA_ILi8EEESH_EEENS5_IJSH_SC_EEEEEEEvNS4_8identityENS4_23SM90_TMA_LOAD_MULTICASTES1B_vS1C_EENS_8epilogue10collective18CollectiveEpilogueINS1F_22Sm90TmaWarpSpecializedILi4ELi2ELi16ELb1ELb0EEEJSI_NS5_IJNSA_ILi128EEENSA_ILi32EEEEEESJ_SK_SJ_SK_NS1F_6fusion15FusionCallbacksIS1J_NS1N_17LinCombPerRowBiasISJ_fSJ_SJ_fLi8ELNS_15FloatRoundStyleE2EEESI_S1M_JEEES11_NS12_INS13_ILi2ELi4ELi3EEES16_NSU_INS5_IJS17_S1L_EEENS5_IJS1L_SC_EEEEEEENS4_17SM75_U32x4_LDSM_NENS4_14SM90_TMA_STOREES1X_NS4_17SM90_U32x4_STSM_NENS4_9Copy_AtomIJS20_NS_6half_tEEEEvEEEvvEEEEvNT_6ParamsE:
[----:B------:R-:W1:Y:S02]  /*0000*/  LDC R1, c[0x0][0x28] ;  /* 0x00000a00ff017b82 */ /* 0x000e640000000800 */
[----:B-1----:R-:W-:Y:S01]  /*0010*/  IADD3 R1, R1, -0x7e0, RZ ;  /* 0xfffff82001017810 */ /* 0x002fe20007ffe0ff */
[----:B------:R-:W1:Y:S05]  /*0020*/  S2R R10, SR_TID.X ;  /* 0x00000000000a7919 */ /* 0x000e6a0000002100 */
[----:B------:R-:W2:Y:S01]  /*0030*/  LDC.64 R6, c[0x0][0x588] ;  /* 0x00016200ff067b82 */ /* 0x000ea20000000a00 */
[----:B------:R-:W-:Y:S01]  /*0040*/  ELECT P0, URZ, PT ;  /* 0x00000000003f782f */ /* 0x000fe20003800000 */
[----:B------:R-:W-:Y:S01]  /*0050*/  BSSY B0, `(.L_x_0) ;  /* 0x0000016000007945 */ /* 0x000fe20003800000 */
[----:B-1----:R-:W-:-:S02]  /*0060*/  SHF.R.U32.HI R5, RZ, 0x5, R10 ;  /* 0x00000005ff057819 */ /* 0x002fc4000001160a */
[----:B------:R-:W-:-:S03]  /*0070*/  SHF.R.U32.HI R2, RZ, 0x7, R10 ;  /* 0x00000007ff027819 */ /* 0x000fc6000001160a */
[----:B------:R-:W1:Y:S04]  /*0080*/  SHFL.IDX PT, R0, R5, RZ, 0x1f ;  /* 0x00001fff05007589 */ /* 0x000e6800000e0000 */
[----:B------:R3:W4:Y:S01]  /*0090*/  SHFL.IDX PT, R9, R2, RZ, 0x1f ;  /* 0x00001fff02097589 */ /* 0x00072200000e0000 */
[----:B-1----:R-:W-:Y:S02]  /*00a0*/  ISETP.NE.OR P0, PT, R0, RZ, !P0 ;  /* 0x000000ff0000720c */ /* 0x002fe40004705670 */
[----:B------:R-:W-:-:S11]  /*00b0*/  SHF.R.S32.HI R3, RZ, 0x1f, R0 ;  /* 0x0000001fff037819 */ /* 0x000fd60000011400 */
[----:B--234-:R-:W-:Y:S05]  /*00c0*/  @P0 BRA `(.L_x_1) ;  /* 0x0000000000380947 */ /* 0x01cfea0003800000 */
[----:B------:R-:W-:Y:S02]  /*00d0*/  ULDC.64 UR4, c[0x0][0x198] ;  /* 0x0000660000047ab9 */ /* 0x000fe40000000a00 */
[----:B------:R-:W-:Y:S02]  /*00e0*/  UIADD3 UR6, UP0, UR4, 0xf0, URZ ;  /* 0x000000f004067890 */ /* 0x000fe4000ff1e03f */
[----:B------:R-:W-:Y:S02]  /*00f0*/  UIADD3 UR8, UP1, UR4, 0x1f0, URZ ;  /* 0x000001f004087890 */ /* 0x000fe4000ff3e03f */
[----:B------:R-:W-:Y:S02]  /*0100*/  UIADD3 UR10, UP2, UR4, 0x3f0, URZ ;  /* 0x000003f0040a7890 */ /* 0x000fe4000ff5e03f */
[----:B------:R-:W-:Y:S02]  /*0110*/  UIADD3 UR4, UP3, UR4, 0x4f0, URZ ;  /* 0x000004f004047890 */ /* 0x000fe4000ff7e03f */
[----:B------:R-:W-:-:S02]  /*0120*/  UIADD3.X UR7, URZ, UR5, URZ, UP0, !UPT ;  /* 0x000000053f077290 */ /* 0x000fc400087fe43f */
[----:B------:R-:W-:Y:S02]  /*0130*/  UIADD3.X UR9, URZ, UR5, URZ, UP1, !UPT ;  /* 0x000000053f097290 */ /* 0x000fe40008ffe43f */
[----:B------:R-:W-:Y:S02]  /*0140*/  UIADD3.X UR11, URZ, UR5, URZ, UP2, !UPT ;  /* 0x000000053f0b7290 */ /* 0x000fe400097fe43f */
[----:B------:R-:W-:-:S03]  /*0150*/  UIADD3.X UR5, URZ, UR5, URZ, UP3, !UPT ;  /* 0x000000053f057290 */ /* 0x000fc60009ffe43f */
[----:B------:R1:W-:Y:S02]  /*0160*/  UTMACCTL.PF [UR6] ;  /* 0x00000000060079b9 */ /* 0x0003e40008040000 */
[----:B------:R1:W-:Y:S02]  /*0170*/  UTMACCTL.PF [UR8] ;  /* 0x00000000080079b9 */ /* 0x0003e40008040000 */
[----:B------:R1:W-:Y:S02]  /*0180*/  UTMACCTL.PF [UR10] ;  /* 0x000000000a0079b9 */ /* 0x0003e40008040000 */
[----:B------:R1:W-:Y:S02]  /*0190*/  UTMACCTL.PF [UR4] ;  /* 0x00000000040079b9 */ /* 0x0003e40008040000 */
[----:B-1----:R-:W-:Y:S01]  /*01a0*/  NOP ;  /* 0x0000000000007918 */ /* 0x002fe20000000000 */
.L_x_1:
[----:B------:R-:W-:Y:S05]  /*01b0*/  BSYNC B0 ;  /* 0x0000000000007941 */ /* 0x000fea0003800000 */
.L_x_0:
[----:B------:R-:W-:Y:S01]  /*01c0*/  ULDC.64 UR4, c[0x0][0x590] ;  /* 0x0001640000047ab9 */ /* 0x000fe20000000a00 */
[----:B------:R-:W-:Y:S01]  /*01d0*/  LEA.HI R3, R3, R0, RZ, 0x2 ;  /* 0x0000000003037211 */ /* 0x000fe200078f10ff */
[----:B------:R-:W-:Y:S01]  /*01e0*/  ULDC.64 UR54, c[0x0][0x208] ;  /* 0x0000820000367ab9 */ /* 0x000fe20000000a00 */
[----:B------:R-:W-:Y:S02]  /*01f0*/  ISETP.NE.U32.AND P1, PT, RZ, UR4, PT ;  /* 0x00000004ff007c0c */ /* 0x000fe4000bf25070 */
[----:B------:R-:W-:Y:S02]  /*0200*/  LOP3.LUT R3, R3, 0xfffffffc, RZ, 0xc0, !PT ;  /* 0xfffffffc03037812 */ /* 0x000fe400078ec0ff */
[----:B------:R-:W-:Y:S02]  /*0210*/  ISETP.NE.AND.EX P2, PT, RZ, UR5, PT, P1 ;  /* 0x00000005ff007c0c */ /* 0x000fe4000bf45310 */
[----:B------:R-:W-:Y:S01]  /*0220*/  PRMT R8, RZ, 0x7610, R8 ;  /* 0x00007610ff087816 */ /* 0x000fe20000000008 */
[----:B------:R-:W-:Y:S01]  /*0230*/  IMAD.IADD R0, R0, 0x1, -R3 ;  /* 0x0000000100007824 */ /* 0x000fe200078e0a03 */
[----:B------:R-:W-:Y:S01]  /*0240*/  MOV R2, R6 ;  /* 0x0000000600027202 */ /* 0x000fe20000000f00 */
[----:B------:R-:W-:-:S08]  /*0250*/  IMAD.MOV.U32 R3, RZ, RZ, R7 ;  /* 0x000000ffff037224 */ /* 0x000fd000078e0007 */
[----:B------:R-:W-:Y:S05]  /*0260*/  @P2 BRA `(.L_x_2) ;  /* 0x0000000000302947 */ /* 0x000fea0003800000 */
[----:B------:R-:W-:Y:S02]  /*0270*/  ULDC.64 UR6, c[0x0][0x588] ;  /* 0x0001620000067ab9 */ /* 0x000fe40000000a00 */
[----:B------:R-:W-:-:S04]  /*0280*/  ISETP.NE.U32.AND P0, PT, RZ, UR6, PT ;  /* 0x00000006ff007c0c */ /* 0x000fc8000bf05070 */
[----:B------:R-:W-:-:S13]  /*0290*/  ISETP.NE.AND.EX P0, PT, RZ, UR7, PT, P0 ;  /* 0x00000007ff007c0c */ /* 0x000fda000bf05300 */
[----:B------:R-:W-:Y:S05]  /*02a0*/  @!P0 BRA `(.L_x_3) ;  /* 0x0000000000108947 */ /* 0x000fea0003800000 */
[----:B------:R-:W2:Y:S01]  /*02b0*/  LDG.E R4, desc[UR54][R2.64] ;  /* 0x0000003602047981 */ /* 0x000ea2000c1e1900 */
[----:B------:R-:W-:Y:S02]  /*02c0*/  MOV R8, 0x1 ;  /* 0x0000000100087802 */ /* 0x000fe40000000f00 */
[----:B--2---:R-:W-:Y:S01]  /*02d0*/  FSETP.NEU.AND P3, PT, R4, RZ, PT ;  /* 0x000000ff0400720b */ /* 0x004fe20003f6d000 */
[----:B------:R-:W-:-:S12]  /*02e0*/  BRA `(.L_x_2) ;  /* 0x0000000000107947 */ /* 0x000fd80003800000 */
.L_x_3:
[----:B------:R-:W-:Y:S01]  /*02f0*/  ULDC UR6, c[0x0][0x580] ;  /* 0x0001600000067ab9 */ /* 0x000fe20000000800 */
[----:B------:R-:W-:Y:S01]  /*0300*/  IMAD.MOV.U32 R8, RZ, RZ, 0x1 ;  /* 0x00000001ff087424 */ /* 0x000fe200078e00ff */
[----:B------:R-:W-:Y:S02]  /*0310*/  FSETP.NEU.AND P3, PT, RZ, UR6, PT ;  /* 0x00000006ff007c0b */ /* 0x000fe4000bf6d000 */
[----:B------:R-:W-:-:S11]  /*0320*/  CS2R R2, SRZ ;  /* 0x0000000000027805 */ /* 0x000fd6000001ff00 */
.L_x_2:
[----:B------:R-:W-:Y:S02]  /*0330*/  ISETP.NE.U32.AND P0, PT, R2, RZ, PT ;  /* 0x000000ff0200720c */ /* 0x000fe40003f05070 */
[----:B------:R-:W-:Y:S02]  /*0340*/  ISETP.NE.AND.EX P1, PT, RZ, UR5, PT, P1 ;  /* 0x00000005ff007c0c */ /* 0x000fe4000bf25310 */
[----:B------:R-:W-:Y:S02]  /*0350*/  ISETP.NE.AND.EX P0, PT, R3, RZ, PT, P0 ;  /* 0x000000ff0300720c */ /* 0x000fe40003f05300 */
[----:B------:R-:W-:-:S11]  /*0360*/  MOV R4, 0x1 ;  /* 0x0000000100047802 */ /* 0x000fd60000000f00 */
[----:B------:R-:W-:Y:S05]  /*0370*/  @P0 BRA P1, `(.L_x_4) ;  /* 0x0000000000340947 */ /* 0x000fea0000800000 */
[----:B------:R-:W-:Y:S02]  /*0380*/  ISETP.NE.U32.AND P1, PT, RZ, UR4, PT ;  /* 0x00000004ff007c0c */ /* 0x000fe4000bf25070 */
[----:B------:R-:W-:Y:S02]  /*0390*/  PRMT R8, R8, 0x9910, RZ ;  /* 0x0000991008087816 */ /* 0x000fe400000000ff */
[----:B------:R-:W-:Y:S02]  /*03a0*/  ISETP.NE.AND.EX P1, PT, RZ, UR5, PT, P1 ;  /* 0x00000005ff007c0c */ /* 0x000fe4000bf25310 */
[----:B------:R-:W-:Y:S01]  /*03b0*/  ISETP.NE.U32.AND P0, PT, R2, RZ, PT ;  /* 0x000000ff0200720c */ /* 0x000fe20003f05070 */
[----:B------:R-:W-:-:S03]  /*03c0*/  IMAD.MOV.U32 R2, RZ, RZ, R8 ;  /* 0x000000ffff027224 */ /* 0x000fc600078e0008 */
[----:B------:R-:W-:Y:S02]  /*03d0*/  ISETP.NE.AND.EX P0, PT, R3, RZ, PT, P0 ;  /* 0x000000ff0300720c */ /* 0x000fe40003f05300 */
[----:B------:R-:W-:Y:S02]  /*03e0*/  ISETP.NE.AND P4, PT, R2, RZ, PT ;  /* 0x000000ff0200720c */ /* 0x000fe40003f85270 */
[----:B------:R-:W-:Y:S02]  /*03f0*/  SEL R3, RZ, 0xffffffff, P3 ;  /* 0xffffffffff037807 */ /* 0x000fe40001800000 */
[----:B------:R-:W-:-:S04]  /*0400*/  SEL R2, RZ, 0xffffffff, P0 ;  /* 0xffffffffff027807 */ /* 0x000fc80000000000 */
[----:B------:R-:W-:-:S04]  /*0410*/  @P1 SEL R3, R2, R3, !P4 ;  /* 0x0000000302031207 */ /* 0x000fc80006000000 */
[----:B------:R-:W-:-:S04]  /*0420*/  LOP3.LUT R3, R3, 0x1, RZ, 0xc0, !PT ;  /* 0x0000000103037812 */ /* 0x000fc800078ec0ff */
[----:B------:R-:W-:-:S04]  /*0430*/  ISETP.NE.U32.AND P0, PT, R3, 0x1, PT ;  /* 0x000000010300780c */ /* 0x000fc80003f05070 */
[----:B------:R-:W-:-:S09]  /*0440*/  SEL R4, RZ, 0x1, !P0 ;  /* 0x00000001ff047807 */ /* 0x000fd20004000000 */
.L_x_4:
[----:B------:R-:W1:Y:S02]  /*0450*/  SHFL.IDX PT, R2, R5, RZ, 0x1f ;  /* 0x00001fff05027589 */ /* 0x000e6400000e0000 */
[----:B-1----:R-:W-:-:S13]  /*0460*/  ISETP.NE.AND P0, PT, R2, RZ, PT ;  /* 0x000000ff0200720c */ /* 0x002fda0003f05270 */
[----:B------:R-:W-:Y:S05]  /*0470*/  @P0 BRA `(.L_x_5) ;  /* 0x0000000000500947 */ /* 0x000fea0003800000 */
[----:B------:R-:W1:Y:S01]  /*0480*/  S2UR UR8, SR_CgaCtaId ;  /* 0x00000000000879c3 */ /* 0x000e620000008800 */
[----:B------:R-:W-:Y:S01]  /*0490*/  UMOV UR4, 0x400 ;  /* 0x0000040000047882 */ /* 0x000fe20000000000 */
[----:B------:R-:W-:Y:S01]  /*04a0*/  UMOV UR5, 0x1 ;  /* 0x0000000100057882 */ /* 0x000fe20000000000 */
[----:B------:R-:W-:Y:S01]  /*04b0*/  UMOV UR6, 0x4 ;  /* 0x0000000400067882 */ /* 0x000fe20000000000 */
[----:B------:R-:W-:Y:S01]  /*04c0*/  ELECT P0, URZ, PT ;  /* 0x00000000003f782f */ /* 0x000fe20003800000 */
[----:B------:R-:W-:-:S04]  /*04d0*/  UIADD3 UR6, -UR6, 0x100000, URZ ;  /* 0x0010000006067890 */ /* 0x000fc8000fffe13f */
[----:B------:R-:W-:Y:S02]  /*04e0*/  USHF.L.U32 UR7, UR6, 0xb, URZ ;  /* 0x0000000b06077899 */ /* 0x000fe4000800063f */
[----:B------:R-:W-:Y:S02]  /*04f0*/  USHF.L.U32 UR6, UR6, 0x1, URZ ;  /* 0x0000000106067899 */ /* 0x000fe4000800063f */
[----:B-1----:R-:W-:Y:S02]  /*0500*/  ULEA UR8, UR8, UR4, 0x18 ;  /* 0x0000000408087291 */ /* 0x002fe4000f8ec03f */
[----:B------:R-:W-:-:S04]  /*0510*/  UIADD3 UR4, -UR5, 0x100000, URZ ;  /* 0x0010000005047890 */ /* 0x000fc8000fffe13f */
[----:B------:R-:W-:Y:S02]  /*0520*/  USHF.L.U32 UR5, UR4, 0xb, URZ ;  /* 0x0000000b04057899 */ /* 0x000fe4000800063f */
[----:B------:R-:W-:Y:S01]  /*0530*/  USHF.L.U32 UR4, UR4, 0x1, URZ ;  /* 0x0000000104047899 */ /* 0x000fe2000800063f */
[----:B------:R-:W1:Y:S11]  /*0540*/  FENCE.VIEW.ASYNC.S ;  /* 0x00000000000073c6 */ /* 0x000e760000000000 */
[----:B-1----:R1:W2:Y:S01]  /*0550*/  SYNCS.EXCH.64 URZ, [UR8], UR4 ;  /* 0x00000004083f75b2 */ /* 0x0022a20008000100 */
[----:B------:R1:W3:Y:S01]  /*0560*/  SYNCS.EXCH.64 URZ, [UR8+0x18], UR6 ;  /* 0x00001806083f75b2 */ /* 0x0002e20008000100 */
[----:B------:R1:W4:Y:S01]  /*0570*/  SYNCS.EXCH.64 URZ, [UR8+0x8], UR4 ;  /* 0x00000804083f75b2 */ /* 0x0003220008000100 */
[----:B------:R1:W1:Y:S01]  /*0580*/  SYNCS.EXCH.64 URZ, [UR8+0x20], UR6 ;  /* 0x00002006083f75b2 */ /* 0x0002620008000100 */
[----:B------:R1:W1:Y:S01]  /*0590*/  SYNCS.EXCH.64 URZ, [UR8+0x10], UR4 ;  /* 0x00001004083f75b2 */ /* 0x0002620008000100 */
[----:B------:R1:W1:Y:S01]  /*05a0*/  SYNCS.EXCH.64 URZ, [UR8+0x28], UR6 ;  /* 0x00002806083f75b2 */ /* 0x0002620008000100 */
[----:B------:R-:W-:Y:S01]  /*05b0*/  NOP ;  /* 0x0000000000007918 */ /* 0x000fe20000000000 */
.L_x_5:
[----:B------:R-:W5:Y:S01]  /*05c0*/  SHFL.IDX PT, R3, R5, RZ, 0x1f ;  /* 0x00001fff05037589 */ /* 0x000f6200000e0000 */
[----:B------:R-:W-:Y:S01]  /*05d0*/  NOP ;  /* 0x0000000000007918 */ /* 0x000fe20000000000 */
[----:B-----5:R-:W-:-:S13]  /*05e0*/  ISETP.NE.AND P0, PT, R3, RZ, PT ;  /* 0x000000ff0300720c */ /* 0x020fda0003f05270 */
[----:B------:R-:W-:Y:S05]  /*05f0*/  @P0 BRA `(.L_x_6) ;  /* 0x0000000000580947 */ /* 0x000fea0003800000 */
[----:B-1----:R-:W1:Y:S01]  /*0600*/  S2UR UR5, SR_CgaCtaId ;  /* 0x00000000000579c3 */ /* 0x002e620000008800 */
[----:B------:R-:W-:Y:S01]  /*0610*/  UMOV UR4, 0x400 ;  /* 0x0000040000047882 */ /* 0x000fe20000000000 */
[----:B------:R-:W-:Y:S01]  /*0620*/  UMOV UR6, 0x20 ;  /* 0x0000002000067882 */ /* 0x000fe20000000000 */
[----:B------:R-:W-:Y:S01]  /*0630*/  UMOV UR7, 0x100 ;  /* 0x0000010000077882 */ /* 0x000fe20000000000 */
[----:B------:R-:W-:Y:S01]  /*0640*/  ELECT P0, URZ, PT ;  /* 0x00000000003f782f */ /* 0x000fe20003800000 */
[----:B-1----:R-:W-:Y:S02]  /*0650*/  ULEA UR8, UR5, UR4, 0x18 ;  /* 0x0000000405087291 */ /* 0x002fe4000f8ec03f */
[----:B------:R-:W-:-:S04]  /*0660*/  UIADD3 UR4, -UR6, 0x100000, URZ ;  /* 0x0010000006047890 */ /* 0x000fc8000fffe13f */
[----:B------:R-:W-:Y:S02]  /*0670*/  USHF.L.U32 UR5, UR4, 0xb, URZ ;  /* 0x0000000b04057899 */ /* 0x000fe4000800063f */
[----:B------:R-:W-:Y:S02]  /*0680*/  USHF.L.U32 UR4, UR4, 0x1, URZ ;  /* 0x0000000104047899 */ /* 0x000fe4000800063f */
[----:B------:R-:W-:-:S04]  /*0690*/  UIADD3 UR6, -UR7, 0x100000, URZ ;  /* 0x0010000007067890 */ /* 0x000fc8000fffe13f */
[----:B------:R-:W-:Y:S02]  /*06a0*/  USHF.L.U32 UR7, UR6, 0xb, URZ ;  /* 0x0000000b06077899 */ /* 0x000fe4000800063f */
[----:B------:R-:W-:Y:S01]  /*06b0*/  USHF.L.U32 UR6, UR6, 0x1, URZ ;  /* 0x0000000106067899 */ /* 0x000fe2000800063f */
[----:B------:R-:W1:Y:S03]  /*06c0*/  FENCE.VIEW.ASYNC.S ;  /* 0x00000000000073c6 */ /* 0x000e660000000000 */
[----:B-1----:R1:W1:Y:S08]  /*06d0*/  SYNCS.EXCH.64 URZ, [UR8+0x30], UR4 ;  /* 0x00003004083f75b2 */ /* 0x0022700008000100 */
[----:B------:R1:W1:Y:S01]  /*06e0*/  SYNCS.EXCH.64 URZ, [UR8+0x50], UR6 ;  /* 0x00005006083f75b2 */ /* 0x0002620008000100 */
[----:B------:R1:W1:Y:S01]  /*06f0*/  SYNCS.EXCH.64 URZ, [UR8+0x38], UR4 ;  /* 0x00003804083f75b2 */ /* 0x0002620008000100 */
[----:B------:R1:W1:Y:S01]  /*0700*/  SYNCS.EXCH.64 URZ, [UR8+0x58], UR6 ;  /* 0x00005806083f75b2 */ /* 0x0002620008000100 */
[----:B------:R1:W1:Y:S01]  /*0710*/  SYNCS.EXCH.64 URZ, [UR8+0x40], UR4 ;  /* 0x00004004083f75b2 */ /* 0x0002620008000100 */
[----:B------:R1:W1:Y:S01]  /*0720*/  SYNCS.EXCH.64 URZ, [UR8+0x60], UR6 ;  /* 0x00006006083f75b2 */ /* 0x0002620008000100 */
[----:B------:R1:W1:Y:S01]  /*0730*/  SYNCS.EXCH.64 URZ, [UR8+0x48], UR4 ;  /* 0x00004804083f75b2 */ /* 0x0002620008000100 */
[----:B------:R1:W1:Y:S01]  /*0740*/  SYNCS.EXCH.64 URZ, [UR8+0x68], UR6 ;  /* 0x00006806083f75b2 */ /* 0x0002620008000100 */
[----:B------:R-:W-:Y:S01]  /*0750*/  NOP ;  /* 0x0000000000007918 */ /* 0x000fe20000000000 */
.L_x_6:
[----:B------:R-:W5:Y:S01]  /*0760*/  SHFL.IDX PT, R5, R5, RZ, 0x1f ;  /* 0x00001fff05057589 */ /* 0x000f6200000e0000 */
[----:B-1----:R-:W1:Y:S01]  /*0770*/  S2UR UR8, SR_CTAID.X ;  /* 0x00000000000879c3 */ /* 0x002e620000002500 */
[----:B------:R-:W-:Y:S02]  /*0780*/  SHF.R.S32.HI R3, RZ, 0x1f, R10 ;  /* 0x0000001fff037819 */ /* 0x000fe4000001140a */
[----:B------:R-:W-:Y:S01]  /*0790*/  ELECT P0, URZ, PT ;  /* 0x00000000003f782f */ /* 0x000fe20003800000 */
[----:B------:R-:W2:Y:S01]  /*07a0*/  S2R R8, SR_CTAID.Y ;  /* 0x0000000000087919 */ /* 0x000ea20000002600 */
[----:B------:R-:W-:Y:S01]  /*07b0*/  SHF.R.S32.HI R11, RZ, 0x1f, R2 ;  /* 0x0000001fff0b7819 */ /* 0x000fe20000011402 */
[----:B------:R-:W-:Y:S01]  /*07c0*/  ULDC UR4, c[0x0][0x150] ;  /* 0x0000540000047ab9 */ /* 0x000fe20000000800 */
[----:B------:R-:W-:Y:S01]  /*07d0*/  LEA.HI R3, R3, R10, RZ, 0x7 ;  /* 0x0000000a03037211 */ /* 0x000fe200078f38ff */
[----:B------:R-:W-:Y:S01]  /*07e0*/  NOP ;  /* 0x0000000000007918 */ /* 0x000fe20000000000 */
[----:B------:R-:W-:Y:S01]  /*07f0*/  LEA.HI R11, R11, R2, RZ, 0x2 ;  /* 0x000000020b0b7211 */ /* 0x000fe200078f10ff */
[----:B------:R-:W3:Y:S01]  /*0800*/  LDC R14, c[0x0][0x144] ;  /* 0x00005100ff0e7b82 */ /* 0x000ee20000000800 */
[----:B------:R-:W-:Y:S01]  /*0810*/  LOP3.LUT R3, R3, 0xffffff80, RZ, 0xc0, !PT ;  /* 0xffffff8003037812 */ /* 0x000fe200078ec0ff */
[----:B------:R-:W-:Y:S01]  /*0820*/  UMOV UR38, 0x1 ;  /* 0x0000000100267882 */ /* 0x000fe20000000000 */
[----:B------:R-:W-:-:S02]  /*0830*/  LOP3.LUT R11, R11, 0x3ffffffc, RZ, 0xc0, !PT ;  /* 0x3ffffffc0b0b7812 */ /* 0x000fc400078ec0ff */
[----:B------:R-:W-:Y:S02]  /*0840*/  IADD3 R3, -R3, R10, RZ ;  /* 0x0000000a03037210 */ /* 0x000fe40007ffe1ff */
[----:B------:R-:W-:Y:S01]  /*0850*/  ISETP.NE.AND P4, PT, R0, RZ, PT ;  /* 0x000000ff0000720c */ /* 0x000fe20003f85270 */
[----:B------:R-:W-:Y:S01]  /*0860*/  IMAD.IADD R11, R2, 0x1, -R11 ;  /* 0x00000001020b7824 */ /* 0x000fe200078e0a0b */
[----:B------:R-:W-:Y:S01]  /*0870*/  SHF.R.S32.HI R10, RZ, 0x1f, R3 ;  /* 0x0000001fff0a7819 */ /* 0x000fe20000011403 */
[----:B------:R-:W4:Y:S01]  /*0880*/  LDC R13, c[0x0][0x148] ;  /* 0x00005200ff0d7b82 */ /* 0x000f220000000800 */
[----:B------:R-:W-:Y:S02]  /*0890*/  MOV R165, 0x1 ;  /* 0x0000000100a57802 */ /* 0x000fe40000000f00 */
[----:B------:R-:W-:Y:S02]  /*08a0*/  LEA.HI R10, R10, R3, RZ, 0x3 ;  /* 0x000000030a0a7211 */ /* 0x000fe400078f18ff */
[----:B-----5:R-:W-:-:S02]  /*08b0*/  ISETP.NE.OR P0, PT, R5, RZ, !P0 ;  /* 0x000000ff0500720c */ /* 0x020fc40004705670 */
[----:B-1----:R-:W-:Y:S02]  /*08c0*/  I2FP.F32.U32 R12, UR8 ;  /* 0x00000008000c7c45 */ /* 0x002fe40008201000 */
[--C-:B------:R-:W-:Y:S02]  /*08d0*/  SHF.R.S32.HI R5, RZ, 0x3, R10.reuse ;  /* 0x00000003ff057819 */ /* 0x100fe4000001140a */
[----:B------:R-:W-:Y:S01]  /*08e0*/  SHF.R.S32.HI R10, RZ, 0x1f, R10 ;  /* 0x0000001fff0a7819 */ /* 0x000fe2000001140a */
[----:B------:R-:W-:Y:S01]  /*08f0*/  FMUL R12, R12, UR4 ;  /* 0x000000040c0c7c20 */ /* 0x000fe20008400000 */
[----:B------:R-:W-:Y:S01]  /*0900*/  ULDC UR4, c[0x0][0x154] ;  /* 0x0000550000047ab9 */ /* 0x000fe20000000800 */
[----:B------:R-:W-:Y:S02]  /*0910*/  ISETP.NE.AND P5, PT, R9, RZ, PT ;  /* 0x000000ff0900720c */ /* 0x000fe40003fa5270 */
[----:B------:R-:W-:Y:S02]  /*0920*/  LEA.HI R10, R10, R5, RZ, 0x2 ;  /* 0x000000050a0a7211 */ /* 0x000fe400078f10ff */
[----:B------:R-:W1:Y:S01]  /*0930*/  F2I.U32.TRUNC.NTZ R12, R12 ;  /* 0x0000000c000c7305 */ /* 0x000e62000020f000 */
[----:B------:R-:W-:Y:S01]  /*0940*/  VOTEU.ALL UP0, P0 ;  /* 0x00000000003f7886 */ /* 0x000fe20000000000 */
[----:B------:R-:W-:Y:S01]  /*0950*/  LOP3.LUT R10, R10, 0xfffffffc, RZ, 0xc0, !PT ;  /* 0xfffffffc0a0a7812 */ /* 0x000fe200078ec0ff */
[----:B------:R-:W-:-:S03]  /*0960*/  VOTEU.ALL UP1, P0 ;  /* 0x00000000003f7886 */ /* 0x000fc60000020000 */
[----:B------:R-:W-:Y:S01]  /*0970*/  IADD3 R10, R5, -R10, RZ ;  /* 0x8000000a050a7210 */ /* 0x000fe20007ffe0ff */
[----:B------:R-:W5:Y:S01]  /*0980*/  @!UP0 S2UR UR7, SR_CgaCtaId ;  /* 0x00000000000789c3 */ /* 0x000f620000008800 */
[----:B--2---:R-:W-:Y:S01]  /*0990*/  I2FP.F32.U32 R5, R8 ;  /* 0x0000000800057245 */ /* 0x004fe20000201000 */
[----:B------:R-:W-:Y:S02]  /*09a0*/  @!UP0 UMOV UR6, 0x400 ;  /* 0x0000040000068882 */ /* 0x000fe40000000000 */
[----:B------:R-:W-:Y:S01]  /*09b0*/  IMAD R10, R11, 0x4, R10 ;  /* 0x000000040b0a7824 */ /* 0x000fe200078e020a */
[----:B-1----:R-:W-:Y:S01]  /*09c0*/  IADD3 R11, -R12, RZ, RZ ;  /* 0x000000ff0c0b7210 */ /* 0x002fe20007ffe1ff */
[----:B------:R-:W-:-:S03]  /*09d0*/  FMUL R12, R5, UR4 ;  /* 0x00000004050c7c20 */ /* 0x000fc60008400000 */
[----:B------:R-:W-:Y:S01]  /*09e0*/  LEA.HI R2, R10, R10, RZ, 0x1 ;  /* 0x0000000a0a027211 */ /* 0x000fe200078f08ff */
[----:B------:R-:W-:Y:S01]  /*09f0*/  UMOV UR4, 0x20 ;  /* 0x0000002000047882 */ /* 0x000fe20000000000 */
[----:B---3--:R-:W-:Y:S02]  /*0a00*/  IMAD R11, R14, R11, UR8 ;  /* 0x000000080e0b7e24 */ /* 0x008fe4000f8e020b */
[----:B------:R-:W-:Y:S01]  /*0a10*/  LOP3.LUT R5, R2, 0xfffffffe, RZ, 0xc0, !PT ;  /* 0xfffffffe02057812 */ /* 0x000fe200078ec0ff */
[----:B------:R-:W1:Y:S01]  /*0a20*/  F2I.U32.TRUNC.NTZ R12, R12 ;  /* 0x0000000c000c7305 */ /* 0x000e62000020f000 */
[----:B------:R-:W-:-:S04]  /*0a30*/  @!UP0 UIADD3 UR4, -UR4, 0x100000, URZ ;  /* 0x0010000004048890 */ /* 0x000fc8000fffe13f */
[----:B------:R-:W-:Y:S02]  /*0a40*/  @!UP0 USHF.L.U32 UR5, UR4, 0xb, URZ ;  /* 0x0000000b04058899 */ /* 0x000fe4000800063f */
[----:B------:R-:W-:Y:S01]  /*0a50*/  @!UP0 USHF.L.U32 UR4, UR4, 0x1, URZ ;  /* 0x0000000104048899 */ /* 0x000fe2000800063f */
[----:B------:R-:W2:Y:S01]  /*0a60*/  LDC R14, c[0x0][0x140] ;  /* 0x00005000ff0e7b82 */ /* 0x000ea20000000800 */
[C---:B------:R-:W-:Y:S01]  /*0a70*/  IMAD.IADD R2, R10.reuse, 0x1, -R5 ;  /* 0x000000010a027824 */ /* 0x040fe200078e0a05 */
[----:B------:R-:W-:-:S04]  /*0a80*/  SHF.L.U32 R5, R10, 0x2, RZ ;  /* 0x000000020a057819 */ /* 0x000fc800000006ff */
[----:B------:R-:W-:Y:S01]  /*0a90*/  ISETP.NE.AND P1, PT, R2, R11, PT ;  /* 0x0000000b0200720c */ /* 0x000fe20003f25270 */
[----:B-----5:R-:W-:Y:S01]  /*0aa0*/  @!UP0 ULEA UR6, UR7, UR6, 0x18 ;  /* 0x0000000607068291 */ /* 0x020fe2000f8ec03f */
[----:B------:R-:W-:Y:S01]  /*0ab0*/  LOP3.LUT R15, R10, 0xc, R5, 0x78, !PT ;  /* 0x0000000c0a0f7812 */ /* 0x000fe200078e7805 */
[----:B------:R-:W-:Y:S01]  /*0ac0*/  VOTEU.ALL UP0, P0 ;  /* 0x00000000003f7886 */ /* 0x000fe20000000000 */
[----:B------:R-:W-:Y:S01]  /*0ad0*/  LOP3.LUT P0, RZ, R3, 0x7, RZ, 0xc0, !PT ;  /* 0x0000000703ff7812 */ /* 0x000fe2000780c0ff */
[----:B-1----:R-:W-:Y:S02]  /*0ae0*/  IMAD.MOV R20, RZ, RZ, -R12 ;  /* 0x000000ffff147224 */ /* 0x002fe400078e0a0c */
[----:B------:R1:W-:Y:S01]  /*0af0*/  STL [R1+0x200], R15 ;  /* 0x0002000f01007387 */ /* 0x0003e20000100800 */
[----:B------:R-:W-:Y:S01]  /*0b00*/  ISETP.LT.U32.AND P0, PT, R15, 0x2, !P0 ;  /* 0x000000020f00780c */ /* 0x000fe20004701070 */
[----:B------:R-:W-:Y:S02]  /*0b10*/  VIADD R12, R9, 0xffffffff ;  /* 0xffffffff090c7836 */ /* 0x000fe40000000000 */
[----:B----4-:R-:W-:Y:S01]  /*0b20*/  IMAD R5, R13, R20, R8 ;  /* 0x000000140d057224 */ /* 0x010fe200078e0208 */
[----:B------:R-:W-:Y:S01]  /*0b30*/  SEL R10, RZ, 0x1, !P0 ;  /* 0x00000001ff0a7807 */ /* 0x000fe20004000000 */
[----:B------:R-:W3:Y:S02]  /*0b40*/  FENCE.VIEW.ASYNC.S ;  /* 0x00000000000073c6 */ /* 0x000ee40000000000 */
[----:B---3--:R1:W3:Y:S01]  /*0b50*/  @!UP0 SYNCS.EXCH.64 URZ, [UR6+0x70], UR4 ;  /* 0x00007004063f85b2 */ /* 0x0082e20008000100 */
[----:B------:R-:W-:-:S02]  /*0b60*/  @P1 LEA.HI R2, R15, R15, RZ, 0x1 ;  /* 0x0000000f0f021211 */ /* 0x000fc400078f08ff */
[----:B------:R-:W-:Y:S02]  /*0b70*/  ISETP.GE.U32.AND P0, PT, R12, 0x2, PT ;  /* 0x000000020c00780c */ /* 0x000fe40003f06070 */
[----:B------:R-:W-:Y:S02]  /*0b80*/  @P1 SHF.R.S32.HI R2, RZ, 0x1, R2 ;  /* 0x00000001ff021819 */ /* 0x000fe40000011402 */
[----:B--2---:R-:W-:Y:S02]  /*0b90*/  ISETP.EQ.U32.AND P3, PT, R14, 0x1, PT ;  /* 0x000000010e00780c */ /* 0x004fe40003f62070 */
[----:B------:R-:W-:-:S04]  /*0ba0*/  @P1 ISETP.NE.AND P6, PT, R2, R5, PT ;  /* 0x000000050200120c */ /* 0x000fc80003fc5270 */
[----:B------:R-:W-:Y:S02]  /*0bb0*/  @P1 SEL R165, RZ, 0x1, P6 ;  /* 0x00000001ffa51807 */ /* 0x000fe40003000000 */
[C---:B------:R-:W-:Y:S01]  /*0bc0*/  ISETP.EQ.OR P1, PT, R0.reuse, 0x3, !P4 ;  /* 0x000000030000780c */ /* 0x040fe20006722670 */
[----:B------:R1:W2:Y:S01]  /*0bd0*/  @!UP1 SYNCS.EXCH.64 URZ, [UR6+0x78], UR4 ;  /* 0x00007804063f95b2 */ /* 0x0002a20008000100 */
[----:B------:R-:W-:Y:S01]  /*0be0*/  ISETP.EQ.AND P6, PT, R0, 0x2, !P5 ;  /* 0x000000020000780c */ /* 0x000fe20006fc2270 */
[----:B------:R-:W-:Y:S01]  /*0bf0*/  NOP ;  /* 0x0000000000007918 */ /* 0x000fe20000000000 */
[----:B------:R-:W-:Y:S02]  /*0c00*/  ISETP.EQ.AND P1, PT, R9, RZ, P1 ;  /* 0x000000ff0900720c */ /* 0x000fe40000f22270 */
[----:B------:R-:W-:Y:S02]  /*0c10*/  SEL R3, RZ, 0x1, !P6 ;  /* 0x00000001ff037807 */ /* 0x000fe40007000000 */
[----:B------:R-:W-:-:S02]  /*0c20*/  SEL R2, RZ, 0x1, !P1 ;  /* 0x00000001ff027807 */ /* 0x000fc40004800000 */
[----:B------:R-:W-:Y:S02]  /*0c30*/  SEL R3, R3, 0x2, P0 ;  /* 0x0000000203037807 */ /* 0x000fe40000000000 */
[----:B------:R-:W-:Y:S02]  /*0c40*/  SEL R2, R2, 0x2, P0 ;  /* 0x0000000202027807 */ /* 0x000fe40000000000 */
[----:B------:R-:W-:Y:S01]  /*0c50*/  LOP3.LUT R165, R165, R10, RZ, 0xc0, !PT ;  /* 0x0000000aa5a57212 */ /* 0x000fe200078ec0ff */
[----:B------:R1:W-:Y:S04]  /*0c60*/  STL [R1+0x218], R3 ;  /* 0x0002180301007387 */ /* 0x0003e80000100800 */
[----:B------:R1:W-:Y:S01]  /*0c70*/  STL [R1+0x20c], R2 ;  /* 0x00020c0201007387 */ /* 0x0003e20000100800 */
[----:B---3--:R-:W-:Y:S05]  /*0c80*/  @!P3 BRA `(.L_x_7) ;  /* 0x000000000008b947 */ /* 0x008fea0003800000 */
[----:B--2---:R-:W-:Y:S01]  /*0c90*/  UCGABAR_ARV ;  /* 0x00000000000079c7 */ /* 0x004fe20008000000 */
[----:B------:R-:W-:Y:S05]  /*0ca0*/  BRA `(.L_x_8) ;  /* 0x0000000000047947 */ /* 0x000fea0003800000 */
.L_x_7:
[----:B--2---:R-:W-:Y:S01]  /*0cb0*/  NOP ;  /* 0x0000000000007918 */ /* 0x004fe20000000000 */
.L_x_8:
[----:B-1----:R-:W1:Y:S01]  /*0cc0*/  LDC R2, c[0x0][0x904] ;  /* 0x00024100ff027b82 */ /* 0x002e620000000800 */
[----:B------:R-:W-:Y:S02]  /*0cd0*/  MOV R3, RZ ;  /* 0x000000ff00037202 */ /* 0x000fe40000000f00 */
[----:B-1----:R-:W-:Y:S02]  /*0ce0*/  ISETP.NE.AND P1, PT, R2, 0x1, PT ;  /* 0x000000010200780c */ /* 0x002fe40003f25270 */
[----:B------:R-:W-:-:S11]  /*0cf0*/  MOV R2, UR8 ;  /* 0x0000000800027c02 */ /* 0x000fd60008000f00 */
[----:B------:R-:W1:Y:S01]  /*0d00*/  @P1 LDC R15, c[0x0][0x10] ;  /* 0x00000400ff0f1b82 */ /* 0x000e620000000800 */
[----:B------:R-:W-:Y:S02]  /*0d10*/  @P1 IMAD.MOV.U32 R9, RZ, RZ, RZ ;  /* 0x000000ffff091224 */ /* 0x000fe400078e00ff */
[----:B------:R-:W-:-:S05]  /*0d20*/  @P1 IMAD.MOV.U32 R17, RZ, RZ, RZ ;  /* 0x000000ffff111224 */ /* 0x000fca00078e00ff */
[----:B------:R-:W2:Y:S01]  /*0d30*/  @!P1 LDC R5, c[0x0][0xc] ;  /* 0x00000300ff059b82 */ /* 0x000ea20000000800 */
[----:B------:R-:W-:Y:S01]  /*0d40*/  ULDC UR4, c[0x0][0xc] ;  /* 0x0000030000047ab9 */ /* 0x000fe20000000800 */
[----:B------:R-:W-:Y:S01]  /*0d50*/  ULDC UR5, c[0x0][0x10] ;  /* 0x0000040000057ab9 */ /* 0x000fe20000000800 */
[----:B------:R-:W-:Y:S01]  /*0d60*/  ULDC UR6, c[0x0][0x14] ;  /* 0x0000050000067ab9 */ /* 0x000fe20000000800 */
[----:B------:R-:W-:-:S04]  /*0d70*/  UIMAD.WIDE.U32 UR4, UR4, UR5, URZ ;  /* 0x00000005040472a5 */ /* 0x000fc8000f8e003f */
[----:B------:R-:W-:Y:S02]  /*0d80*/  UIMAD.WIDE.U32 UR46, UR4, UR6, URZ ;  /* 0x00000006042e72a5 */ /* 0x000fe4000f8e003f */
[----:B------:R-:W-:-:S04]  /*0d90*/  UIMAD UR39, UR5, UR6, URZ ;  /* 0x00000006052772a4 */ /* 0x000fc8000f8e023f */
[----:B------:R-:W-:Y:S01]  /*0da0*/  UIADD3 UR39, UR47, UR39, URZ ;  /* 0x000000272f277290 */ /* 0x000fe2000fffe03f */
[----:B-1----:R-:W-:-:S04]  /*0db0*/  @P1 IMAD.WIDE.U32 R14, R15, UR8, R8 ;  /* 0x000000080f0e1c25 */ /* 0x002fc8000f8e0008 */
[----:B------:R-:W-:Y:S01]  /*0dc0*/  @P1 IMAD.IADD R24, R15, 0x1, R17 ;  /* 0x000000010f181824 */ /* 0x000fe200078e0211 */
[----:B------:R-:W-:Y:S01]  /*0dd0*/  @P1 MOV R10, R14 ;  /* 0x0000000e000a1202 */ /* 0x000fe20000000f00 */
[----:B--2---:R-:W-:-:S04]  /*0de0*/  @!P1 IMAD.WIDE.U32 R2, R8, R5, R2 ;  /* 0x0000000508029225 */ /* 0x004fc800078e0002 */
[----:B------:R-:W-:Y:S01]  /*0df0*/  @!P1 IMAD.MOV.U32 R24, RZ, RZ, R3 ;  /* 0x000000ffff189224 */ /* 0x000fe200078e0003 */
[----:B------:R-:W-:-:S05]  /*0e00*/  @!P1 MOV R10, R2 ;  /* 0x00000002000a9202 */ /* 0x000fca0000000f00 */
[----:B------:R1:W-:Y:S04]  /*0e10*/  STL [R1+0x204], R10 ;  /* 0x0002040a01007387 */ /* 0x0003e80000100800 */
[----:B------:R1:W-:Y:S01]  /*0e20*/  STL [R1+0x208], R24 ;  /* 0x0002081801007387 */ /* 0x0003e20000100800 */
[----:B------:R-:W-:Y:S05]  /*0e30*/  @!P3 BRA `(.L_x_9) ;  /* 0x00000000000cb947 */ /* 0x000fea0003800000 */
[----:B------:R-:W-:Y:S01]  /*0e40*/  UCGABAR_WAIT ;  /* 0x0000000000007dc7 */ /* 0x000fe20008000000 */
[----:B------:R-:W-:Y:S01]  /*0e50*/  CCTL.IVALL ;  /* 0x00000000ff00798f */ /* 0x000fe20002000000 */
[----:B------:R-:W-:Y:S05]  /*0e60*/  BRA `(.L_x_10) ;  /* 0x0000000000047947 */ /* 0x000fea0003800000 */
.L_x_9:
[----:B------:R-:W-:Y:S06]  /*0e70*/  BAR.SYNC.DEFER_BLOCKING 0x0 ;  /* 0x0000000000007b1d */ /* 0x000fec0000010000 */
.L_x_10:
[----:B------:R-:W2:Y:S01]  /*0e80*/  S2UR UR37, SR_CgaCtaId ;  /* 0x00000000002579c3 */ /* 0x000ea20000008800 */
[----:B------:R-:W-:Y:S04]  /*0e90*/  BSSY B6, `(.L_x_11) ;  /* 0x0001667000067945 */ /* 0x000fe80003800000 */
[----:B------:R-:W-:Y:S05]  /*0ea0*/  @!P5 BRA `(.L_x_12) ;  /* 0x0000012c0028d947 */ /* 0x000fea0003800000 */
[----:B------:R-:W-:-:S13]  /*0eb0*/  ISETP.GT.U32.AND P0, PT, R12, 0x1, PT ;  /* 0x000000010c00780c */ /* 0x000fda0003f04070 */
[----:B------:R-:W-:Y:S05]  /*0ec0*/  @P0 BRA `(.L_x_13) ;  /* 0x00000164008c0947 */ /* 0x000fea0003800000 */
[----:B------:R-:W-:Y:S01]  /*0ed0*/  PRMT R2, RZ, 0x7610, R2 ;  /* 0x00007610ff027816 */ /* 0x000fe20000000002 */
[----:B------:R-:W-:Y:S01]  /*0ee0*/  ULDC.64 UR4, c[0x0][0x8f8] ;  /* 0x00023e0000047ab9 */ /* 0x000fe20000000a00 */
[----:B------:R-:W-:Y:S01]  /*0ef0*/  UMOV UR43, 0xffffffff ;  /* 0xffffffff002b7882 */ /* 0x000fe20000000000 */
[----:B------:R-:W-:Y:S01]  /*0f00*/  ISETP.GE.U32.AND P0, PT, R10, UR4, PT ;  /* 0x000000040a007c0c */ /* 0x000fe2000bf06070 */
[----:B------:R-:W-:Y:S01]  /*0f10*/  IMAD.MOV.U32 R18, RZ, RZ, -0x1 ;  /* 0xffffffffff127424 */ /* 0x000fe200078e00ff */
[----:B------:R3:W-:Y:S01]  /*0f20*/  STL.S16 [R1+0x210], R2 ;  /* 0x0002100201007387 */ /* 0x0007e20000100600 */
[----:B------:R-:W-:Y:S02]  /*0f30*/  MOV R19, 0xffffffff ;  /* 0xffffffff00137802 */ /* 0x000fe40000000f00 */
[----:B------:R-:W-:Y:S02]  /*0f40*/  ISETP.GE.U32.AND.EX P0, PT, R24, UR5, PT, P0 ;  /* 0x0000000518007c0c */ /* 0x000fe4000bf06100 */
[----:B------:R-:W-:-:S11]  /*0f50*/  PRMT R0, RZ, 0x7610, R0 ;  /* 0x00007610ff007816 */ /* 0x000fd60000000000 */
[----:B---3--:R-:W-:Y:S05]  /*0f60*/  @P0 BRA `(.L_x_14) ;  /* 0x0000000400300947 */ /* 0x008fea0003800000 */
[----:B------:R-:W3:Y:S01]  /*0f70*/  LDC.64 R16, c[0x0][0x8d0] ;  /* 0x00023400ff107b82 */ /* 0x000ee20000000a00 */
[----:B------:R-:W-:Y:S01]  /*0f80*/  MOV R2, R10 ;  /* 0x0000000a00027202 */ /* 0x000fe20000000f00 */
[----:B------:R-:W-:-:S06]  /*0f90*/  IMAD.MOV.U32 R3, RZ, RZ, R24 ;  /* 0x000000ffff037224 */ /* 0x000fcc00078e0018 */
[----:B------:R-:W4:Y:S08]  /*0fa0*/  LDC R0, c[0x0][0x8d8] ;  /* 0x00023600ff007b82 */ /* 0x000f300000000800 */
[----:B------:R-:W1:Y:S01]  /*0fb0*/  LDC.64 R18, c[0x0][0x8c8] ;  /* 0x00023200ff127b82 */ /* 0x000e620000000a00 */
[----:B---3--:R-:W-:-:S04]  /*0fc0*/  ISETP.NE.U32.AND P0, PT, R16, RZ, PT ;  /* 0x000000ff1000720c */ /* 0x008fc80003f05070 */
[----:B------:R-:W-:-:S13]  /*0fd0*/  ISETP.NE.AND.EX P0, PT, R17, RZ, PT, P0 ;  /* 0x000000ff1100720c */ /* 0x000fda0003f05300 */
[----:B-1--4-:R-:W-:Y:S05]  /*0fe0*/  @!P0 BRA `(.L_x_15) ;  /* 0x0000000000288947 */ /* 0x012fea0003800000 */
[----:B------:R-:W1:Y:S02]  /*0ff0*/  LDC R7, c[0x0][0x8dc] ;  /* 0x00023700ff077b82 */ /* 0x000e640000000800 */
[----:B-1----:R-:W-:-:S04]  /*1000*/  IADD3 R7, P0, R10, R7, RZ ;  /* 0x000000070a077210 */ /* 0x002fc80007f1e0ff */
[----:B------:R-:W-:-:S05]  /*1010*/  IADD3.X R15, RZ, R24, RZ, P0, !PT ;  /* 0x00000018ff0f7210 */ /* 0x000fca00007fe4ff */
[----:B------:R-:W-:-:S04]  /*1020*/  IMAD.WIDE.U32 R2, R15, R16, RZ ;  /* 0x000000100f027225 */ /* 0x000fc800078e00ff */
[----:B------:R-:W-:-:S04]  /*1030*/  IMAD.WIDE.U32 R4, P0, R7, R17, R2 ;  /* 0x0000001107047225 */ /* 0x000fc80007800002 */
[----:B------:R-:W-:Y:S01]  /*1040*/  IMAD.WIDE.U32 R2, R7, R16, RZ ;  /* 0x0000001007027225 */ /* 0x000fe200078e00ff */
[----:B------:R-:W-:-:S03]  /*1050*/  MOV R6, R5 ;  /* 0x0000000500067202 */ /* 0x000fc60000000f00 */
[----:B------:R-:W-:Y:S01]  /*1060*/  IMAD.X R7, RZ, RZ, RZ, P0 ;  /* 0x000000ffff077224 */ /* 0x000fe200000e06ff */
[----:B------:R-:W-:-:S05]  /*1070*/  IADD3 RZ, P0, R3, R4, RZ ;  /* 0x0000000403ff7210 */ /* 0x000fca0007f1e0ff */
[----:B------:R-:W-:-:S08]  /*1080*/  IMAD.WIDE.U32.X R2, R15, R17, R6, P0 ;  /* 0x000000110f027225 */ /* 0x000fd000000e0406 */
.L_x_15:
[----:B------:R-:W1:Y:S01]  /*1090*/  LDC.64 R22, c[0x0][0x8e8] ;  /* 0x00023a00ff167b82 */ /* 0x000e620000000a00 */
[-CC-:B------:R-:W-:Y:S01]  /*10a0*/  SHF.R.U64 R21, R2, R0.reuse, R3.reuse ;  /* 0x0000000002157219 */ /* 0x180fe20000001203 */
[----:B------:R-:W-:Y:S01]  /*10b0*/  ULDC UR4, c[0x0][0x900] ;  /* 0x0002400000047ab9 */ /* 0x000fe20000000800 */
[----:B------:R-:W-:Y:S01]  /*10c0*/  SHF.R.U32.HI R0, RZ, R0, R3 ;  /* 0x00000000ff007219 */ /* 0x000fe20000011603 */
[----:B------:R-:W-:Y:S01]  /*10d0*/  IMAD R8, R13, R20, R8 ;  /* 0x000000140d087224 */ /* 0x000fe200078e0208 */
[----:B------:R-:W-:Y:S02]  /*10e0*/  IADD3 R5, P0, RZ, -R21, RZ ;  /* 0x80000015ff057210 */ /* 0x000fe40007f1e0ff */
[----:B------:R-:W-:Y:S01]  /*10f0*/  MOV R2, R10 ;  /* 0x0000000a00027202 */ /* 0x000fe20000000f00 */
[----:B------:R-:W3:Y:S02]  /*1100*/  LDC R4, c[0x0][0x8c0] ;  /* 0x00023000ff047b82 */ /* 0x000ee40000000800 */
[----:B------:R-:W-:-:S04]  /*1110*/  IMAD.X R3, RZ, RZ, ~R0, P0 ;  /* 0x000000ffff037224 */ /* 0x000fc800000e0e00 */
[-C--:B------:R-:W-:Y:S02]  /*1120*/  IMAD R0, R3, R18.reuse, RZ ;  /* 0x0000001203007224 */ /* 0x080fe400078e02ff */
[----:B------:R-:W4:Y:S01]  /*1130*/  LDC R7, c[0x0][0x8b0] ;  /* 0x00022c00ff077b82 */ /* 0x000f220000000800 */
[----:B------:R-:W-:Y:S02]  /*1140*/  IMAD.MOV.U32 R3, RZ, RZ, R24 ;  /* 0x000000ffff037224 */ /* 0x000fe400078e0018 */
[----:B------:R-:W-:-:S05]  /*1150*/  IMAD.WIDE.U32 R2, R5, R18, R2 ;  /* 0x0000001205027225 */ /* 0x000fca00078e0002 */
[----:B------:R-:W2:Y:S01]  /*1160*/  LDC R17, c[0x0][0x8a8] ;  /* 0x00022a00ff117b82 */ /* 0x000ea20000000800 */
[----:B------:R-:W-:Y:S01]  /*1170*/  IMAD R5, R5, R19, R0 ;  /* 0x0000001305057224 */ /* 0x000fe200078e0200 */
[----:B-1----:R-:W-:Y:S01]  /*1180*/  ISETP.NE.U32.AND P0, PT, R22, RZ, PT ;  /* 0x000000ff1600720c */ /* 0x002fe20003f05070 */
[----:B------:R-:W-:-:S03]  /*1190*/  IMAD.MOV.U32 R0, RZ, RZ, -0x1 ;  /* 0xffffffffff007424 */ /* 0x000fc600078e00ff */
[----:B------:R-:W-:Y:S02]  /*11a0*/  IADD3 R3, R3, R5, RZ ;  /* 0x0000000503037210 */ /* 0x000fe40007ffe0ff */
[----:B------:R-:W1:Y:S01]  /*11b0*/  LDC R10, c[0x0][0x8f0] ;  /* 0x00023c00ff0a7b82 */ /* 0x000e620000000800 */
[----:B------:R-:W-:Y:S02]  /*11c0*/  ISETP.NE.AND.EX P0, PT, R23, RZ, PT, P0 ;  /* 0x000000ff1700720c */ /* 0x000fe40003f05300 */
[-CC-:B---3--:R-:W-:Y:S02]  /*11d0*/  SHF.R.U64 R15, R2, R4.reuse, R3.reuse ;  /* 0x00000004020f7219 */ /* 0x188fe40000001203 */
[----:B------:R-:W-:Y:S02]  /*11e0*/  SHF.R.U32.HI R2, RZ, R4, R3 ;  /* 0x00000004ff027219 */ /* 0x000fe40000011603 */
[----:B------:R-:W-:Y:S01]  /*11f0*/  SHF.L.U32 R0, R0, UR4, RZ ;  /* 0x0000000400007c19 */ /* 0x000fe200080006ff */
[----:B------:R-:W3:Y:S01]  /*1200*/  LDC R12, c[0x0][0x8e0] ;  /* 0x00023800ff0c7b82 */ /* 0x000ee20000000800 */
[----:B----4-:R-:W-:-:S02]  /*1210*/  SHF.R.U64 R19, R15, R7, R2 ;  /* 0x000000070f137219 */ /* 0x010fc40000001202 */
[----:B------:R-:W-:Y:S02]  /*1220*/  SHF.R.U32.HI R2, RZ, R7, R2 ;  /* 0x00000007ff027219 */ /* 0x000fe40000011602 */
[----:B------:R-:W-:Y:S02]  /*1230*/  LOP3.LUT R0, RZ, R0, RZ, 0x33, !PT ;  /* 0x00000000ff007212 */ /* 0x000fe400078e33ff */
[--C-:B------:R-:W-:Y:S01]  /*1240*/  SHF.R.U64 R16, R19, UR4, R2.reuse ;  /* 0x0000000413107c19 */ /* 0x100fe20008001202 */
[----:B------:R-:W4:Y:S01]  /*1250*/  LDC R14, c[0x0][0x8b8] ;  /* 0x00022e00ff0e7b82 */ /* 0x000f220000000800 */
[----:B------:R-:W-:Y:S02]  /*1260*/  SHF.R.U32.HI R3, RZ, UR4, R2 ;  /* 0x00000004ff037c19 */ /* 0x000fe40008011602 */
[----:B------:R-:W-:Y:S01]  /*1270*/  MOV R2, R16 ;  /* 0x0000001000027202 */ /* 0x000fe20000000f00 */
[----:B--2---:R-:W-:Y:S06]  /*1280*/  @!P0 BRA `(.L_x_16) ;  /* 0x0000000000288947 */ /* 0x004fec0003800000 */
[----:B------:R-:W2:Y:S02]  /*1290*/  LDC R7, c[0x0][0x8f4] ;  /* 0x00023d00ff077b82 */ /* 0x000ea40000000800 */
[----:B--2---:R-:W-:-:S05]  /*12a0*/  IADD3 R7, P0, R16, R7, RZ ;  /* 0x0000000710077210 */ /* 0x004fca0007f1e0ff */
[----:B------:R-:W-:-:S04]  /*12b0*/  IMAD.X R9, RZ, RZ, R3, P0 ;  /* 0x000000ffff097224 */ /* 0x000fc800000e0603 */
[----:B------:R-:W-:-:S04]  /*12c0*/  IMAD.WIDE.U32 R2, R9, R22, RZ ;  /* 0x0000001609027225 */ /* 0x000fc800078e00ff */
[----:B------:R-:W-:-:S04]  /*12d0*/  IMAD.WIDE.U32 R4, P0, R7, R23, R2 ;  /* 0x0000001707047225 */ /* 0x000fc80007800002 */
[----:B------:R-:W-:Y:S01]  /*12e0*/  IMAD.WIDE.U32 R2, R7, R22, RZ ;  /* 0x0000001607027225 */ /* 0x000fe200078e00ff */
[----:B------:R-:W-:-:S03]  /*12f0*/  IADD3.X R7, RZ, RZ, RZ, P0, !PT ;  /* 0x000000ffff077210 */ /* 0x000fc600007fe4ff */
[----:B------:R-:W-:Y:S01]  /*1300*/  IMAD.MOV.U32 R6, RZ, RZ, R5 ;  /* 0x000000ffff067224 */ /* 0x000fe200078e0005 */
[----:B------:R-:W-:-:S05]  /*1310*/  IADD3 RZ, P0, R3, R4, RZ ;  /* 0x0000000403ff7210 */ /* 0x000fca0007f1e0ff */
[----:B------:R-:W-:-:S08]  /*1320*/  IMAD.WIDE.U32.X R2, R9, R23, R6, P0 ;  /* 0x0000001709027225 */ /* 0x000fd000000e0406 */
.L_x_16:
[----:B-1----:R-:W-:Y:S01]  /*1330*/  SHF.R.U64 R3, R2, R10, R3 ;  /* 0x0000000a02037219 */ /* 0x002fe20000001203 */
[----:B------:R-:W-:Y:S01]  /*1340*/  USHF.L.U32 UR4, UR38, UR4, URZ ;  /* 0x0000000426047299 */ /* 0x000fe2000800063f */
[----:B------:R-:W-:Y:S02]  /*1350*/  LOP3.LUT R0, R19, R0, RZ, 0xc0, !PT ;  /* 0x0000000013007212 */ /* 0x000fe400078ec0ff */
[----:B------:R-:W-:Y:S01]  /*1360*/  IADD3 R2, R17, -0x1, RZ ;  /* 0xffffffff11027810 */ /* 0x000fe20007ffe0ff */
[----:B------:R-:W-:Y:S01]  /*1370*/  IMAD.MOV R5, RZ, RZ, -R3 ;  /* 0x000000ffff057224 */ /* 0x000fe200078e0a03 */
[----:B------:R-:W-:Y:S01]  /*1380*/  SEL R11, R11, R8, !P1 ;  /* 0x000000080b0b7207 */ /* 0x000fe20004800000 */
[----:B------:R-:W-:Y:S01]  /*1390*/  IMAD R4, R3, UR4, R0 ;  /* 0x0000000403047c24 */ /* 0x000fe2000f8e0200 */
[----:B------:R-:W-:Y:S01]  /*13a0*/  LOP3.LUT R2, R15, R2, RZ, 0xc0, !PT ;  /* 0x000000020f027212 */ /* 0x000fe200078ec0ff */
[----:B---3--:R-:W-:Y:S01]  /*13b0*/  IMAD R0, R5, R12, R16 ;  /* 0x0000000c05007224 */ /* 0x008fe200078e0210 */
[----:B------:R-:W-:Y:S01]  /*13c0*/  R2UR UR43, R21 ;  /* 0x00000000152b72ca */ /* 0x000fe200000e0000 */
[----:B----4-:R-:W-:-:S02]  /*13d0*/  IMAD R11, R4, R14, R11 ;  /* 0x0000000e040b7224 */ /* 0x010fc400078e020b */
[----:B------:R-:W-:Y:S01]  /*13e0*/  IMAD R0, R0, R17, R2 ;  /* 0x0000001100007224 */ /* 0x000fe200078e0202 */
[----:B------:R-:W-:-:S04]  /*13f0*/  MOV R2, 0x1 ;  /* 0x0000000100027802 */ /* 0x000fc80000000f00 */
[----:B------:R-:W-:Y:S02]  /*1400*/  SEL R18, R0, R11, !P1 ;  /* 0x0000000b00127207 */ /* 0x000fe40004800000 */
[----:B------:R-:W-:Y:S02]  /*1410*/  SEL R19, R11, R0, !P1 ;  /* 0x000000000b137207 */ /* 0x000fe40004800000 */
[----:B------:R-:W-:-:S07]  /*1420*/  PRMT R0, R2, 0x7610, R0 ;  /* 0x0000761002007816 */ /* 0x000fce0000000000 */
.L_x_14:
[----:B------:R-:W-:-:S08]  /*1430*/  NOP ;  /* 0x0000000000007918 */ /* 0x000fd00000000000 */
[----:B------:R-:W3:Y:S02]  /*1440*/  USETMAXREG.TRY_ALLOC.CTAPOOL UP0, 0xf0 ;  /* 0x000000f0000079c8 */ /* 0x000ee40008000600 */
[----:B---3--:R-:W-:-:S13]  /*1450*/  PLOP3.LUT P0, PT, PT, PT, UP0, 0x80, 0x0 ;  /* 0x000000000000781c */ /* 0x008fda0003f0f008 */
[----:B------:R-:W-:Y:S05]  /*1460*/  @!P0 BRA `(.L_x_14) ;  /* 0xfffffffc00f08947 */ /* 0x000fea000383ffff */
[----:B------:R-:W-:Y:S02]  /*1470*/  ULDC.64 UR4, c[0x0][0x590] ;  /* 0x0001640000047ab9 */ /* 0x000fe40000000a00 */
[----:B------:R-:W-:Y:S01]  /*1480*/  IMAD.U32 R171, RZ, RZ, UR4 ;  /* 0x00000004ffab7e24 */ /* 0x000fe2000f8e00ff */
[----:B------:R-:W-:-:S04]  /*1490*/  MOV R172, UR5 ;  /* 0x0000000500ac7c02 */ /* 0x000fc80008000f00 */
[----:B------:R-:W-:-:S04]  /*14a0*/  ISETP.NE.U32.AND P0, PT, R171, RZ, PT ;  /* 0x000000ffab00720c */ /* 0x000fc80003f05070 */
[----:B------:R-:W-:-:S13]  /*14b0*/  ISETP.NE.AND.EX P0, PT, R172, RZ, PT, P0 ;  /* 0x000000ffac00720c */ /* 0x000fda0003f05300 */
[----:B------:R-:W-:Y:S05]  /*14c0*/  @P0 BRA `(.L_x_17) ;  /* 0x0000000000380947 */ /* 0x000fea0003800000 */
[----:B------:R-:W-:Y:S02]  /*14d0*/  ULDC.64 UR4, c[0x0][0x588] ;  /* 0x0001620000047ab9 */ /* 0x000fe40000000a00 */
[----:B------:R-:W-:-:S04]  /*14e0*/  ISETP.NE.U32.AND P0, PT, RZ, UR4, PT ;  /* 0x00000004ff007c0c */ /* 0x000fc8000bf05070 */
[----:B------:R-:W-:-:S13]  /*14f0*/  ISETP.NE.AND.EX P0, PT, RZ, UR5, PT, P0 ;  /* 0x00000005ff007c0c */ /* 0x000fda000bf05300 */
[----:B------:R-:W-:Y:S05]  /*1500*/  @!P0 BRA `(.L_x_18) ;  /* 0x0000000000188947 */ /* 0x000fea0003800000 */
[----:B------:R-:W3:Y:S01]  /*1510*/  LDC.64 R2, c[0x0][0x588] ;  /* 0x00016200ff027b82 */ /* 0x000ee20000000a00 */
[----:B------:R-:W-:Y:S01]  /*1520*/  IMAD.MOV.U32 R4, RZ, RZ, 0x1 ;  /* 0x00000001ff047424 */ /* 0x000fe200078e00ff */
[----:B---3--:R3:W5:Y:S04]  /*1530*/  LDG.E R164, desc[UR54][R2.64] ;  /* 0x0000003602a47981 */ /* 0x008768000c1e1900 */
[----:B---3--:R-:W-:-:S05]  /*1540*/  PRMT R2, R4, 0x7610, R2 ;  /* 0x0000761004027816 */ /* 0x008fca0000000002 */
[----:B------:R3:W-:Y:S01]  /*1550*/  STL.S16 [R1+0x210], R2 ;  /* 0x0002100201007387 */ /* 0x0007e20000100600 */
[----:B------:R-:W-:Y:S05]  /*1560*/  BRA `(.L_x_17) ;  /* 0x0000000000107947 */ /* 0x000fea0003800000 */
.L_x_18:
[----:B------:R-:W-:Y:S01]  /*1570*/  MOV R2, 0x1 ;  /* 0x0000000100027802 */ /* 0x000fe20000000f00 */
[----:B------:R-:W-:Y:S02]  /*1580*/  ULDC UR4, c[0x0][0x580] ;  /* 0x0001600000047ab9 */ /* 0x000fe40000000800 */
[----:B------:R-:W-:Y:S02]  /*1590*/  IMAD.U32 R164, RZ, RZ, UR4 ;  /* 0x00000004ffa47e24 */ /* 0x000fe4000f8e00ff */
[----:B------:R4:W-:Y:S05]  /*15a0*/  STL.S16 [R1+0x210], R2 ;  /* 0x0002100201007387 */ /* 0x0009ea0000100600 */
.L_x_17:
[----:B------:R-:W-:Y:S02]  /*15b0*/  ULDC.64 UR4, c[0x0][0x5b0] ;  /* 0x00016c0000047ab9 */ /* 0x000fe40000000a00 */
[----:B------:R-:W-:-:S04]  /*15c0*/  ISETP.NE.U32.AND P0, PT, RZ, UR4, PT ;  /* 0x00000004ff007c0c */ /* 0x000fc8000bf05070 */
[----:B------:R-:W-:-:S13]  /*15d0*/  ISETP.NE.AND.EX P0, PT, RZ, UR5, PT, P0 ;  /* 0x00000005ff007c0c */ /* 0x000fda000bf05300 */
[----:B------:R-:W-:Y:S05]  /*15e0*/  @P0 BRA `(.L_x_19) ;  /* 0x0000000000240947 */ /* 0x000fea0003800000 */
[----:B------:R-:W-:Y:S02]  /*15f0*/  ULDC.64 UR4, c[0x0][0x5a8] ;  /* 0x00016a0000047ab9 */ /* 0x000fe40000000a00 */
[----:B------:R-:W-:-:S04]  /*1600*/  ISETP.NE.U32.AND P0, PT, RZ, UR4, PT ;  /* 0x00000004ff007c0c */ /* 0x000fc8000bf05070 */
[----:B------:R-:W-:-:S13]  /*1610*/  ISETP.NE.AND.EX P0, PT, RZ, UR5, PT, P0 ;  /* 0x00000005ff007c0c */ /* 0x000fda000bf05300 */
[----:B------:R-:W-:Y:S05]  /*1620*/  @!P0 BRA `(.L_x_20) ;  /* 0x00000000000c8947 */ /* 0x000fea0003800000 */
[----:B---34-:R-:W3:Y:S02]  /*1630*/  LDC.64 R2, c[0x0][0x5a8] ;  /* 0x00016a00ff027b82 */ /* 0x018ee40000000a00 */
[----:B---3--:R3:W5:Y:S01]  /*1640*/  LDG.E R17, desc[UR54][R2.64] ;  /* 0x0000003602117981 */ /* 0x008762000c1e1900 */
[----:B------:R-:W-:Y:S05]  /*1650*/  BRA `(.L_x_19) ;  /* 0x0000000000087947 */ /* 0x000fea0003800000 */
.L_x_20:
[----:B------:R-:W-:Y:S02]  /*1660*/  ULDC UR4, c[0x0][0x5a0] ;  /* 0x0001680000047ab9 */ /* 0x000fe40000000800 */
[----:B------:R-:W-:-:S07]  /*1670*/  MOV R17, UR4 ;  /* 0x0000000400117c02 */ /* 0x000fce0008000f00 */
.L_x_19:
[----:B------:R-:W-:Y:S01]  /*1680*/  LOP3.LUT P1, RZ, R0, 0xff, RZ, 0xc0, !PT ;  /* 0x000000ff00ff7812 */ /* 0x000fe2000782c0ff */
[----:B------:R-:W-:Y:S01]  /*1690*/  UMOV UR36, URZ ;  /* 0x0000003f00247c82 */ /* 0x000fe20008000000 */
[----:B------:R-:W-:-:S11]  /*16a0*/  PLOP3.LUT P0, PT, PT, PT, PT, 0x80, 0x0 ;  /* 0x000000000000781c */ /* 0x000fd60003f0f070 */
[----:B------:R-:W-:Y:S05]  /*16b0*/  @!P1 BRA `(.L_x_21) ;  /* 0x0000012000809947 */ /* 0x000fea0003800000 */
[----:B---34-:R-:W3:Y:S01]  /*16c0*/  LDL R2, [R1+0x210] ;  /* 0x0002100001027983 */ /* 0x018ee20000100800 */
[----:B------:R-:W-:-:S03]  /*16d0*/  ULDC UR4, c[0x0][0x28c] ;  /* 0x0000a30000047ab9 */ /* 0x000fc60000000800 */
[----:B------:R-:W4:Y:S01]  /*16e0*/  LDL R3, [R1+0x218] ;  /* 0x0002180001037983 */ /* 0x000f220000100800 */
[----:B------:R-:W-:Y:S01]  /*16f0*/  UIADD3 UR4, UR4, 0x3f, URZ ;  /* 0x0000003f04047890 */ /* 0x000fe2000fffe03f */
[----:B------:R-:W-:Y:S01]  /*1700*/  IMAD.MOV.U32 R158, RZ, RZ, 0x10 ;  /* 0x00000010ff9e7424 */ /* 0x000fe200078e00ff */
[----:B-----5:R-:W-:Y:S01]  /*1710*/  MOV R167, R164 ;  /* 0x000000a400a77202 */ /* 0x020fe20000000f00 */
[----:B------:R-:W1:Y:S01]  /*1720*/  S2R R4, SR_TID.X ;  /* 0x0000000000047919 */ /* 0x000e620000002100 */
[----:B------:R-:W-:Y:S01]  /*1730*/  USHF.R.S32.HI UR5, URZ, 0x1f, UR4 ;  /* 0x0000001f3f057899 */ /* 0x000fe20008011404 */
[----:B------:R-:W-:Y:S01]  /*1740*/  IMAD.MOV.U32 R16, RZ, RZ, R164 ;  /* 0x000000ffff107224 */ /* 0x000fe200078e00a4 */
[----:B------:R-:W-:Y:S01]  /*1750*/  ULDC.64 UR52, c[0x0][0x198] ;  /* 0x0000660000347ab9 */ /* 0x000fe20000000a00 */
[----:B------:R-:W-:Y:S01]  /*1760*/  UMOV UR44, URZ ;  /* 0x0000003f002c7c82 */ /* 0x000fe20008000000 */
[----:B------:R-:W-:Y:S01]  /*1770*/  ULEA.HI UR5, UR5, UR4, URZ, 0x6 ;  /* 0x0000000405057291 */ /* 0x000fe2000f8f303f */
[----:B------:R-:W-:Y:S01]  /*1780*/  UMOV UR45, URZ ;  /* 0x0000003f002d7c82 */ /* 0x000fe20008000000 */
[----:B------:R-:W-:-:S02]  /*1790*/  UMOV UR41, URZ ;  /* 0x0000003f00297c82 */ /* 0x000fc40008000000 */
[----:B------:R-:W-:Y:S01]  /*17a0*/  USHF.R.S32.HI UR48, URZ, 0x6, UR5 ;  /* 0x000000063f307899 */ /* 0x000fe20008011405 */
[----:B------:R-:W-:Y:S01]  /*17b0*/  UMOV UR36, URZ ;  /* 0x0000003f00247c82 */ /* 0x000fe20008000000 */
[C---:B-1----:R-:W-:Y:S02]  /*17c0*/  LOP3.LUT P0, RZ, R4.reuse, 0x4, RZ, 0xc0, !PT ;  /* 0x0000000404ff7812 */ /* 0x042fe4000780c0ff */
[----:B------:R-:W-:Y:S02]  /*17d0*/  LOP3.LUT R173, R4, 0xff, RZ, 0xc0, !PT ;  /* 0x000000ff04ad7812 */ /* 0x000fe400078ec0ff */
[----:B------:R-:W-:Y:S02]  /*17e0*/  SEL R158, R158, 0xfffffff0, !P0 ;  /* 0xfffffff09e9e7807 */ /* 0x000fe40004000000 */
[----:B------:R-:W-:Y:S02]  /*17f0*/  IADD3 R173, R173, 0x1f, RZ ;  /* 0x0000001fadad7810 */ /* 0x000fe40007ffe0ff */
[----:B---3--:R-:W-:-:S02]  /*1800*/  PRMT R170, R2, 0x7610, R170 ;  /* 0x0000761002aa7816 */ /* 0x008fc400000000aa */
[----:B------:R-:W-:Y:S02]  /*1810*/  PRMT R168, R2, 0x7610, R168 ;  /* 0x0000761002a87816 */ /* 0x000fe400000000a8 */
[----:B----4-:R-:W-:-:S07]  /*1820*/  LOP3.LUT R156, R3, 0x1, RZ, 0xfc, !PT ;  /* 0x00000001039c7812 */ /* 0x010fce00078efcff */
.L_x_230:
[----:B-1----:R-:W1:Y:S01]  /*1830*/  S2R R0, SR_TID.X ;  /* 0x0000000000007919 */ /* 0x002e620000002100 */
[----:B---3--:R-:W3:Y:S01]  /*1840*/  S2UR UR49, SR_CgaCtaId ;  /* 0x00000000003179c3 */ /* 0x008ee20000008800 */
[----:B------:R-:W-:Y:S02]  /*1850*/  UMOV UR50, 0x400 ;  /* 0x0000040000327882 */ /* 0x000fe40000000000 */
[----:B---3--:R-:W-:Y:S01]  /*1860*/  ULEA UR50, UR49, UR50, 0x18 ;  /* 0x0000003231327291 */ /* 0x008fe2000f8ec03f */
[----:B-1----:R-:W-:-:S04]  /*1870*/  LOP3.LUT R0, R0, 0x80, RZ, 0xc0, !PT ;  /* 0x0000008000007812 */ /* 0x002fc800078ec0ff */
[----:B------:R-:W-:-:S06]  /*1880*/  SHF.R.U32.HI R0, RZ, 0x7, R0 ;  /* 0x00000007ff007819 */ /* 0x000fcc0000011600 */
[----:B------:R-:W1:Y:S02]  /*1890*/  SHFL.IDX PT, R0, R0, RZ, 0x1f ;  /* 0x00001fff00007589 */ /* 0x000e6400000e0000 */
[----:B-1----:R-:W-:-:S13]  /*18a0*/  R2UR UR4, R0 ;  /* 0x00000000000472ca */ /* 0x002fda00000e0000 */
[----:B------:R-:W-:-:S04]  /*18b0*/  ULEA.HI UR5, UR4, UR4, URZ, 0x1 ;  /* 0x0000000404057291 */ /* 0x000fc8000f8f083f */
[----:B------:R-:W-:-:S04]  /*18c0*/  ULOP3.LUT UR5, UR5, 0x7fffe, URZ, 0xc0, !UPT ;  /* 0x0007fffe05057892 */ /* 0x000fc8000f8ec03f */
[----:B------:R-:W-:-:S03]  /*18d0*/  UIADD3 UR5, UR4, -UR5, URZ ;  /* 0x8000000504057290 */ /* 0x000fc6000fffe03f */
[----:B------:R-:W-:Y:S01]  /*18e0*/  ULDC UR4, c[0x0][0x28c] ;  /* 0x0000a30000047ab9 */ /* 0x000fe20000000800 */
[----:B------:R-:W-:Y:S01]  /*18f0*/  ULEA UR5, UR5, UR50, 0xd ;  /* 0x0000003205057291 */ /* 0x000fe2000f8e683f */
[----:B------:R-:W-:-:S03]  /*1900*/  ISETP.LT.AND P0, PT, RZ, UR4, PT ;  /* 0x00000004ff007c0c */ /* 0x000fc6000bf01270 */
[----:B------:R-:W-:-:S04]  /*1910*/  UIADD3 UR5, UR5, 0x8400, URZ ;  /* 0x0000840005057890 */ /* 0x000fc8000fffe03f */
[----:B------:R-:W-:-:S04]  /*1920*/  USHF.R.U32.HI UR5, URZ, 0x4, UR5 ;  /* 0x000000043f057899 */ /* 0x000fc80008011605 */
[----:B------:R-:W-:-:S04]  /*1930*/  ULOP3.LUT UR5, UR5, 0x3fff, URZ, 0xc0, !UPT ;  /* 0x00003fff05057892 */ /* 0x000fc8000f8ec03f */
[----:B------:R-:W-:Y:S01]  /*1940*/  ULOP3.LUT UR40, UR5, 0x10000, URZ, 0xfc, !UPT ;  /* 0x0001000005287892 */ /* 0x000fe2000f8efc3f */
[----:B------:R-:W-:Y:S11]  /*1950*/  @P0 BRA `(.L_x_22) ;  /* 0x0000000000400947 */ /* 0x000ff60003800000 */
[----:B------:R-:W-:Y:S01]  /*1960*/  MOV R0, 0x0 ;  /* 0x0000000000007802 */ /* 0x000fe20000000f00 */
[----:B------:R-:W-:Y:S01]  /*1970*/  ULDC.64 UR4, c[0x4][0x70] ;  /* 0x01001c0000047ab9 */ /* 0x000fe20000000a00 */
[----:B------:R-:W-:Y:S01]  /*1980*/  ULDC.64 UR6, c[0x4][0x8] ;  /* 0x0100020000067ab9 */ /* 0x000fe20000000a00 */
[----:B------:R-:W-:Y:S01]  /*1990*/  IMAD.U32 R4, RZ, RZ, UR4 ;  /* 0x00000004ff047e24 */ /* 0x000fe2000f8e00ff */
[----:B------:R1:W3:Y:S01]  /*19a0*/  LDC.64 R2, c[0x4][R0] ;  /* 0x0100000000027b82 */ /* 0x0002e20000000a00 */
[----:B------:R-:W-:Y:S01]  /*19b0*/  MOV R5, UR5 ;  /* 0x0000000500057c02 */ /* 0x000fe20008000f00 */
[----:B------:R-:W-:Y:S01]  /*19c0*/  ULDC.64 UR4, c[0x4][0x78] ;  /* 0x01001e0000047ab9 */ /* 0x000fe20000000a00 */
[----:B------:R-:W-:Y:S01]  /*19d0*/  IMAD.U32 R10, RZ, RZ, UR6 ;  /* 0x00000006ff0a7e24 */ /* 0x000fe2000f8e00ff */
[----:B------:R-:W-:Y:S01]  /*19e0*/  MOV R7, UR5 ;  /* 0x0000000500077c02 */ /* 0x000fe20008000f00 */
[----:B------:R-:W-:Y:S01]  /*19f0*/  IMAD.U32 R6, RZ, RZ, UR4 ;  /* 0x00000004ff067e24 */ /* 0x000fe2000f8e00ff */
[----:B------:R-:W-:Y:S01]  /*1a00*/  MOV R11, UR7 ;  /* 0x00000007000b7c02 */ /* 0x000fe20008000f00 */
[----:B------:R-:W-:Y:S01]  /*1a10*/  IMAD.MOV.U32 R8, RZ, RZ, 0x1e1 ;  /* 0x000001e1ff087424 */ /* 0x000fe200078e00ff */
[----:B------:R-:W-:Y:S01]  /*1a20*/  MOV R12, 0x1 ;  /* 0x00000001000c7802 */ /* 0x000fe20000000f00 */
[----:B-1----:R-:W-:-:S07]  /*1a30*/  IMAD.MOV.U32 R13, RZ, RZ, RZ ;  /* 0x000000ffff0d7224 */ /* 0x002fce00078e00ff */
[----:B------:R-:W-:-:S07]  /*1a40*/  LEPC R20, `(.L_x_22) ;  /* 0x000000001014794e */ /* 0x000fce0000000000 */
[----:B--23--:R-:W-:Y:S05]  /*1a50*/  CALL.ABS.NOINC R2 ;  /* 0x0000000002007343 */ /* 0x00cfea0003c00000 */
.L_x_22:
[----:B------:R-:W3:Y:S02]  /*1a60*/  LDL R2, [R1+0x20c] ;  /* 0x00020c0001027983 */ /* 0x000ee40000100800 */
[----:B---3--:R-:W-:-:S04]  /*1a70*/  LOP3.LUT R0, R2, 0x1, RZ, 0xfc, !PT ;  /* 0x0000000102007812 */ /* 0x008fc800078efcff */
[----:B------:R-:W-:-:S13]  /*1a80*/  ISETP.NE.AND P0, PT, R0, 0x3, PT ;  /* 0x000000030000780c */ /* 0x000fda0003f05270 */
[----:B------:R-:W-:Y:S05]  /*1a90*/  @!P0 BRA `(.L_x_23) ;  /* 0x0000000000048947 */ /* 0x000fea0003800000 */
[----:B--2---:R-:W-:Y:S01]  /*1aa0*/  BPT.TRAP 0x1 ;  /* 0x000000040000795c */ /* 0x004fe20000300000 */
.L_x_23:
[----:B------:R-:W-:Y:S01]  /*1ab0*/  IMAD.U32 R0, RZ, RZ, UR45 ;  /* 0x0000002dff007e24 */ /* 0x000fe2000f8e00ff */
[----:B------:R-:W-:-:S04]  /*1ac0*/  MOV R3, UR41 ;  /* 0x0000002900037c02 */ /* 0x000fc80008000f00 */
[----:B------:R-:W-:Y:S02]  /*1ad0*/  LEA R3, R3, UR50, 0x3 ;  /* 0x0000003203037c11 */ /* 0x000fe4000f8e18ff */
[----:B------:R-:W-:-:S04]  /*1ae0*/  SHF.L.U32 R0, R0, 0x1f, RZ ;  /* 0x0000001f00007819 */ /* 0x000fc800000006ff */
[----:B------:R1:W3:Y:S01]  /*1af0*/  SYNCS.PHASECHK.TRANS64.TRYWAIT P1, [R3+URZ], R0 ;  /* 0x00000000030075a7 */ /* 0x0002e2000802017f */
[----:B------:R-:W-:Y:S05]  /*1b00*/  @!P0 BRA `(.L_x_24) ;  /* 0x0000000000048947 */ /* 0x000fea0003800000 */
[----:B--2---:R-:W-:Y:S01]  /*1b10*/  BPT.TRAP 0x1 ;  /* 0x000000040000795c */ /* 0x004fe20000300000 */
.L_x_24:
[----:B---3--:R-:W-:Y:S05]  /*1b20*/  @P1 BRA `(.L_x_25) ;  /* 0x0000000000081947 */ /* 0x008fea0003800000 */
[----:B------:R-:W3:Y:S02]  /*1b30*/  SYNCS.PHASECHK.TRANS64.TRYWAIT P1, [R3+URZ], R0 ;  /* 0x00000000030075a7 */ /* 0x000ee4000802017f */
[----:B---3--:R-:W-:Y:S05]  /*1b40*/  @!P1 BRA `(.L_x_26) ;  /* 0x0000015800749947 */ /* 0x008fea0003800000 */
.L_x_25:
[----:B------:R-:W-:-:S04]  /*1b50*/  UISETP.LT.AND UP0, UPT, UR48, 0x1, UPT ;  /* 0x000000013000788c */ /* 0x000fc8000bf01270 */
[----:B------:R-:W-:-:S04]  /*1b60*/  USEL UR4, UR48, 0x1, UP0 ;  /* 0x0000000130047887 */ /* 0x000fc80008000000 */
[----:B------:R-:W-:-:S06]  /*1b70*/  UIADD3 UR4, UR48, -UR4, URZ ;  /* 0x8000000430047290 */ /* 0x000fcc000fffe03f */
[----:B-1-3--:R-:W-:Y:S01]  /*1b80*/  MOV R0, UR4 ;  /* 0x0000000400007c02 */ /* 0x00afe20008000f00 */
[----:B------:R-:W-:Y:S01]  /*1b90*/  IMAD.U32 R3, RZ, RZ, UR4 ;  /* 0x00000004ff037e24 */ /* 0x000fe2000f8e00ff */
[----:B------:R-:W-:Y:S05]  /*1ba0*/  WARPSYNC.ALL ;  /* 0x0000000000007948 */ /* 0x000fea0003800000 */
[----:B------:R-:W-:Y:S01]  /*1bb0*/  ISETP.GE.AND P1, PT, R0, 0x1, PT ;  /* 0x000000010000780c */ /* 0x000fe20003f26270 */
[----:B------:R-:W-:Y:S01]  /*1bc0*/  UIADD3 UR4, UR50, 0x20400, URZ ;  /* 0x0002040032047890 */ /* 0x000fe2000fffe03f */
[----:B------:R-:W-:Y:S01]  /*1bd0*/  WARPGROUP.ARRIVE ;  /* 0x00000000000079c5 */ /* 0x000fe20000000000 */
[----:B------:R-:W-:Y:S01]  /*1be0*/  ULEA UR9, UR41, UR40, 0xb ;  /* 0x0000002829097291 */ /* 0x000fe2000f8e583f */
[----:B------:R1:W-:Y:S01]  /*1bf0*/  STL [R1+0x300], R19 ;  /* 0x0003001301007387 */ /* 0x0003e20000100800 */
[----:B------:R-:W-:Y:S01]  /*1c00*/  USHF.R.U32.HI UR4, URZ, 0x4, UR4 ;  /* 0x000000043f047899 */ /* 0x000fe20008011604 */
[----:B------:R-:W-:Y:S01]  /*1c10*/  UMOV UR5, 0x40000040 ;  /* 0x4000004000057882 */ /* 0x000fe20000000000 */
[----:B------:R-:W-:-:S02]  /*1c20*/  UMOV UR7, 0x40000040 ;  /* 0x4000004000077882 */ /* 0x000fc40000000000 */
[----:B------:R-:W-:Y:S01]  /*1c30*/  ULOP3.LUT UR4, UR4, 0x3fff, URZ, 0xc0, !UPT ;  /* 0x00003fff04047892 */ /* 0x000fe2000f8ec03f */
[----:B------:R3:W-:Y:S03]  /*1c40*/  STL [R1+0x2fc], R18 ;  /* 0x0002fc1201007387 */ /* 0x0007e60000100800 */
[----:B------:R-:W-:Y:S01]  /*1c50*/  ULOP3.LUT UR8, UR4, 0x10000, URZ, 0xfc, !UPT ;  /* 0x0001000004087892 */ /* 0x000fe2000f8efc3f */
[----:B------:R4:W-:Y:S02]  /*1c60*/  STL [R1+0x2f8], R17 ;  /* 0x0002f81101007387 */ /* 0x0009e40000100800 */
[----:B------:R-:W-:Y:S01]  /*1c70*/  UMOV UR4, UR9 ;  /* 0x0000000900047c82 */ /* 0x000fe20008000000 */
[----:B------:R-:W-:Y:S01]  /*1c80*/  ULEA UR10, UR41, UR8, 0xb ;  /* 0x00000008290a7291 */ /* 0x000fe2000f8e583f */
[----:B------:R2:W-:Y:S04]  /*1c90*/  STL [R1+0x2f4], R16 ;  /* 0x0002f41001007387 */ /* 0x0005e80000100800 */
[----:B------:R2:W-:Y:S02]  /*1ca0*/  STL [R1+0x2f0], R3 ;  /* 0x0002f00301007387 */ /* 0x0005e40000100800 */
[----:B------:R-:W-:-:S02]  /*1cb0*/  UMOV UR6, UR10 ;  /* 0x0000000a00067c82 */ /* 0x000fc40008000000 */
[----:B------:R-:W-:Y:S01]  /*1cc0*/  HGMMA.64x256x16.F32.BF16 R24, gdesc[UR4], RZ, !UPT, gsb0 ;  /* 0x03e00000041879f0 */ /* 0x000fe2000c0018ff */
[----:B------:R-:W-:Y:S01]  /*1cd0*/  UIADD3 UR4, UR9, 0x400, URZ ;  /* 0x0000040009047890 */ /* 0x000fe2000fffe03f */
[----:B------:R-:W-:Y:S01]  /*1ce0*/  UMOV UR5, 0x40000040 ;  /* 0x4000004000057882 */ /* 0x000fe20000000000 */
[----:B------:R-:W-:Y:S02]  /*1cf0*/  WARPGROUP.DEPBAR.LE gsb0, 0x0 ;  /* 0x00008000000079c5 */ /* 0x000fe40000010000 */
[----:B------:R-:W-:Y:S01]  /*1d00*/  STL.64 [R1], R24 ;  /* 0x0000001801007387 */ /* 0x000fe20000100a00 */
[----:B------:R-:W-:Y:S01]  /*1d10*/  MOV R235, R53 ;  /* 0x0000003500eb7202 */ /* 0x000fe20000000f00 */
[----:B------:R-:W-:Y:S01]  /*1d20*/  IMAD.MOV.U32 R234, RZ, RZ, R54 ;  /* 0x000000ffffea7224 */ /* 0x000fe200078e0036 */
[----:B------:R-:W-:Y:S01]  /*1d30*/  MOV R233, R55 ;  /* 0x0000003700e97202 */ /* 0x000fe20000000f00 */
[----:B------:R-:W-:Y:S01]  /*1d40*/  STL.64 [R1+0x8], R26 ;  /* 0x0000081a01007387 */ /* 0x000fe20000100a00 */
[----:B------:R-:W-:Y:S01]  /*1d50*/  IMAD.MOV.U32 R232, RZ, RZ, R56 ;  /* 0x000000ffffe87224 */ /* 0x000fe200078e0038 */
[----:B------:R-:W-:Y:S01]  /*1d60*/  MOV R231, R57 ;  /* 0x0000003900e77202 */ /* 0x000fe20000000f00 */
[----:B------:R-:W-:Y:S01]  /*1d70*/  IMAD.MOV.U32 R230, RZ, RZ, R58 ;  /* 0x000000ffffe67224 */ /* 0x000fe200078e003a */
[----:B------:R-:W-:Y:S01]  /*1d80*/  STL.64 [R1+0x10], R28 ;  /* 0x0000101c01007387 */ /* 0x000fe20000100a00 */
        /* <DEDUP_REMOVED lines=85> */
[----:B-1----:R-:W-:Y:S01]  /*22e0*/  MOV R19, R133 ;  /* 0x0000008500137202 */ /* 0x002fe20000000f00 */
[----:B---3--:R-:W-:Y:S01]  /*22f0*/  IMAD.MOV.U32 R18, RZ, RZ, R134 ;  /* 0x000000ffff127224 */ /* 0x008fe200078e0086 */
[----:B----4-:R-:W-:Y:S01]  /*2300*/  MOV R17, R135 ;  /* 0x0000008700117202 */ /* 0x010fe20000000f00 */
[----:B--2---:R-:W-:Y:S01]  /*2310*/  IMAD.MOV.U32 R16, RZ, RZ, R136 ;  /* 0x000000ffff107224 */ /* 0x004fe200078e0088 */
        /* <DEDUP_REMOVED lines=14> */
[----:B------:R1:W-:Y:S01]  /*2400*/  STL [R1+0x70], R52 ;  /* 0x0000703401007387 */ /* 0x0003e20000100800 */
[----:B------:R-:W-:-:S03]  /*2410*/  MOV R0, R151 ;  /* 0x0000009700007202 */ /* 0x000fc60000000f00 */
[----:B------:R-:W-:Y:S04]  /*2420*/  STL [R1+0x5d4], R173 ;  /* 0x0005d4ad01007387 */ /* 0x000fe80000100800 */
[----:B------:R-:W-:Y:S01]  /*2430*/  STL [R1+0x5d0], R170 ;  /* 0x0005d0aa01007387 */ /* 0x000fe20000100800 */
[----:B-1----:R-:W-:-:S03]  /*2440*/  WARPGROUP.ARRIVE ;  /* 0x00000000000079c5 */ /* 0x002fc60000000000 */
[----:B------:R-:W-:Y:S03]  /*2450*/  STL [R1+0x5cc], R168 ;  /* 0x0005cca801007387 */ /* 0x000fe60000100800 */
[----:B------:R-:W-:Y:S01]  /*2460*/  HGMMA.64x256x16.F32.BF16 R24, gdesc[UR4], RZ, !UPT, gsb0 ;  /* 0x03e00000041879f0 */ /* 0x000fe2000c0018ff */
[----:B------:R-:W-:Y:S04]  /*2470*/  STL [R1+0x5c8], R167 ;  /* 0x0005c8a701007387 */ /* 0x000fe80000100800 */
[----:B------:R-:W-:Y:S04]  /*2480*/  STL.64 [R1+0x5c0], R164 ;  /* 0x0005c0a401007387 */ /* 0x000fe80000100a00 */
[----:B------:R-:W-:Y:S04]  /*2490*/  STL [R1+0x5bc], R158 ;  /* 0x0005bc9e01007387 */ /* 0x000fe80000100800 */
[----:B------:R-:W-:Y:S01]  /*24a0*/  STL [R1+0x5b8], R156 ;  /* 0x0005b89c01007387 */ /* 0x000fe20000100800 */
[----:B------:R-:W-:-:S03]  /*24b0*/  WARPGROUP.DEPBAR.LE gsb0, 0x0 ;  /* 0x00008000000079c5 */ /* 0x000fc60000010000 */
[----:B------:R-:W-:Y:S04]  /*24c0*/  STL.64 [R1+0x5b0], R150 ;  /* 0x0005b09601007387 */ /* 0x000fe80000100a00 */
        /* <DEDUP_REMOVED lines=20> */
[----:B------:R1:W-:Y:S04]  /*2610*/  STL.64 [R1+0x508], R108 ;  /* 0x0005086c01007387 */ /* 0x0003e80000100a00 */
[----:B-1----:R-:W2:Y:S04]  /*2620*/  LDL.LU R108, [R1] ;  /* 0x00000000016c7983 */ /* 0x002ea80000300800 */
[----:B------:R-:W2:Y:S04]  /*2630*/  LDL.LU R109, [R1+0x4] ;  /* 0x00000400016d7983 */ /* 0x000ea80000300800 */
        /* <DEDUP_REMOVED lines=26> */
[----:B------:R-:W2:Y:S01]  /*27e0*/  LDL.LU R136, [R1+0x70] ;  /* 0x0000700001887983 */ /* 0x000ea20000300800 */
        /* <DEDUP_REMOVED lines=46> */
[----:B------:R-:W-:-:S02]  /*2ad0*/  UIADD3 UR4, UR9, 0x2, URZ ;  /* 0x0000000209047890 */ /* 0x000fc4000fffe03f */
[----:B------:R-:W-:Y:S01]  /*2ae0*/  UIADD3 UR6, UR10, 0x2, URZ ;  /* 0x000000020a067890 */ /* 0x000fe2000fffe03f */
[----:B------:R-:W-:Y:S01]  /*2af0*/  UMOV UR5, 0x40000040 ;  /* 0x4000004000057882 */ /* 0x000fe20000000000 */
[----:B------:R-:W-:Y:S01]  /*2b00*/  UMOV UR7, 0x40000040 ;  /* 0x4000004000077882 */ /* 0x000fe20000000000 */
[----:B--2---:R-:W-:-:S06]  /*2b10*/  WARPGROUP.ARRIVE ;  /* 0x00000000000079c5 */ /* 0x004fcc0000000000 */
[----:B------:R-:W-:Y:S03]  /*2b20*/  HGMMA.64x256x16.F32.BF16 R108, gdesc[UR4], R108, gsb0 ;  /* 0x03e00000046c79f0 */ /* 0x000fe6000800186c */
[----:B------:R-:W-:Y:S02]  /*2b30*/  WARPGROUP.DEPBAR.LE gsb0, 0x0 ;  /* 0x00008000000079c5 */ /* 0x000fe40000010000 */
[----:B------:R-:W-:Y:S04]  /*2b40*/  STL.64 [R1], R108 ;  /* 0x0000006c01007387 */ /* 0x000fe80000100a00 */
        /* <DEDUP_REMOVED lines=63> */
[----:B-1----:R-:W2:Y:S04]  /*2f40*/  LDL.LU R173, [R1+0x5d4] ;  /* 0x0005d40001ad7983 */ /* 0x002ea80000300800 */
[----:B------:R-:W3:Y:S04]  /*2f50*/  LDL.LU R170, [R1+0x5d0] ;  /* 0x0005d00001aa7983 */ /* 0x000ee80000300800 */
[----:B------:R-:W4:Y:S04]  /*2f60*/  LDL.LU R168, [R1+0x5cc] ;  /* 0x0005cc0001a87983 */ /* 0x000f280000300800 */
[----:B------:R-:W4:Y:S04]  /*2f70*/  LDL.LU R167, [R1+0x5c8] ;  /* 0x0005c80001a77983 */ /* 0x000f280000300800 */
[----:B------:R-:W4:Y:S04]  /*2f80*/  LDL.LU.64 R164, [R1+0x5c0] ;  /* 0x0005c00001a47983 */ /* 0x000f280000300a00 */
[----:B------:R-:W4:Y:S04]  /*2f90*/  LDL.LU R158, [R1+0x5bc] ;  /* 0x0005bc00019e7983 */ /* 0x000f280000300800 */
[----:B------:R-:W4:Y:S04]  /*2fa0*/  LDL.LU R156, [R1+0x5b8] ;  /* 0x0005b800019c7983 */ /* 0x000f280000300800 */
[----:B------:R-:W2:Y:S04]  /*2fb0*/  LDL.LU.64 R150, [R1+0x5b0] ;  /* 0x0005b00001967983 */ /* 0x000ea80000300a00 */
        /* <DEDUP_REMOVED lines=20> */
[----:B------:R-:W2:Y:S01]  /*3100*/  LDL.LU.64 R108, [R1+0x508] ;  /* 0x00050800016c7983 */ /* 0x000ea20000300a00 */
[----:B------:R-:W-:Y:S01]  /*3110*/  UIADD3 UR4, UR9, 0x402, URZ ;  /* 0x0000040209047890 */ /* 0x000fe2000fffe03f */
[----:B------:R-:W-:Y:S01]  /*3120*/  UMOV UR5, 0x40000040 ;  /* 0x4000004000057882 */ /* 0x000fe20000000000 */
[----:B--2---:R-:W-:-:S07]  /*3130*/  WARPGROUP.ARRIVE ;  /* 0x00000000000079c5 */ /* 0x004fce0000000000 */
[----:B------:R-:W-:Y:S03]  /*3140*/  HGMMA.64x256x16.F32.BF16 R24, gdesc[UR4], R24, gsb0 ;  /* 0x03e00000041879f0 */ /* 0x000fe60008001818 */
[----:B------:R-:W-:Y:S02]  /*3150*/  WARPGROUP.DEPBAR.LE gsb0, 0x0 ;  /* 0x00008000000079c5 */ /* 0x000fe40000010000 */
        /* <DEDUP_REMOVED lines=64> */
[----:B-1----:R-:W2:Y:S04]  /*3560*/  LDL.LU.64 R24, [R1] ;  /* 0x0000000001187983 */ /* 0x002ea80000300a00 */
        /* <DEDUP_REMOVED lines=63> */
[----:B------:R-:W-:-:S02]  /*3960*/  UIADD3 UR4, UR9, 0x4, URZ ;  /* 0x0000000409047890 */ /* 0x000fc4000fffe03f */
[----:B------:R-:W-:Y:S01]  /*3970*/  UIADD3 UR6, UR10, 0x4, URZ ;  /* 0x000000040a067890 */ /* 0x000fe2000fffe03f */
[----:B------:R-:W-:Y:S01]  /*3980*/  UMOV UR5, 0x40000040 ;  /* 0x4000004000057882 */ /* 0x000fe20000000000 */
[----:B------:R-:W-:Y:S01]  /*3990*/  UMOV UR7, 0x40000040 ;  /* 0x4000004000077882 */ /* 0x000fe20000000000 */
[----:B--2---:R-:W-:-:S06]  /*39a0*/  WARPGROUP.ARRIVE ;  /* 0x00000000000079c5 */ /* 0x004fcc0000000000 */
[----:B------:R-:W-:Y:S03]  /*39b0*/  HGMMA.64x256x16.F32.BF16 R24, gdesc[UR4], R24, gsb0 ;  /* 0x03e00000041879f0 */ /* 0x000fe60008001818 */
        /* <DEDUP_REMOVED lines=57> */
[----:B------:R1:W-:Y:S01]  /*3d50*/  STL [R1+0x70], R52 ;  /* 0x0000703401007387 */ /* 0x0003e20000100800 */
[----:B------:R-:W-:Y:S01]  /*3d60*/  MOV R192, R108 ;  /* 0x0000006c00c07202 */ /* 0x000fe20000000f00 */
[----:B------:R-:W-:Y:S01]  /*3d70*/  IMAD.MOV.U32 R193, RZ, RZ, R109 ;  /* 0x000000ffffc17224 */ /* 0x000fe200078e006d */
[----:B------:R-:W-:Y:S01]  /*3d80*/  MOV R190, R106 ;  /* 0x0000006a00be7202 */ /* 0x000fe20000000f00 */
[----:B------:R-:W2:Y:S01]  /*3d90*/  LDL.LU.64 R150, [R1+0x500] ;  /* 0x0005000001967983 */ /* 0x000ea20000300a00 */
[----:B------:R-:W-:Y:S01]  /*3da0*/  IMAD.MOV.U32 R191, RZ, RZ, R107 ;  /* 0x000000ffffbf7224 */ /* 0x000fe200078e006b */
[----:B------:R-:W-:Y:S01]  /*3db0*/  MOV R188, R104 ;  /* 0x0000006800bc7202 */ /* 0x000fe20000000f00 */
[----:B------:R-:W-:Y:S01]  /*3dc0*/  IMAD.MOV.U32 R189, RZ, RZ, R105 ;  /* 0x000000ffffbd7224 */ /* 0x000fe200078e0069 */
[----:B------:R-:W2:Y:S01]  /*3dd0*/  LDL.LU.64 R148, [R1+0x4f8] ;  /* 0x0004f80001947983 */ /* 0x000ea20000300a00 */
        /* <DEDUP_REMOVED lines=65> */
[----:B------:R-:W-:-:S02]  /*41f0*/  IMAD.MOV.U32 R17, RZ, RZ, R55 ;  /* 0x000000ffff117224 */ /* 0x000fc400078e0037 */
[----:B------:R-:W2:Y:S01]  /*4200*/  LDL.LU.64 R114, [R1+0x470] ;  /* 0x0004700001727983 */ /* 0x000ea20000300a00 */
[----:B------:R-:W-:-:S03]  /*4210*/  IMAD.MOV.U32 R19, RZ, RZ, R53 ;  /* 0x000000ffff137224 */ /* 0x000fc600078e0035 */
        /* <DEDUP_REMOVED lines=30> */
[----:B-1----:R-:W2:Y:S04]  /*4400*/  LDL.LU.64 R52, [R1+0x378] ;  /* 0x0003780001347983 */ /* 0x002ea80000300a00 */
        /* <DEDUP_REMOVED lines=15> */
[----:B------:R-:W-:-:S02]  /*4500*/  UMOV UR5, 0x40000040 ;  /* 0x4000004000057882 */ /* 0x000fc40000000000 */
[----:B------:R-:W-:Y:S04]  /*4510*/  STL [R1+0x2ec], R173 ;  /* 0x0002ecad01007387 */ /* 0x000fe80000100800 */
[----:B---3--:R-:W-:Y:S04]  /*4520*/  STL [R1+0x2e8], R170 ;  /* 0x0002e8aa01007387 */ /* 0x008fe80000100800 */
[----:B----4-:R-:W-:Y:S04]  /*4530*/  STL [R1+0x2e4], R168 ;  /* 0x0002e4a801007387 */ /* 0x010fe80000100800 */
[----:B------:R-:W-:Y:S04]  /*4540*/  STL [R1+0x2e0], R167 ;  /* 0x0002e0a701007387 */ /* 0x000fe80000100800 */
[----:B------:R-:W-:Y:S04]  /*4550*/  STL.64 [R1+0x2d8], R164 ;  /* 0x0002d8a401007387 */ /* 0x000fe80000100a00 */
[----:B------:R-:W-:Y:S04]  /*4560*/  STL [R1+0x2d4], R158 ;  /* 0x0002d49e01007387 */ /* 0x000fe80000100800 */
[----:B------:R-:W-:Y:S01]  /*4570*/  STL [R1+0x2d0], R156 ;  /* 0x0002d09c01007387 */ /* 0x000fe20000100800 */
[----:B--2---:R-:W-:-:S06]  /*4580*/  WARPGROUP.ARRIVE ;  /* 0x00000000000079c5 */ /* 0x004fcc0000000000 */
        /* <DEDUP_REMOVED lines=93> */
[----:B------:R-:W-:Y:S01]  /*4b60*/  UIADD3 UR4, UR9, 0x6, URZ ;  /* 0x0000000609047890 */ /* 0x000fe2000fffe03f */
[----:B------:R-:W-:Y:S01]  /*4b70*/  MOV R235, R0 ;  /* 0x0000000000eb7202 */ /* 0x000fe20000000f00 */
[----:B------:R-:W-:Y:S01]  /*4b80*/  UIADD3 UR6, UR10, 0x6, URZ ;  /* 0x000000060a067890 */ /* 0x000fe2000fffe03f */
[----:B------:R1:W5:Y:S01]  /*4b90*/  LDL.LU R19, [R1+0x300] ;  /* 0x0003000001137983 */ /* 0x0003620000300800 */
[----:B------:R-:W-:Y:S01]  /*4ba0*/  UMOV UR5, 0x40000040 ;  /* 0x4000004000057882 */ /* 0x000fe20000000000 */
[----:B------:R-:W-:-:S02]  /*4bb0*/  UMOV UR7, 0x40000040 ;  /* 0x4000004000077882 */ /* 0x000fc40000000000 */
[----:B------:R1:W5:Y:S04]  /*4bc0*/  LDL.LU R18, [R1+0x2fc] ;  /* 0x0002fc0001127983 */ /* 0x0003680000300800 */
[----:B------:R1:W5:Y:S04]  /*4bd0*/  LDL.LU R17, [R1+0x2f8] ;  /* 0x0002f80001117983 */ /* 0x0003680000300800 */
[----:B------:R1:W5:Y:S04]  /*4be0*/  LDL.LU R16, [R1+0x2f4] ;  /* 0x0002f40001107983 */ /* 0x0003680000300800 */
[----:B------:R1:W5:Y:S01]  /*4bf0*/  LDL.LU R3, [R1+0x2f0] ;  /* 0x0002f00001037983 */ /* 0x0003620000300800 */
        /* <DEDUP_REMOVED lines=67> */
[----:B--2---:R1:W5:Y:S04]  /*5030*/  LDL.LU R173, [R1+0x2ec] ;  /* 0x0002ec0001ad7983 */ /* 0x0043680000300800 */
[----:B------:R1:W5:Y:S04]  /*5040*/  LDL.LU R170, [R1+0x2e8] ;  /* 0x0002e80001aa7983 */ /* 0x0003680000300800 */
[----:B------:R1:W5:Y:S04]  /*5050*/  LDL.LU R168, [R1+0x2e4] ;  /* 0x0002e40001a87983 */ /* 0x0003680000300800 */
[----:B------:R1:W5:Y:S04]  /*5060*/  LDL.LU R167, [R1+0x2e0] ;  /* 0x0002e00001a77983 */ /* 0x0003680000300800 */
[----:B------:R1:W5:Y:S04]  /*5070*/  LDL.LU.64 R164, [R1+0x2d8] ;  /* 0x0002d80001a47983 */ /* 0x0003680000300a00 */
[----:B------:R1:W5:Y:S04]  /*5080*/  LDL.LU R158, [R1+0x2d4] ;  /* 0x0002d400019e7983 */ /* 0x0003680000300800 */
[----:B------:R1:W5:Y:S04]  /*5090*/  LDL.LU R156, [R1+0x2d0] ;  /* 0x0002d000019c7983 */ /* 0x0003680000300800 */
        /* <DEDUP_REMOVED lines=27> */
[----:B-1----:R-:W-:Y:S05]  /*5250*/  @!P1 BRA `(.L_x_27) ;  /* 0x00000044003c9947 */ /* 0x002fea0003800000 */
[----:B------:R-:W-:Y:S02]  /*5260*/  UIADD3 UR9, UR41, 0x1, URZ ;  /* 0x0000000129097890 */ /* 0x000fe4000fffe03f */
[----:B------:R-:W-:Y:S02]  /*5270*/  IMAD.U32 R0, RZ, RZ, UR41 ;  /* 0x00000029ff007e24 */ /* 0x000fe4000f8e00ff */
[----:B------:R-:W-:-:S04]  /*5280*/  UISETP.NE.AND UP0, UPT, UR9, 0x3, UPT ;  /* 0x000000030900788c */ /* 0x000fc8000bf05270 */
[----:B------:R-:W-:Y:S02]  /*5290*/  USEL UR4, URZ, 0x1, UP0 ;  /* 0x000000013f047887 */ /* 0x000fe40008000000 */
[----:B------:R-:W-:Y:S02]  /*52a0*/  USEL UR9, UR9, URZ, UP0 ;  /* 0x0000003f09097287 */ /* 0x000fe40008000000 */
[----:B------:R-:W-:-:S06]  /*52b0*/  ULOP3.LUT UR4, UR45, UR4, URZ, 0x3c, !UPT ;  /* 0x000000042d047292 */ /* 0x000fcc000f8e3c3f */
[----:B------:R-:W-:-:S07]  /*52c0*/  MOV R2, UR4 ;  /* 0x0000000400027c02 */ /* 0x000fce0008000f00 */
.L_x_34:
[----:B------:R-:W-:Y:S05]  /*52d0*/  @!P0 BRA `(.L_x_28) ;  /* 0x0000000000048947 */ /* 0x000fea0003800000 */
[----:B------:R-:W-:Y:S01]  /*52e0*/  BPT.TRAP 0x1 ;  /* 0x000000040000795c */ /* 0x000fe20000300000 */
.L_x_28:
[----:B------:R-:W-:Y:S01]  /*52f0*/  ULEA UR4, UR9, UR50, 0x3 ;  /* 0x0000003209047291 */ /* 0x000fe2000f8e183f */
[----:B------:R-:W-:-:S08]  /*5300*/  SHF.L.U32 R4, R2, 0x1f, RZ ;  /* 0x0000001f02047819 */ /* 0x000fd000000006ff */
[----:B------:R1:W2:Y:S01]  /*5310*/  SYNCS.PHASECHK.TRANS64.TRYWAIT P1, [UR4], R4 ;  /* 0x00000004ff0075a7 */ /* 0x0002a20008020144 */
[----:B------:R-:W-:Y:S05]  /*5320*/  @!P0 BRA `(.L_x_29) ;  /* 0x0000000000048947 */ /* 0x000fea0003800000 */
[----:B------:R-:W-:Y:S01]  /*5330*/  BPT.TRAP 0x1 ;  /* 0x000000040000795c */ /* 0x000fe20000300000 */
.L_x_29:
[----:B--2---:R-:W-:Y:S05]  /*5340*/  @P1 BRA `(.L_x_30) ;  /* 0x0000000000081947 */ /* 0x004fea0003800000 */
[----:B------:R-:W2:Y:S02]  /*5350*/  SYNCS.PHASECHK.TRANS64.TRYWAIT P1, [UR4], R4 ;  /* 0x00000004ff0075a7 */ /* 0x000ea40008020144 */
[----:B--2---:R-:W-:Y:S05]  /*5360*/  @!P1 BRA `(.L_x_31) ;  /* 0x0000012000809947 */ /* 0x004fea0003800000 */
.L_x_30:
        /* <DEDUP_REMOVED lines=64> */
[----:B---3--:R-:W3:Y:S04]  /*5770*/  LDL.LU.64 R24, [R1] ;  /* 0x0000000001187983 */ /* 0x008ee80000300a00 */
[----:B------:R-:W3:Y:S04]  /*5780*/  LDL.LU.64 R26, [R1+0x8] ;  /* 0x00000800011a7983 */ /* 0x000ee80000300a00 */
        /* <DEDUP_REMOVED lines=61> */
[----:B------:R-:W3:Y:S01]  /*5b60*/  LDL.LU.64 R150, [R1+0x1f8] ;  /* 0x0001f80001967983 */ /* 0x000ee20000300a00 */
[----:B------:R-:W-:-:S02]  /*5b70*/  ULEA UR10, UR9, UR40, 0xb ;  /* 0x00000028090a7291 */ /* 0x000fc4000f8e583f */
[----:B------:R-:W-:Y:S01]  /*5b80*/  ULEA UR11, UR9, UR8, 0xb ;  /* 0x00000008090b7291 */ /* 0x000fe2000f8e583f */
[----:B-----5:R-:W-:Y:S01]  /*5b90*/  STL [R1+0x308], R19 ;  /* 0x0003081301007387 */ /* 0x020fe20000100800 */
[----:B------:R-:W-:Y:S01]  /*5ba0*/  UMOV UR5, 0x40000040 ;  /* 0x4000004000057882 */ /* 0x000fe20000000000 */
[----:B------:R-:W-:Y:S02]  /*5bb0*/  UMOV UR7, 0x40000040 ;  /* 0x4000004000077882 */ /* 0x000fe40000000000 */
[----:B------:R-:W-:Y:S01]  /*5bc0*/  UMOV UR4, UR10 ;  /* 0x0000000a00047c82 */ /* 0x000fe20008000000 */
[----:B------:R-:W-:Y:S01]  /*5bd0*/  STL [R1+0x304], R18 ;  /* 0x0003041201007387 */ /* 0x000fe20000100800 */
[----:B------:R-:W-:-:S03]  /*5be0*/  UMOV UR6, UR11 ;  /* 0x0000000b00067c82 */ /* 0x000fc60008000000 */
[----:B------:R-:W-:Y:S04]  /*5bf0*/  STL [R1+0x300], R17 ;  /* 0x0003001101007387 */ /* 0x000fe80000100800 */
[----:B------:R-:W-:Y:S04]  /*5c00*/  STL [R1+0x2fc], R16 ;  /* 0x0002fc1001007387 */ /* 0x000fe80000100800 */
[----:B------:R-:W-:Y:S04]  /*5c10*/  STL [R1+0x2f8], R3 ;  /* 0x0002f80301007387 */ /* 0x000fe80000100800 */
[----:B------:R4:W-:Y:S04]  /*5c20*/  STL [R1+0x2f4], R2 ;  /* 0x0002f40201007387 */ /* 0x0009e80000100800 */
[----:B------:R1:W-:Y:S01]  /*5c30*/  STL [R1+0x2f0], R0 ;  /* 0x0002f00001007387 */ /* 0x0003e20000100800 */
[----:B---3--:R-:W-:-:S06]  /*5c40*/  WARPGROUP.ARRIVE ;  /* 0x00000000000079c5 */ /* 0x008fcc0000000000 */
[----:B------:R-:W-:Y:S03]  /*5c50*/  HGMMA.64x256x16.F32.BF16 R24, gdesc[UR4], R24, gsb0 ;  /* 0x03e00000041879f0 */ /* 0x000fe60008001818 */
[----:B------:R-:W-:Y:S02]  /*5c60*/  WARPGROUP.DEPBAR.LE gsb0, 0x0 ;  /* 0x00008000000079c5 */ /* 0x000fe40000010000 */
[----:B------:R-:W-:Y:S01]  /*5c70*/  STL.64 [R1], R24 ;  /* 0x0000001801007387 */ /* 0x000fe20000100a00 */
[----:B----4-:R-:W-:Y:S01]  /*5c80*/  MOV R2, R150 ;  /* 0x0000009600027202 */ /* 0x010fe20000000f00 */
[----:B-1----:R-:W-:Y:S01]  /*5c90*/  IMAD.MOV.U32 R0, RZ, RZ, R151 ;  /* 0x000000ffff007224 */ /* 0x002fe200078e0097 */
[----:B--2---:R-:W-:Y:S01]  /*5ca0*/  MOV R4, R148 ;  /* 0x0000009400047202 */ /* 0x004fe20000000f00 */
        /* <DEDUP_REMOVED lines=177> */
[----:B------:R-:W-:Y:S04]  /*67c0*/  STL [R1+0x5d8], R170 ;  /* 0x0005d8aa01007387 */ /* 0x000fe80000100800 */
[----:B------:R-:W-:Y:S04]  /*67d0*/  STL [R1+0x5d4], R168 ;  /* 0x0005d4a801007387 */ /* 0x000fe80000100800 */
        /* <DEDUP_REMOVED lines=354> */
[----:B------:R-:W-:Y:S01]  /*7e00*/  STL.64 [R1+0x50], R44 ;  /* 0x0000502c01007387 */ /* 0x000fe20000100a00 */
[----:B------:R-:W-:-:S03]  /*7e10*/  IMAD.MOV.U32 R5, RZ, RZ, R150 ;  /* 0x000000ffff057224 */ /* 0x000fc600078e0096 */
[----:B------:R-:W-:Y:S01]  /*7e20*/  STL.64 [R1+0x58], R46 ;  /* 0x0000582e01007387 */ /* 0x000fe20000100a00 */
[----:B------:R-:W-:-:S03]  /*7e30*/  MOV R4, R151 ;  /* 0x0000009700047202 */ /* 0x000fc60000000f00 */
[----:B------:R-:W-:Y:S01]  /*7e40*/  STL.64 [R1+0x60], R48 ;  /* 0x0000603001007387 */ /* 0x000fe20000100a00 */
[----:B------:R-:W-:Y:S01]  /*7e50*/  IMAD.MOV.U32 R7, RZ, RZ, R148 ;  /* 0x000000ffff077224 */ /* 0x000fe200078e0094 */
[----:B------:R-:W-:Y:S02]  /*7e60*/  MOV R6, R149 ;  /* 0x0000009500067202 */ /* 0x000fe40000000f00 */
[----:B------:R-:W-:Y:S01]  /*7e70*/  STL.64 [R1+0x68], R50 ;  /* 0x0000683201007387 */ /* 0x000fe20000100a00 */
[----:B------:R-:W-:Y:S01]  /*7e80*/  IMAD.MOV.U32 R9, RZ, RZ, R146 ;  /* 0x000000ffff097224 */ /* 0x000fe200078e0092 */
[----:B------:R-:W-:Y:S02]  /*7e90*/  MOV R8, R147 ;  /* 0x0000009300087202 */ /* 0x000fe40000000f00 */
[----:B------:R1:W-:Y:S01]  /*7ea0*/  STL [R1+0x70], R52 ;  /* 0x0000703401007387 */ /* 0x0003e20000100800 */
[----:B------:R-:W-:Y:S01]  /*7eb0*/  IMAD.MOV.U32 R11, RZ, RZ, R144 ;  /* 0x000000ffff0b7224 */ /* 0x000fe200078e0090 */
[----:B------:R-:W-:-:S02]  /*7ec0*/  MOV R10, R145 ;  /* 0x00000091000a7202 */ /* 0x000fc40000000f00 */
[----:B------:R-:W2:Y:S01]  /*7ed0*/  LDL.LU.64 R150, [R1+0x508] ;  /* 0x0005080001967983 */ /* 0x000ea20000300a00 */
[----:B------:R-:W-:Y:S01]  /*7ee0*/  IMAD.MOV.U32 R13, RZ, RZ, R142 ;  /* 0x000000ffff0d7224 */ /* 0x000fe200078e008e */
[----:B------:R-:W-:Y:S02]  /*7ef0*/  MOV R12, R143 ;  /* 0x0000008f000c7202 */ /* 0x000fe40000000f00 */
[----:B------:R-:W2:Y:S01]  /*7f00*/  LDL.LU.64 R148, [R1+0x500] ;  /* 0x0005000001947983 */ /* 0x000ea20000300a00 */
[----:B------:R-:W-:Y:S01]  /*7f10*/  IMAD.MOV.U32 R15, RZ, RZ, R140 ;  /* 0x000000ffff0f7224 */ /* 0x000fe200078e008c */
[----:B------:R-:W-:Y:S02]  /*7f20*/  MOV R14, R141 ;  /* 0x0000008d000e7202 */ /* 0x000fe40000000f00 */
[----:B------:R-:W2:Y:S01]  /*7f30*/  LDL.LU.64 R146, [R1+0x4f8] ;  /* 0x0004f80001927983 */ /* 0x000ea20000300a00 */
        /* <DEDUP_REMOVED lines=129> */
[----:B------:R-:W-:-:S03]  /*8750*/  MOV R19, R53 ;  /* 0x0000003500137202 */ /* 0x000fc60000000f00 */
        /* <DEDUP_REMOVED lines=119> */
[----:B------:R-:W-:Y:S01]  /*8ed0*/  UIADD3 UR4, UR10, 0x6, URZ ;  /* 0x000000060a047890 */ /* 0x000fe2000fffe03f */
[----:B------:R-:W-:Y:S01]  /*8ee0*/  IMAD.MOV.U32 R235, RZ, RZ, R4 ;  /* 0x000000ffffeb7224 */ /* 0x000fe200078e0004 */
[----:B------:R-:W-:Y:S01]  /*8ef0*/  UIADD3 UR6, UR11, 0x6, URZ ;  /* 0x000000060b067890 */ /* 0x000fe2000fffe03f */
[----:B------:R1:W5:Y:S01]  /*8f00*/  LDL.LU R19, [R1+0x308] ;  /* 0x0003080001137983 */ /* 0x0003620000300800 */
[----:B------:R-:W-:Y:S01]  /*8f10*/  UMOV UR5, 0x40000040 ;  /* 0x4000004000057882 */ /* 0x000fe20000000000 */
[----:B------:R-:W-:-:S02]  /*8f20*/  UMOV UR7, 0x40000040 ;  /* 0x4000004000077882 */ /* 0x000fc40000000000 */
[----:B------:R1:W5:Y:S04]  /*8f30*/  LDL.LU R18, [R1+0x304] ;  /* 0x0003040001127983 */ /* 0x0003680000300800 */
[----:B------:R1:W5:Y:S04]  /*8f40*/  LDL.LU R17, [R1+0x300] ;  /* 0x0003000001117983 */ /* 0x0003680000300800 */
        /* <DEDUP_REMOVED lines=106> */
[----:B------:R-:W-:Y:S01]  /*95f0*/  BPT.TRAP 0x1 ;  /* 0x000000040000795c */ /* 0x000fe20000300000 */
.L_x_32:
[----:B------:R-:W2:Y:S04]  /*9600*/  LDL R6, [R1+0x200] ;  /* 0x0002000001067983 */ /* 0x000ea80000100800 */
[----:B------:R-:W3:Y:S01]  /*9610*/  LDL R5, [R1+0x20c] ;  /* 0x00020c0001057983 */ /* 0x000ee20000100800 */
[----:B-----5:R-:W-:-:S13]  /*9620*/  ISETP.NE.AND P1, PT, R165, RZ, PT ;  /* 0x000000ffa500720c */ /* 0x020fda0003f25270 */
[----:B------:R-:W-:-:S04]  /*9630*/  @P1 LEA R4, R0, UR50, 0x3 ;  /* 0x0000003200041c11 */ /* 0x000fc8000f8e18ff */
[----:B------:R-:W-:-:S04]  /*9640*/  @P1 IADD3 R4, R4, 0x18, RZ ;  /* 0x0000001804041810 */ /* 0x000fc80007ffe0ff */
[----:B--2---:R-:W-:-:S04]  /*9650*/  @P1 PRMT R4, R6, 0x654, R4 ;  /* 0x0000065406041816 */ /* 0x004fc80000000004 */
[----:B------:R1:W-:Y:S01]  /*9660*/  @P1 SYNCS.ARRIVE.TRANS64.RED.A1T0 RZ, [R4+URZ], RZ ;  /* 0x000000ff04ff19a7 */ /* 0x0003e2000810043f */
[----:B---3--:R-:W-:-:S13]  /*9670*/  ISETP.GT.U32.AND P1, PT, R5, 0x1, PT ;  /* 0x000000010500780c */ /* 0x008fda0003f24070 */
[----:B-1----:R-:W-:Y:S05]  /*9680*/  @P1 BRA `(.L_x_33) ;  /* 0x0000000000041947 */ /* 0x002fea0003800000 */
[----:B------:R-:W-:Y:S01]  /*9690*/  BPT.TRAP 0x1 ;  /* 0x000000040000795c */ /* 0x000fe20000300000 */
.L_x_33:
[----:B------:R-:W-:Y:S01]  /*96a0*/  UIADD3 UR9, UR9, 0x1, URZ ;  /* 0x0000000109097890 */ /* 0x000fe2000fffe03f */
[C---:B------:R-:W-:Y:S01]  /*96b0*/  ISETP.GT.AND P2, PT, R3.reuse, 0x1, PT ;  /* 0x000000010300780c */ /* 0x040fe20003f44270 */
[----:B------:R-:W-:Y:S01]  /*96c0*/  VIADD R0, R0, 0x1 ;  /* 0x0000000100007836 */ /* 0x000fe20000000000 */
[----:B------:R-:W-:Y:S01]  /*96d0*/  IADD3 R3, R3, -0x1, RZ ;  /* 0xffffffff03037810 */ /* 0x000fe20007ffe0ff */
[----:B------:R-:W-:-:S03]  /*96e0*/  UISETP.NE.AND UP0, UPT, UR9, 0x3, UPT ;  /* 0x000000030900788c */ /* 0x000fc6000bf05270 */
[C---:B------:R-:W-:Y:S01]  /*96f0*/  ISETP.NE.AND P1, PT, R0.reuse, 0x3, PT ;  /* 0x000000030000780c */ /* 0x040fe20003f25270 */
[----:B------:R-:W-:Y:S02]  /*9700*/  USEL UR4, URZ, 0x1, UP0 ;  /* 0x000000013f047887 */ /* 0x000fe40008000000 */
[----:B------:R-:W-:Y:S01]  /*9710*/  USEL UR9, UR9, URZ, UP0 ;  /* 0x0000003f09097287 */ /* 0x000fe20008000000 */
[----:B------:R-:W-:-:S03]  /*9720*/  SEL R0, R0, RZ, P1 ;  /* 0x000000ff00007207 */ /* 0x000fc60000800000 */
[----:B------:R-:W-:Y:S01]  /*9730*/  LOP3.LUT R2, R2, UR4, RZ, 0x3c, !PT ;  /* 0x0000000402027c12 */ /* 0x000fe2000f8e3cff */
[----:B------:R-:W-:Y:S07]  /*9740*/  @P2 BRA `(.L_x_34) ;  /* 0xffffffb800e02947 */ /* 0x000fee000383ffff */
.L_x_27:
[----:B------:R-:W1:Y:S02]  /*9750*/  LDC R0, c[0x0][0x28c] ;  /* 0x0000a300ff007b82 */ /* 0x000e640000000800 */
[----:B-1----:R-:W-:-:S13]  /*9760*/  ISETP.GE.AND P1, PT, R0, 0x1, PT ;  /* 0x000000010000780c */ /* 0x002fda0003f26270 */
[----:B------:R-:W-:Y:S05]  /*9770*/  @!P1 BRA `(.L_x_35) ;  /* 0x0000000000589947 */ /* 0x000fea0003800000 */
[----:B------:R-:W-:Y:S05]  /*9780*/  @!P0 BRA `(.L_x_36) ;  /* 0x0000000000048947 */ /* 0x000fea0003800000 */
[----:B------:R-:W-:Y:S01]  /*9790*/  BPT.TRAP 0x1 ;  /* 0x000000040000795c */ /* 0x000fe20000300000 */
.L_x_36:
[----:B------:R-:W2:Y:S01]  /*97a0*/  LDL R0, [R1+0x20c] ;  /* 0x00020c0001007983 */ /* 0x000ea20000100800 */
[----:B-----5:R-:W-:Y:S01]  /*97b0*/  ISETP.NE.AND P0, PT, R165, RZ, PT ;  /* 0x000000ffa500720c */ /* 0x020fe20003f05270 */
[----:B------:R-:W-:Y:S01]  /*97c0*/  BSSY B0, `(.L_x_37) ;  /* 0x000000f000007945 */ /* 0x000fe20003800000 */
[----:B--2---:R-:W-:-:S11]  /*97d0*/  ISETP.GT.U32.AND P1, PT, R0, 0x1, PT ;  /* 0x000000010000780c */ /* 0x004fd60003f24070 */
[----:B------:R-:W-:Y:S05]  /*97e0*/  @!P0 BRA `(.L_x_38) ;  /* 0x0000000000308947 */ /* 0x000fea0003800000 */
[----:B------:R-:W2:Y:S01]  /*97f0*/  LDL R2, [R1+0x200] ;  /* 0x0002000001027983 */ /* 0x000ea20000100800 */
[----:B------:R-:W-:-:S04]  /*9800*/  UISETP.LT.AND UP0, UPT, UR48, 0x1, UPT ;  /* 0x000000013000788c */ /* 0x000fc8000bf01270 */
[----:B------:R-:W-:-:S04]  /*9810*/  USEL UR6, UR48, 0x1, UP0 ;  /* 0x0000000130067887 */ /* 0x000fc80008000000 */
[----:B------:R-:W-:-:S04]  /*9820*/  UIADD3 UR6, UR41, UR48, -UR6 ;  /* 0x0000003029067290 */ /* 0x000fc8000fffe806 */
[----:B------:R-:W-:-:S04]  /*9830*/  UIMAD.WIDE.U32 UR4, UR6, -0x55555555, URZ ;  /* 0xaaaaaaab060478a5 */ /* 0x000fc8000f8e003f */
[----:B------:R-:W-:-:S04]  /*9840*/  USHF.R.U32.HI UR4, URZ, 0x1, UR5 ;  /* 0x000000013f047899 */ /* 0x000fc80008011605 */
[----:B------:R-:W-:-:S04]  /*9850*/  UIMAD UR6, UR4, -0x3, UR6 ;  /* 0xfffffffd040678a4 */ /* 0x000fc8000f8e0206 */
[----:B------:R-:W-:-:S04]  /*9860*/  ULEA UR6, UR6, UR50, 0x3 ;  /* 0x0000003206067291 */ /* 0x000fc8000f8e183f */
[----:B------:R-:W-:-:S06]  /*9870*/  UIADD3 UR6, UR6, 0x18, URZ ;  /* 0x0000001806067890 */ /* 0x000fcc000fffe03f */
[----:B------:R-:W-:-:S05]  /*9880*/  IMAD.U32 R0, RZ, RZ, UR6 ;  /* 0x00000006ff007e24 */ /* 0x000fca000f8e00ff */
[----:B--2---:R-:W-:-:S04]  /*9890*/  PRMT R0, R2, 0x654, R0 ;  /* 0x0000065402007816 */ /* 0x004fc80000000000 */
[----:B------:R1:W-:Y:S03]  /*98a0*/  SYNCS.ARRIVE.TRANS64.RED.A1T0 RZ, [R0+URZ], RZ ;  /* 0x000000ff00ff79a7 */ /* 0x0003e6000810043f */
.L_x_38:
[----:B------:R-:W-:Y:S05]  /*98b0*/  BSYNC B0 ;  /* 0x0000000000007941 */ /* 0x000fea0003800000 */
.L_x_37:
[----:B------:R-:W-:Y:S05]  /*98c0*/  @P1 BRA `(.L_x_35) ;  /* 0x0000000000041947 */ /* 0x000fea0003800000 */
[----:B------:R-:W-:Y:S01]  /*98d0*/  BPT.TRAP 0x1 ;  /* 0x000000040000795c */ /* 0x000fe20000300000 */
.L_x_35:
[----:B------:R-:W-:Y:S01]  /*98e0*/  UIADD3 UR6, UR50, 0x200, URZ ;  /* 0x0000020032067890 */ /* 0x000fe2000fffe03f */
[----:B-----5:R-:W-:Y:S01]  /*98f0*/  R2UR UR42, R19 ;  /* 0x00000000132a72ca */ /* 0x020fe200000e0000 */
[----:B------:R-:W-:Y:S01]  /*9900*/  UIADD3 UR51, UR48, UR41, URZ ;  /* 0x0000002930337290 */ /* 0x000fe2000fffe03f */
[----:B------:R-:W-:Y:S01]  /*9910*/  R2UR UR41, R18 ;  /* 0x00000000122972ca */ /* 0x000fe200000e0000 */
[----:B------:R-:W-:Y:S02]  /*9920*/  UISETP.GE.U32.AND UP1, UPT, UR48, 0x3, UPT ;  /* 0x000000033000788c */ /* 0x000fe4000bf26070 */
[----:B------:R-:W-:Y:S02]  /*9930*/  ULOP3.LUT UP2, URZ, UR6, 0x1bf, URZ, 0xc0, !UPT ;  /* 0x000001bf063f7892 */ /* 0x000fe4000f84c03f */
[----:B------:R-:W-:-:S04]  /*9940*/  UISETP.GT.U32.AND UP0, UPT, UR51, 0x2, UPT ;  /* 0x000000023300788c */ /* 0x000fc8000bf04070 */
[----:B------:R-:W-:Y:S01]  /*9950*/  UISETP.LT.U32.AND UP0, UPT, UR48, 0x3, UP0 ;  /* 0x000000033000788c */ /* 0x000fe20008701070 */
[----:B------:R-:W-:Y:S01]  /*9960*/  PLOP3.LUT P0, PT, PT, PT, UP2, 0x80, 0x0 ;  /* 0x000000000000781c */ /* 0x000fe20003f0f028 */
[----:B------:R-:W-:Y:S02]  /*9970*/  USHF.L.U32 UR42, UR42, 0x8, URZ ;  /* 0x000000082a2a7899 */ /* 0x000fe4000800063f */
[----:B------:R-:W-:Y:S02]  /*9980*/  @UP1 UIMAD.WIDE.U32 UR4, UR51, -0x55555555, URZ ;  /* 0xaaaaaaab330418a5 */ /* 0x000fe4000f8e003f */
[----:B------:R-:W-:Y:S02]  /*9990*/  USEL UR6, URZ, 0x1, !UP0 ;  /* 0x000000013f067887 */ /* 0x000fe4000c000000 */
[----:B------:R-:W-:Y:S02]  /*99a0*/  @UP1 USHF.R.U32.HI UR4, URZ, 0x1, UR5 ;  /* 0x000000013f041899 */ /* 0x000fe40008011605 */
[----:B------:R-:W-:-:S02]  /*99b0*/  ULOP3.LUT UR45, UR45, UR6, URZ, 0x3c, !UPT ;  /* 0x000000062d2d7292 */ /* 0x000fc4000f8e3c3f */
[----:B------:R-:W-:Y:S02]  /*99c0*/  USHF.L.U32 UR41, UR41, 0x8, URZ ;  /* 0x0000000829297899 */ /* 0x000fe4000800063f */
[----:B------:R-:W-:Y:S01]  /*99d0*/  @UP1 ULOP3.LUT UR45, UR45, 0x1, UR4, 0x78, !UPT ;  /* 0x000000012d2d1892 */ /* 0x000fe2000f8e7804 */
[----:B------:R-:W-:Y:S11]  /*99e0*/  @!P0 BRA `(.L_x_39) ;  /* 0x00000000007c8947 */ /* 0x000ff60003800000 */
[----:B------:R-:W-:Y:S01]  /*99f0*/  MOV R22, 0x0 ;  /* 0x0000000000167802 */ /* 0x000fe20000000f00 */
[----:B------:R-:W-:Y:S01]  /*9a00*/  ULDC.64 UR4, c[0x4][0x80] ;  /* 0x0100200000047ab9 */ /* 0x000fe20000000a00 */
[----:B------:R-:W-:Y:S01]  /*9a10*/  ULDC.64 UR6, c[0x4][0x88] ;  /* 0x0100220000067ab9 */ /* 0x000fe20000000a00 */
[----:B------:R-:W-:Y:S01]  /*9a20*/  ULDC.64 UR8, c[0x4][0x10] ;  /* 0x0100040000087ab9 */ /* 0x000fe20000000a00 */
[----:B------:R2:W3:Y:S01]  /*9a30*/  LDC.64 R2, c[0x4][R22] ;  /* 0x0100000016027b82 */ /* 0x0004e20000000a00 */
[----:B------:R-:W-:Y:S01]  /*9a40*/  MOV R4, UR4 ;  /* 0x0000000400047c02 */ /* 0x000fe20008000f00 */
[----:B------:R-:W-:Y:S01]  /*9a50*/  IMAD.U32 R5, RZ, RZ, UR5 ;  /* 0x00000005ff057e24 */ /* 0x000fe2000f8e00ff */
[----:B------:R-:W-:Y:S01]  /*9a60*/  MOV R6, UR6 ;  /* 0x0000000600067c02 */ /* 0x000fe20008000f00 */
[----:B------:R-:W-:Y:S01]  /*9a70*/  IMAD.U32 R7, RZ, RZ, UR7 ;  /* 0x00000007ff077e24 */ /* 0x000fe2000f8e00ff */
[----:B------:R-:W-:Y:S01]  /*9a80*/  MOV R10, UR8 ;  /* 0x00000008000a7c02 */ /* 0x000fe20008000f00 */
[----:B------:R-:W-:Y:S01]  /*9a90*/  IMAD.U32 R11, RZ, RZ, UR9 ;  /* 0x00000009ff0b7e24 */ /* 0x000fe2000f8e00ff */
[----:B------:R-:W-:Y:S01]  /*9aa0*/  MOV R8, 0x70 ;  /* 0x0000007000087802 */ /* 0x000fe20000000f00 */
[----:B------:R-:W-:Y:S01]  /*9ab0*/  IMAD.MOV.U32 R12, RZ, RZ, 0x1 ;  /* 0x00000001ff0c7424 */ /* 0x000fe200078e00ff */
[----:B--2---:R-:W-:-:S07]  /*9ac0*/  MOV R13, RZ ;  /* 0x000000ff000d7202 */ /* 0x004fce0000000f00 */
[----:B------:R-:W-:-:S07]  /*9ad0*/  LEPC R20, `(.L_x_40) ;  /* 0x000000001014794e */ /* 0x000fce0000000000 */
[----:B-1-3--:R-:W-:Y:S05]  /*9ae0*/  CALL.ABS.NOINC R2 ;  /* 0x0000000002007343 */ /* 0x00afea0003c00000 */
.L_x_40:
[----:B------:R1:W2:Y:S01]  /*9af0*/  LDC.64 R2, c[0x4][R22] ;  /* 0x0100000016027b82 */ /* 0x0002a20000000a00 */
[----:B------:R-:W-:Y:S01]  /*9b00*/  ULDC.64 UR4, c[0x4][0x80] ;  /* 0x0100200000047ab9 */ /* 0x000fe20000000a00 */
[----:B------:R-:W-:Y:S01]  /*9b10*/  ULDC.64 UR6, c[0x4][0x88] ;  /* 0x0100220000067ab9 */ /* 0x000fe20000000a00 */
[----:B------:R-:W-:Y:S01]  /*9b20*/  ULDC.64 UR8, c[0x4][0x10] ;  /* 0x0100040000087ab9 */ /* 0x000fe20000000a00 */
[----:B------:R-:W-:Y:S01]  /*9b30*/  IMAD.U32 R4, RZ, RZ, UR4 ;  /* 0x00000004ff047e24 */ /* 0x000fe2000f8e00ff */
[----:B------:R-:W-:Y:S01]  /*9b40*/  MOV R5, UR5 ;  /* 0x0000000500057c02 */ /* 0x000fe20008000f00 */
        /* <DEDUP_REMOVED lines=8> */
[----:B--2---:R-:W-:Y:S05]  /*9bd0*/  CALL.ABS.NOINC R2 ;  /* 0x0000000002007343 */ /* 0x004fea0003c00000 */
.L_x_39:
[----:B------:R-:W2:Y:S01]  /*9be0*/  S2R R20, SR_TID.X ;  /* 0x0000000000147919 */ /* 0x000ea20000002100 */
[----:B------:R-:W3:Y:S01]  /*9bf0*/  LDC R2, c[0x0][0x288] ;  /* 0x0000a200ff027b82 */ /* 0x000ee20000000800 */
[----:B------:R-:W-:Y:S01]  /*9c00*/  ULDC UR4, c[0x0][0x284] ;  /* 0x0000a10000047ab9 */ /* 0x000fe20000000800 */
[----:B--2---:R-:W-:Y:S02]  /*9c10*/  SHF.R.U32.HI R5, RZ, 0x2, R20 ;  /* 0x00000002ff057819 */ /* 0x004fe40000011614 */
[C---:B------:R-:W-:Y:S02]  /*9c20*/  LOP3.LUT R7, R20.reuse, 0xe0, RZ, 0xc0, !PT ;  /* 0x000000e014077812 */ /* 0x040fe400078ec0ff */
[----:B------:R-:W-:Y:S02]  /*9c30*/  LOP3.LUT R5, R5, 0x7, RZ, 0xc0, !PT ;  /* 0x0000000705057812 */ /* 0x000fe400078ec0ff */
[----:B------:R-:W-:Y:S02]  /*9c40*/  SHF.R.U32.HI R10, RZ, 0x1, R7 ;  /* 0x00000001ff0a7819 */ /* 0x000fe40000011607 */
[----:B-1----:R-:W-:-:S02]  /*9c50*/  LOP3.LUT R0, R20, 0x3, RZ, 0xc0, !PT ;  /* 0x0000000314007812 */ /* 0x002fc400078ec0ff */
[----:B------:R-:W-:Y:S01]  /*9c60*/  IADD3 R10, -R10, UR4, -R5 ;  /* 0x000000040a0a7c10 */ /* 0x000fe2000fffe905 */
[----:B------:R-:W-:Y:S02]  /*9c70*/  ULDC.64 UR4, c[0x0][0x590] ;  /* 0x0001640000047ab9 */ /* 0x000fe40000000a00 */
[----:B------:R-:W-:Y:S01]  /*9c80*/  MOV R171, UR4 ;  /* 0x0000000400ab7c02 */ /* 0x000fe20008000f00 */
[----:B------:R-:W-:Y:S02]  /*9c90*/  IMAD.U32 R172, RZ, RZ, UR5 ;  /* 0x00000005ffac7e24 */ /* 0x000fe4000f8e00ff */
[----:B---3--:R-:W-:Y:S01]  /*9ca0*/  IMAD R0, R0, -0x2, R2 ;  /* 0xfffffffe00007824 */ /* 0x008fe200078e0202 */
[----:B------:R-:W-:Y:S01]  /*9cb0*/  ISETP.NE.U32.AND P0, PT, R171, RZ, PT ;  /* 0x000000ffab00720c */ /* 0x000fe20003f05070 */
[----:B------:R-:W-:Y:S02]  /*9cc0*/  IMAD R10, R19, -0x100, R10 ;  /* 0xffffff00130a7824 */ /* 0x000fe400078e020a */
[----:B------:R-:W-:Y:S01]  /*9cd0*/  IMAD R18, R18, -0x100, R0 ;  /* 0xffffff0012127824 */ /* 0x000fe200078e0200 */
[----:B------:R-:W-:-:S13]  /*9ce0*/  ISETP.NE.AND.EX P0, PT, R172, RZ, PT, P0 ;  /* 0x000000ffac00720c */ /* 0x000fda0003f05300 */
[----:B------:R-:W-:Y:S05]  /*9cf0*/  @!P0 BRA `(.L_x_41) ;  /* 0x00000000005c8947 */ /* 0x000fea0003800000 */
[----:B------:R-:W-:Y:S02]  /*9d00*/  ULDC.64 UR4, c[0x0][0x588] ;  /* 0x0001620000047ab9 */ /* 0x000fe40000000a00 */
[----:B------:R-:W-:-:S04]  /*9d10*/  ISETP.NE.U32.AND P1, PT, RZ, UR4, PT ;  /* 0x00000004ff007c0c */ /* 0x000fc8000bf25070 */
[----:B------:R-:W-:-:S13]  /*9d20*/  ISETP.NE.AND.EX P1, PT, RZ, UR5, PT, P1 ;  /* 0x00000005ff007c0c */ /* 0x000fda000bf25310 */
[----:B------:R-:W-:Y:S05]  /*9d30*/  @!P1 BRA `(.L_x_42) ;  /* 0x00000000002c9947 */ /* 0x000fea0003800000 */
[----:B------:R-:W1:Y:S01]  /*9d40*/  LDC.64 R8, c[0x0][0x588] ;  /* 0x00016200ff087b82 */ /* 0x000e620000000a00 */
[----:B------:R-:W-:-:S04]  /*9d50*/  IMAD R2, R171, UR43, RZ ;  /* 0x0000002bab027c24 */ /* 0x000fc8000f8e02ff */
[----:B-1----:R-:W-:-:S05]  /*9d60*/  IMAD.WIDE R2, R2, 0x4, R8 ;  /* 0x0000000402027825 */ /* 0x002fca00078e0208 */
[----:B------:R-:W2:Y:S01]  /*9d70*/  LDG.E R164, desc[UR54][R2.64] ;  /* 0x0000003602a47981 */ /* 0x000ea2000c1e1900 */
[----:B------:R-:W-:Y:S01]  /*9d80*/  MOV R0, 0x1 ;  /* 0x0000000100007802 */ /* 0x000fe20000000f00 */
[----:B------:R-:W-:Y:S01]  /*9d90*/  IMAD.MOV.U32 R170, RZ, RZ, 0x1 ;  /* 0x00000001ffaa7424 */ /* 0x000fe200078e00ff */
[----:B------:R-:W-:-:S03]  /*9da0*/  MOV R168, 0x1 ;  /* 0x0000000100a87802 */ /* 0x000fc60000000f00 */
[----:B------:R1:W-:Y:S01]  /*9db0*/  STL.S16 [R1+0x210], R0 ;  /* 0x0002100001007387 */ /* 0x0003e20000100600 */
[----:B--2---:R-:W-:Y:S01]  /*9dc0*/  IMAD.MOV.U32 R167, RZ, RZ, R164 ;  /* 0x000000ffffa77224 */ /* 0x004fe200078e00a4 */
[----:B------:R-:W-:Y:S01]  /*9dd0*/  MOV R16, R164 ;  /* 0x000000a400107202 */ /* 0x000fe20000000f00 */
[----:B-1----:R-:W-:Y:S06]  /*9de0*/  BRA `(.L_x_41) ;  /* 0x0000000000207947 */ /* 0x002fec0003800000 */
.L_x_42:
[----:B------:R-:W-:Y:S01]  /*9df0*/  IMAD.MOV.U32 R0, RZ, RZ, 0x1 ;  /* 0x00000001ff007424 */ /* 0x000fe200078e00ff */
[----:B------:R-:W-:Y:S01]  /*9e00*/  ULDC UR4, c[0x0][0x580] ;  /* 0x0001600000047ab9 */ /* 0x000fe20000000800 */
[----:B------:R-:W-:Y:S01]  /*9e10*/  MOV R170, 0x1 ;  /* 0x0000000100aa7802 */ /* 0x000fe20000000f00 */
[----:B------:R-:W-:Y:S01]  /*9e20*/  IMAD.MOV.U32 R168, RZ, RZ, 0x1 ;  /* 0x00000001ffa87424 */ /* 0x000fe200078e00ff */
[----:B------:R-:W-:Y:S01]  /*9e30*/  MOV R164, UR4 ;  /* 0x0000000400a47c02 */ /* 0x000fe20008000f00 */
[----:B------:R1:W-:Y:S01]  /*9e40*/  STL.S16 [R1+0x210], R0 ;  /* 0x0002100001007387 */ /* 0x0003e20000100600 */
[----:B------:R-:W-:Y:S01]  /*9e50*/  IMAD.U32 R167, RZ, RZ, UR4 ;  /* 0x00000004ffa77e24 */ /* 0x000fe2000f8e00ff */
[----:B------:R-:W-:-:S07]  /*9e60*/  MOV R16, UR4 ;  /* 0x0000000400107c02 */ /* 0x000fce0008000f00 */
.L_x_41:
[----:B------:R-:W2:Y:S02]  /*9e70*/  LDC.64 R2, c[0x0][0x5b0] ;  /* 0x00016c00ff027b82 */ /* 0x000ea40000000a00 */
[----:B--2---:R-:W-:-:S04]  /*9e80*/  ISETP.NE.U32.AND P1, PT, R2, RZ, PT ;  /* 0x000000ff0200720c */ /* 0x004fc80003f25070 */
[----:B------:R-:W-:-:S13]  /*9e90*/  ISETP.NE.AND.EX P1, PT, R3, RZ, PT, P1 ;  /* 0x000000ff0300720c */ /* 0x000fda0003f25310 */
[----:B------:R-:W-:Y:S05]  /*9ea0*/  @!P1 BRA `(.L_x_43) ;  /* 0x00000000002c9947 */ /* 0x000fea0003800000 */
[----:B------:R-:W-:Y:S02]  /*9eb0*/  ULDC.64 UR4, c[0x0][0x5a8] ;  /* 0x00016a0000047ab9 */ /* 0x000fe40000000a00 */
[----:B------:R-:W-:-:S04]  /*9ec0*/  ISETP.NE.U32.AND P1, PT, RZ, UR4, PT ;  /* 0x00000004ff007c0c */ /* 0x000fc8000bf25070 */
[----:B------:R-:W-:-:S13]  /*9ed0*/  ISETP.NE.AND.EX P1, PT, RZ, UR5, PT, P1 ;  /* 0x00000005ff007c0c */ /* 0x000fda000bf25310 */
[----:B------:R-:W-:Y:S05]  /*9ee0*/  @!P1 BRA `(.L_x_44) ;  /* 0x0000000000149947 */ /* 0x000fea0003800000 */
[----:B------:R-:W2:Y:S01]  /*9ef0*/  LDC.64 R8, c[0x0][0x5a8] ;  /* 0x00016a00ff087b82 */ /* 0x000ea20000000a00 */
[----:B------:R-:W-:-:S04]  /*9f00*/  IMAD R2, R2, UR43, RZ ;  /* 0x0000002b02027c24 */ /* 0x000fc8000f8e02ff */
[----:B--2---:R-:W-:-:S05]  /*9f10*/  IMAD.WIDE R2, R2, 0x4, R8 ;  /* 0x0000000402027825 */ /* 0x004fca00078e0208 */
[----:B------:R2:W5:Y:S01]  /*9f20*/  LDG.E R17, desc[UR54][R2.64] ;  /* 0x0000003602117981 */ /* 0x000562000c1e1900 */
[----:B------:R-:W-:Y:S05]  /*9f30*/  BRA `(.L_x_43) ;  /* 0x0000000000087947 */ /* 0x000fea0003800000 */
.L_x_44:
[----:B------:R-:W-:Y:S02]  /*9f40*/  ULDC UR4, c[0x0][0x5a0] ;  /* 0x0001680000047ab9 */ /* 0x000fe40000000800 */
[----:B------:R-:W-:-:S07]  /*9f50*/  IMAD.U32 R17, RZ, RZ, UR4 ;  /* 0x00000004ff117e24 */ /* 0x000fce000f8e00ff */
.L_x_43:
[----:B------:R-:W3:Y:S01]  /*9f60*/  LDC.64 R8, c[0x0][0x5c0] ;  /* 0x00017000ff087b82 */ /* 0x000ee20000000a00 */
[----:B------:R-:W-:Y:S01]  /*9f70*/  ULDC.64 UR4, c[0x0][0x588] ;  /* 0x0001620000047ab9 */ /* 0x000fe20000000a00 */
[----:B------:R-:W-:Y:S01]  /*9f80*/  ISETP.EQ.U32.AND P3, PT, R171, RZ, PT ;  /* 0x000000ffab00720c */ /* 0x000fe20003f62070 */
[----:B------:R-:W-:Y:S01]  /*9f90*/  IMAD.MOV.U32 R174, RZ, RZ, 0x1 ;  /* 0x00000001ffae7424 */ /* 0x000fe200078e00ff */
[----:B------:R-:W-:Y:S02]  /*9fa0*/  ISETP.NE.U32.AND P1, PT, RZ, UR4, PT ;  /* 0x00000004ff007c0c */ /* 0x000fe4000bf25070 */
[----:B------:R-:W-:Y:S02]  /*9fb0*/  LOP3.LUT P4, RZ, R168, 0xff, RZ, 0xc0, !PT ;  /* 0x000000ffa8ff7812 */ /* 0x000fe4000788c0ff */
[----:B-1----:R-:W1:Y:S01]  /*9fc0*/  LDC R0, c[0x0][0x5c8] ;  /* 0x00017200ff007b82 */ /* 0x002e620000000800 */
[----:B------:R-:W-:Y:S02]  /*9fd0*/  ISETP.NE.AND.EX P1, PT, RZ, UR5, PT, P1 ;  /* 0x00000005ff007c0c */ /* 0x000fe4000bf25310 */
[----:B------:R-:W-:-:S02]  /*9fe0*/  FSEL R169, R16, R167, !P4 ;  /* 0x000000a710a97208 */ /* 0x000fc40006000000 */
[----:B------:R-:W-:Y:S02]  /*9ff0*/  ISETP.EQ.OR.EX P3, PT, R172, RZ, !P1, P3 ;  /* 0x000000ffac00720c */ /* 0x000fe40004f62730 */
[----:B------:R-:W-:Y:S02]  /*a000*/  PLOP3.LUT P1, PT, P1, PT, PT, 0x8, 0x0 ;  /* 0x000000000000781c */ /* 0x000fe40000f2e170 */
[----:B------:R-:W-:Y:S02]  /*a010*/  MOV R11, 0x1 ;  /* 0x00000001000b7802 */ /* 0x000fe40000000f00 */
[C---:B------:R-:W-:Y:S02]  /*a020*/  FSEL R167, R164.reuse, R167, !P0 ;  /* 0x000000a7a4a77208 */ /* 0x040fe40004000000 */
[----:B------:R-:W-:Y:S02]  /*a030*/  FSEL R169, R164, R169, !P0 ;  /* 0x000000a9a4a97208 */ /* 0x000fe40004000000 */
[----:B---3--:R-:W-:-:S04]  /*a040*/  ISETP.NE.U32.AND P2, PT, R8, RZ, PT ;  /* 0x000000ff0800720c */ /* 0x008fc80003f45070 */
[----:B------:R-:W-:-:S04]  /*a050*/  ISETP.NE.AND.EX P2, PT, R9, RZ, PT, P2 ;  /* 0x000000ff0900720c */ /* 0x000fc80003f45320 */
[----:B-1----:R-:W-:Y:S01]  /*a060*/  FSEL R0, R0, RZ, !P2 ;  /* 0x000000ff00007208 */ /* 0x002fe20005000000 */
[----:B------:R-:W-:Y:S08]  /*a070*/  @!P3 BRA `(.L_x_45) ;  /* 0x000000000040b947 */ /* 0x000ff00003800000 */
[----:B------:R-:W-:Y:S04]  /*a080*/  BSSY B0, `(.L_x_46) ;  /* 0x000000e000007945 */ /* 0x000fe80003800000 */
[----:B------:R-:W-:Y:S05]  /*a090*/  @!P0 BRA `(.L_x_47) ;  /* 0x0000000000248947 */ /* 0x000fea0003800000 */
[----:B------:R-:W-:Y:S02]  /*a0a0*/  LOP3.LUT P4, RZ, R170, 0xff, RZ, 0xc0, !PT ;  /* 0x000000ffaaff7812 */ /* 0x000fe4000788c0ff */
[----:B------:R-:W-:Y:S02]  /*a0b0*/  PLOP3.LUT P3, PT, P1, PT, PT, 0x80, 0x0 ;  /* 0x000000000000781c */ /* 0x000fe40000f6f070 */
[----:B------:R-:W-:-:S09]  /*a0c0*/  PRMT R168, RZ, 0x7610, R168 ;  /* 0x00007610ffa87816 */ /* 0x000fd200000000a8 */
[----:B------:R-:W-:Y:S05]  /*a0d0*/  @!P4 BRA `(.L_x_48) ;  /* 0x000000000020c947 */ /* 0x000fea0003800000 */
[----:B------:R-:W-:Y:S01]  /*a0e0*/  FSETP.EQ.AND P3, PT, R164, RZ, PT ;  /* 0x000000ffa400720b */ /* 0x000fe20003f62000 */
[----:B------:R-:W-:Y:S01]  /*a0f0*/  IMAD.MOV.U32 R169, RZ, RZ, R164 ;  /* 0x000000ffffa97224 */ /* 0x000fe200078e00a4 */
[----:B------:R-:W-:Y:S02]  /*a100*/  MOV R167, R164 ;  /* 0x000000a400a77202 */ /* 0x000fe40000000f00 */
[----:B------:R-:W-:Y:S01]  /*a110*/  PRMT R168, R170, 0x7610, R168 ;  /* 0x00007610aaa87816 */ /* 0x000fe200000000a8 */
[----:B------:R-:W-:Y:S08]  /*a120*/  BRA `(.L_x_48) ;  /* 0x00000000000c7947 */ /* 0x000ff00003800000 */
.L_x_47:
[----:B------:R-:W-:Y:S01]  /*a130*/  FSETP.EQ.AND P3, PT, R164, RZ, PT ;  /* 0x000000ffa400720b */ /* 0x000fe20003f62000 */
[----:B------:R-:W-:Y:S01]  /*a140*/  IMAD.MOV.U32 R169, RZ, RZ, R164 ;  /* 0x000000ffffa97224 */ /* 0x000fe200078e00a4 */
[----:B------:R-:W-:-:S11]  /*a150*/  MOV R167, R164 ;  /* 0x000000a400a77202 */ /* 0x000fd60000000f00 */
.L_x_48:
[----:B------:R-:W-:Y:S05]  /*a160*/  BSYNC B0 ;  /* 0x0000000000007941 */ /* 0x000fea0003800000 */
.L_x_46:
[----:B------:R-:W-:-:S07]  /*a170*/  SEL R11, RZ, 0x1, P3 ;  /* 0x00000001ff0b7807 */ /* 0x000fce0001800000 */
.L_x_45:
[----:B------:R-:W-:Y:S04]  /*a180*/  BSSY B0, `(.L_x_49) ;  /* 0x0000010000007945 */ /* 0x000fe80003800000 */
[----:B------:R-:W-:Y:S05]  /*a190*/  @!P0 BRA `(.L_x_50) ;  /* 0x00000000002c8947 */ /* 0x000fea0003800000 */
[----:B--2---:R-:W2:Y:S01]  /*a1a0*/  LDL R2, [R1+0x210] ;  /* 0x0002100001027983 */ /* 0x004ea20000100800 */
[----:B------:R-:W-:Y:S02]  /*a1b0*/  PRMT R170, RZ, 0x7610, R170 ;  /* 0x00007610ffaa7816 */ /* 0x000fe400000000aa */
[----:B------:R-:W-:Y:S02]  /*a1c0*/  PRMT R168, RZ, 0x7610, R168 ;  /* 0x00007610ffa87816 */ /* 0x000fe400000000a8 */
[----:B--2---:R-:W-:-:S13]  /*a1d0*/  LOP3.LUT P0, RZ, R2, 0xff, RZ, 0xc0, !PT ;  /* 0x000000ff02ff7812 */ /* 0x004fda000780c0ff */
[----:B------:R-:W-:Y:S05]  /*a1e0*/  @!P0 BRA `(.L_x_51) ;  /* 0x0000000000248947 */ /* 0x000fea0003800000 */
[----:B------:R-:W-:Y:S01]  /*a1f0*/  FSETP.EQ.AND P1, PT, R164, RZ, PT ;  /* 0x000000ffa400720b */ /* 0x000fe20003f22000 */
[----:B------:R-:W-:Y:S01]  /*a200*/  IMAD.MOV.U32 R169, RZ, RZ, R164 ;  /* 0x000000ffffa97224 */ /* 0x000fe200078e00a4 */
[C---:B------:R-:W-:Y:S02]  /*a210*/  PRMT R170, R2.reuse, 0x7610, R170 ;  /* 0x0000761002aa7816 */ /* 0x040fe400000000aa */
[----:B------:R-:W-:Y:S02]  /*a220*/  MOV R167, R164 ;  /* 0x000000a400a77202 */ /* 0x000fe40000000f00 */
[----:B------:R-:W-:Y:S01]  /*a230*/  PRMT R168, R2, 0x7610, R168 ;  /* 0x0000761002a87816 */ /* 0x000fe200000000a8 */
[----:B------:R-:W-:Y:S06]  /*a240*/  BRA `(.L_x_51) ;  /* 0x00000000000c7947 */ /* 0x000fec0003800000 */
.L_x_50:
[----:B------:R-:W-:Y:S01]  /*a250*/  FSETP.EQ.AND P1, PT, R164, RZ, PT ;  /* 0x000000ffa400720b */ /* 0x000fe20003f22000 */
[----:B------:R-:W-:Y:S01]  /*a260*/  IMAD.MOV.U32 R169, RZ, RZ, R164 ;  /* 0x000000ffffa97224 */ /* 0x000fe200078e00a4 */
[----:B------:R-:W-:-:S11]  /*a270*/  MOV R167, R164 ;  /* 0x000000a400a77202 */ /* 0x000fd60000000f00 */
.L_x_51:
[----:B------:R-:W-:Y:S05]  /*a280*/  BSYNC B0 ;  /* 0x0000000000007941 */ /* 0x000fea0003800000 */
.L_x_49:
[-C--:B------:R-:W-:Y:S01]  /*a290*/  MOV R6, R0.reuse ;  /* 0x0000000000067202 */ /* 0x080fe20000000f00 */
[----:B------:R-:W-:Y:S01]  /*a2a0*/  IMAD.MOV.U32 R4, RZ, RZ, R0 ;  /* 0x000000ffff047224 */ /* 0x000fe200078e0000 */
[----:B--2---:R-:W-:Y:S01]  /*a2b0*/  MOV R2, R0 ;  /* 0x0000000000027202 */ /* 0x004fe20000000f00 */
[----:B------:R-:W-:Y:S06]  /*a2c0*/  @!P2 BRA `(.L_x_52) ;  /* 0x000000000080a947 */ /* 0x000fec0003800000 */
[----:B------:R-:W-:Y:S01]  /*a2d0*/  SHF.R.U32.HI R0, RZ, 0x5, R7 ;  /* 0x00000005ff007819 */ /* 0x000fe20000011607 */
[----:B------:R-:W-:Y:S01]  /*a2e0*/  USHF.R.S32.HI UR4, URZ, 0x1f, UR43 ;  /* 0x0000001f3f047899 */ /* 0x000fe2000801142b */
[----:B------:R-:W1:Y:S03]  /*a2f0*/  LDC.64 R6, c[0x0][0x5d0] ;  /* 0x00017400ff067b82 */ /* 0x000e660000000a00 */
[----:B------:R-:W-:-:S05]  /*a300*/  IMAD.SHL.U32 R0, R0, 0x10, RZ ;  /* 0x0000001000007824 */ /* 0x000fca00078e00ff */
[----:B------:R-:W-:-:S04]  /*a310*/  LOP3.LUT R0, R0, 0xfffffff0, R5, 0xe2, !PT ;  /* 0xfffffff000007812 */ /* 0x000fc800078ee205 */
[----:B------:R-:W-:-:S04]  /*a320*/  IADD3 R2, R0, UR42, RZ ;  /* 0x0000002a00027c10 */ /* 0x000fc8000fffe0ff */
[----:B------:R-:W-:-:S03]  /*a330*/  SHF.R.S32.HI R3, RZ, 0x1f, R2 ;  /* 0x0000001fff037819 */ /* 0x000fc60000011402 */
[----:B-1----:R-:W-:-:S04]  /*a340*/  IMAD.WIDE.U32 R4, R6, UR43, R2 ;  /* 0x0000002b06047c25 */ /* 0x002fc8000f8e0002 */
[----:B------:R-:W-:Y:S01]  /*a350*/  IMAD R6, R6, UR4, RZ ;  /* 0x0000000406067c24 */ /* 0x000fe2000f8e02ff */
[----:B------:R-:W-:-:S03]  /*a360*/  LEA R2, P0, R4, R8, 0x1 ;  /* 0x0000000804027211 */ /* 0x000fc600078008ff */
[----:B------:R-:W-:-:S04]  /*a370*/  IMAD R7, R7, UR43, R6 ;  /* 0x0000002b07077c24 */ /* 0x000fc8000f8e0206 */
[----:B------:R-:W-:-:S05]  /*a380*/  IMAD.IADD R7, R5, 0x1, R7 ;  /* 0x0000000105077824 */ /* 0x000fca00078e0207 */
[----:B------:R-:W-:Y:S02]  /*a390*/  LEA.HI.X R3, R4, R9, R7, 0x1, P0 ;  /* 0x0000000904037211 */ /* 0x000fe400000f0c07 */
[----:B------:R-:W-:-:S04]  /*a3a0*/  ISETP.GE.AND P0, PT, R18, 0x1, PT ;  /* 0x000000011200780c */ /* 0x000fc80003f06270 */
[C---:B------:R-:W-:Y:S02]  /*a3b0*/  ISETP.LT.OR P4, PT, R10.reuse, 0x81, !P0 ;  /* 0x000000810a00780c */ /* 0x040fe40004781670 */
[C---:B------:R-:W-:Y:S02]  /*a3c0*/  ISETP.LT.OR P2, PT, R10.reuse, 0x1, !P0 ;  /* 0x000000010a00780c */ /* 0x040fe40004741670 */
[C---:B------:R-:W-:Y:S02]  /*a3d0*/  ISETP.LT.OR P3, PT, R10.reuse, 0x9, !P0 ;  /* 0x000000090a00780c */ /* 0x040fe40004761670 */
[----:B------:R-:W-:-:S07]  /*a3e0*/  ISETP.LT.OR P0, PT, R10, 0x89, !P0 ;  /* 0x000000890a00780c */ /* 0x000fce0004701670 */
[----:B------:R-:W2:Y:S04]  /*a3f0*/  @!P4 LDG.E.U16 R4, desc[UR54][R2.64+0x100] ;  /* 0x000100360204c981 */ /* 0x000ea8000c1e1500 */
[----:B------:R-:W3:Y:S04]  /*a400*/  @!P2 LDG.E.U16 R0, desc[UR54][R2.64] ;  /* 0x000000360200a981 */ /* 0x000ee8000c1e1500 */
[----:B------:R-:W4:Y:S04]  /*a410*/  @!P3 LDG.E.U16 R5, desc[UR54][R2.64+0x10] ;  /* 0x000010360205b981 */ /* 0x000f28000c1e1500 */
[----:B------:R1:W4:Y:S01]  /*a420*/  @!P0 LDG.E.U16 R3, desc[UR54][R2.64+0x110] ;  /* 0x0001103602038981 */ /* 0x000322000c1e1500 */
[----:B------:R-:W-:Y:S01]  /*a430*/  MOV R6, RZ ;  /* 0x000000ff00067202 */ /* 0x000fe20000000f00 */
[----:B-1----:R-:W-:Y:S01]  /*a440*/  IMAD.MOV.U32 R2, RZ, RZ, RZ ;  /* 0x000000ffff027224 */ /* 0x002fe200078e00ff */
[----:B--2---:R-:W-:-:S02]  /*a450*/  @!P4 PRMT R2, R4, 0x5410, RZ ;  /* 0x000054100402c816 */ /* 0x004fc400000000ff */
[----:B---3--:R-:W-:-:S04]  /*a460*/  @!P2 PRMT R6, R0, 0x5410, RZ ;  /* 0x000054100006a816 */ /* 0x008fc800000000ff */
[----:B----4-:R-:W-:-:S04]  /*a470*/  @!P3 PRMT R6, R6, 0x5410, R5 ;  /* 0x000054100606b816 */ /* 0x010fc80000000005 */
[----:B------:R-:W-:Y:S02]  /*a480*/  SHF.L.U32 R0, R6, 0x10, RZ ;  /* 0x0000001006007819 */ /* 0x000fe400000006ff */
[----:B------:R-:W-:Y:S02]  /*a490*/  @!P0 PRMT R2, R2, 0x5410, R3 ;  /* 0x0000541002028816 */ /* 0x000fe40000000003 */
[----:B------:R-:W-:-:S03]  /*a4a0*/  LOP3.LUT R6, R6, 0xffff0000, RZ, 0xc0, !PT ;  /* 0xffff000006067812 */ /* 0x000fc600078ec0ff */
[C---:B------:R-:W-:Y:S01]  /*a4b0*/  IMAD.U32 R4, R2.reuse, 0x10000, RZ ;  /* 0x0001000002047824 */ /* 0x040fe200078e00ff */
[----:B------:R-:W-:-:S07]  /*a4c0*/  LOP3.LUT R2, R2, 0xffff0000, RZ, 0xc0, !PT ;  /* 0xffff000002027812 */ /* 0x000fce00078ec0ff */
.L_x_52:
[----:B------:R-:W-:Y:S01]  /*a4d0*/  PRMT R11, R11, 0x9910, RZ ;  /* 0x000099100b0b7816 */ /* 0x000fe200000000ff */
[----:B------:R-:W-:Y:S01]  /*a4e0*/  BSSY B0, `(.L_x_53) ;  /* 0x0000025000007945 */ /* 0x000fe20003800000 */
[----:B------:R-:W-:Y:S02]  /*a4f0*/  MOV R3, RZ ;  /* 0x000000ff00037202 */ /* 0x000fe40000000f00 */
[----:B------:R-:W-:Y:S02]  /*a500*/  CS2R R14, SRZ ;  /* 0x00000000000e7805 */ /* 0x000fe4000001ff00 */
[----:B------:R-:W-:Y:S02]  /*a510*/  ISETP.NE.AND P0, PT, R11, RZ, PT ;  /* 0x000000ff0b00720c */ /* 0x000fe40003f05270 */
[----:B------:R-:W-:Y:S02]  /*a520*/  CS2R R12, SRZ ;  /* 0x00000000000c7805 */ /* 0x000fe4000001ff00 */
[----:B------:R-:W-:-:S02]  /*a530*/  CS2R R10, SRZ ;  /* 0x00000000000a7805 */ /* 0x000fc4000001ff00 */
[----:B------:R-:W-:-:S07]  /*a540*/  CS2R R8, SRZ ;  /* 0x0000000000087805 */ /* 0x000fce000001ff00 */
[----:B------:R-:W-:Y:S05]  /*a550*/  @!P0 BRA `(.L_x_54) ;  /* 0x0000000000748947 */ /* 0x000fea0003800000 */
[----:B------:R-:W-:-:S13]  /*a560*/  ISETP.NE.AND P2, PT, R156, 0x3, PT ;  /* 0x000000039c00780c */ /* 0x000fda0003f45270 */
[----:B------:R-:W-:Y:S05]  /*a570*/  @!P2 BRA `(.L_x_55) ;  /* 0x000000000004a947 */ /* 0x000fea0003800000 */
[----:B------:R-:W-:Y:S01]  /*a580*/  BPT.TRAP 0x1 ;  /* 0x000000040000795c */ /* 0x000fe20000300000 */
.L_x_55:
[----:B------:R-:W-:-:S04]  /*a590*/  SHF.L.U32 R3, RZ, 0x1f, RZ ;  /* 0x0000001fff037819 */ /* 0x000fc800000006ff */
[----:B------:R-:W1:Y:S02]  /*a5a0*/  SYNCS.PHASECHK.TRANS64.TRYWAIT P2, [UR50+0x30], R3 ;  /* 0x00003003ff0075a7 */ /* 0x000e640008040172 */
[----:B-1----:R-:W-:Y:S05]  /*a5b0*/  @!P2 BRA `(.L_x_56) ;  /* 0x000000d00004a947 */ /* 0x002fea0003800000 */
.L_x_374:
[----:B-1----:R-:W-:Y:S01]  /*a5c0*/  IMAD.MOV.U32 R3, RZ, RZ, 0x1 ;  /* 0x00000001ff037424 */ /* 0x002fe200078e00ff */
[----:B------:R-:W-:Y:S02]  /*a5d0*/  CS2R R14, SRZ ;  /* 0x00000000000e7805 */ /* 0x000fe4000001ff00 */
[----:B------:R-:W-:Y:S02]  /*a5e0*/  CS2R R12, SRZ ;  /* 0x00000000000c7805 */ /* 0x000fe4000001ff00 */
[----:B------:R-:W-:Y:S02]  /*a5f0*/  CS2R R10, SRZ ;  /* 0x00000000000a7805 */ /* 0x000fe4000001ff00 */
[----:B------:R-:W-:Y:S01]  /*a600*/  CS2R R8, SRZ ;  /* 0x0000000000087805 */ /* 0x000fe2000001ff00 */
[----:B------:R-:W-:Y:S06]  /*a610*/  @P1 BRA `(.L_x_54) ;  /* 0x0000000000441947 */ /* 0x000fec0003800000 */
[----:B------:R-:W1:Y:S01]  /*a620*/  S2R R18, SR_TID.X ;  /* 0x0000000000127919 */ /* 0x000e620000002100 */
[----:B------:R-:W-:Y:S05]  /*a630*/  WARPSYNC.ALL ;  /* 0x0000000000007948 */ /* 0x000fea0003800000 */
[C---:B-1----:R-:W-:Y:S01]  /*a640*/  SHF.L.U32 R5, R18.reuse, 0x4, RZ ;  /* 0x0000000412057819 */ /* 0x042fe200000006ff */
[----:B------:R-:W-:-:S03]  /*a650*/  IMAD.SHL.U32 R7, R18, 0x20, RZ ;  /* 0x0000002012077824 */ /* 0x000fc600078e00ff */
[----:B------:R-:W-:Y:S02]  /*a660*/  LOP3.LUT R5, R5, 0xe00, RZ, 0xc0, !PT ;  /* 0x00000e0005057812 */ /* 0x000fe400078ec0ff */
[----:B------:R-:W-:Y:S02]  /*a670*/  LOP3.LUT R8, R7, 0xc0, RZ, 0xc0, !PT ;  /* 0x000000c007087812 */ /* 0x000fe400078ec0ff */
[----:B------:R-:W-:-:S04]  /*a680*/  LOP3.LUT R5, R5, 0x20, R7, 0xf8, !PT ;  /* 0x0000002005057812 */ /* 0x000fc800078ef807 */
[----:B------:R-:W-:Y:S02]  /*a690*/  LOP3.LUT R5, R5, 0x100, R7, 0xf8, !PT ;  /* 0x0000010005057812 */ /* 0x000fe400078ef807 */
[----:B------:R-:W-:-:S04]  /*a6a0*/  SHF.R.U32.HI R7, RZ, 0x1, R18 ;  /* 0x00000001ff077819 */ /* 0x000fc80000011612 */
[----:B------:R-:W-:Y:S02]  /*a6b0*/  LOP3.LUT R8, R8, 0x8, R7, 0xf8, !PT ;  /* 0x0000000808087812 */ /* 0x000fe400078ef807 */
[----:B------:R-:W-:-:S04]  /*a6c0*/  SHF.L.U32 R7, R18, 0x2, RZ ;  /* 0x0000000212077819 */ /* 0x000fc800000006ff */
[----:B------:R-:W-:-:S04]  /*a6d0*/  LOP3.LUT R8, R8, 0x18, R7, 0x78, !PT ;  /* 0x0000001808087812 */ /* 0x000fc800078e7807 */
[----:B------:R-:W-:-:S04]  /*a6e0*/  LOP3.LUT R8, R5, R8, RZ, 0xfc, !PT ;  /* 0x0000000805087212 */ /* 0x000fc800078efcff */
[----:B------:R-:W-:-:S05]  /*a6f0*/  LEA R8, R8, UR50, 0x1 ;  /* 0x0000003208087c11 */ /* 0x000fca000f8e08ff */
[----:B------:R-:W-:Y:S02]  /*a700*/  IMAD R12, R158, 0x2, R8 ;  /* 0x000000029e0c7824 */ /* 0x000fe400078e0208 */
[----:B------:R-:W1:Y:S04]  /*a710*/  LDSM.16.M88.4 R8, [R8+0x200] ;  /* 0x000200000808783b */ /* 0x000e680000000200 */
[----:B------:R-:W2:Y:S02]  /*a720*/  LDSM.16.M88.4 R12, [R12+0x200] ;  /* 0x000200000c0c783b */ /* 0x000ea40000000200 */
.L_x_54:
[----:B------:R-:W-:Y:S05]  /*a730*/  BSYNC B0 ;  /* 0x0000000000007941 */ /* 0x000fea0003800000 */
.L_x_53:
[----:B------:R-:W3:Y:S01]  /*a740*/  S2R R19, SR_TID.X ;  /* 0x0000000000137919 */ /* 0x000ee20000002100 */
[----:B------:R-:W4:Y:S04]  /*a750*/  LDL.LU R154, [R1] ;  /* 0x00000000019a7983 */ /* 0x000f280000300800 */
[----:B------:R-:W2:Y:S04]  /*a760*/  LDL.LU R153, [R1+0x4] ;  /* 0x0000040001997983 */ /* 0x000ea80000300800 */
[----:B------:R-:W2:Y:S04]  /*a770*/  LDL.LU R152, [R1+0x8] ;  /* 0x0000080001987983 */ /* 0x000ea80000300800 */
[----:B------:R-:W2:Y:S04]  /*a780*/  LDL.LU R23, [R1+0xc] ;  /* 0x00000c0001177983 */ /* 0x000ea80000300800 */
[----:B------:R-:W2:Y:S04]  /*a790*/  LDL.LU R22, [R1+0x10] ;  /* 0x0000100001167983 */ /* 0x000ea80000300800 */
[----:B------:R-:W2:Y:S04]  /*a7a0*/  LDL.LU R21, [R1+0x14] ;  /* 0x0000140001157983 */ /* 0x000ea80000300800 */
[----:B------:R-:W2:Y:S01]  /*a7b0*/  LDL.LU R20, [R1+0x18] ;  /* 0x0000180001147983 */ /* 0x000ea20000300800 */
[C---:B---3--:R-:W-:Y:S01]  /*a7c0*/  SHF.L.U32 R5, R19.reuse, 0x4, RZ ;  /* 0x0000000413057819 */ /* 0x048fe200000006ff */
[----:B------:R-:W-:-:S03]  /*a7d0*/  IMAD.SHL.U32 R18, R19, 0x20, RZ ;  /* 0x0000002013127824 */ /* 0x000fc600078e00ff */
[----:B------:R-:W-:-:S04]  /*a7e0*/  LOP3.LUT R5, R5, 0xe00, RZ, 0xc0, !PT ;  /* 0x00000e0005057812 */ /* 0x000fc800078ec0ff */
[----:B------:R-:W-:-:S04]  /*a7f0*/  LOP3.LUT R5, R5, 0x20, R18, 0xf8, !PT ;  /* 0x0000002005057812 */ /* 0x000fc800078ef812 */
[----:B------:R-:W-:Y:S02]  /*a800*/  LOP3.LUT R7, R5, 0x100, R18, 0xf8, !PT ;  /* 0x0000010005077812 */ /* 0x000fe400078ef812 */
[----:B------:R-:W-:Y:S02]  /*a810*/  LOP3.LUT R5, R18, 0xc0, RZ, 0xc0, !PT ;  /* 0x000000c012057812 */ /* 0x000fe400078ec0ff */
[----:B------:R-:W-:-:S04]  /*a820*/  SHF.R.U32.HI R18, RZ, 0x1, R19 ;  /* 0x00000001ff127819 */ /* 0x000fc80000011613 */
[----:B------:R-:W-:Y:S02]  /*a830*/  LOP3.LUT R5, R5, 0x8, R18, 0xf8, !PT ;  /* 0x0000000805057812 */ /* 0x000fe400078ef812 */
[----:B------:R-:W-:Y:S02]  /*a840*/  SHF.L.U32 R18, R19, 0x2, RZ ;  /* 0x0000000213127819 */ /* 0x000fe400000006ff */
[----:B------:R-:W3:Y:S04]  /*a850*/  LDL.LU R19, [R1+0x1c] ;  /* 0x00001c0001137983 */ /* 0x000ee80000300800 */
[----:B------:R-:W3:Y:S04]  /*a860*/  LDL.LU R176, [R1+0x20] ;  /* 0x0000200001b07983 */ /* 0x000ee80000300800 */
[----:B------:R-:W3:Y:S04]  /*a870*/  LDL.LU R160, [R1+0x24] ;  /* 0x0000240001a07983 */ /* 0x000ee80000300800 */
[----:B------:R-:W3:Y:S04]  /*a880*/  LDL.LU R175, [R1+0x28] ;  /* 0x0000280001af7983 */ /* 0x000ee80000300800 */
[----:B------:R-:W3:Y:S04]  /*a890*/  LDL.LU R161, [R1+0x2c] ;  /* 0x00002c0001a17983 */ /* 0x000ee80000300800 */
[----:B------:R-:W3:Y:S04]  /*a8a0*/  LDL.LU R166, [R1+0x30] ;  /* 0x0000300001a67983 */ /* 0x000ee80000300800 */
[----:B------:R-:W3:Y:S04]  /*a8b0*/  LDL.LU R162, [R1+0x34] ;  /* 0x0000340001a27983 */ /* 0x000ee80000300800 */
[----:B------:R-:W3:Y:S04]  /*a8c0*/  LDL.LU R163, [R1+0x38] ;  /* 0x0000380001a37983 */ /* 0x000ee80000300800 */
[----:B------:R-:W3:Y:S01]  /*a8d0*/  LDL.LU R159, [R1+0x3c] ;  /* 0x00003c00019f7983 */ /* 0x000ee20000300800 */
[----:B------:R-:W-:Y:S01]  /*a8e0*/  LOP3.LUT R5, R5, 0x18, R18, 0x78, !PT ;  /* 0x0000001805057812 */ /* 0x000fe200078e7812 */
[C---:B-1----:R-:W-:Y:S01]  /*a8f0*/  IMAD.U32 R155, R8.reuse, 0x10000, RZ ;  /* 0x00010000089b7824 */ /* 0x042fe200078e00ff */
[----:B------:R-:W-:-:S02]  /*a900*/  LOP3.LUT R8, R8, 0xffff0000, RZ, 0xc0, !PT ;  /* 0xffff000008087812 */ /* 0x000fc400078ec0ff */
[----:B------:R-:W-:Y:S01]  /*a910*/  LOP3.LUT R157, R7, R5, RZ, 0xfc, !PT ;  /* 0x00000005079d7212 */ /* 0x000fe200078efcff */
[----:B------:R-:W-:-:S03]  /*a920*/  FMUL R155, R155, R16 ;  /* 0x000000109b9b7220 */ /* 0x000fc60000400000 */
[----:B------:R-:W-:Y:S01]  /*a930*/  LEA R157, R157, UR50, 0x1 ;  /* 0x000000329d9d7c11 */ /* 0x000fe2000f8e08ff */
[----:B------:R-:W-:Y:S05]  /*a940*/  WARPSYNC.ALL ;  /* 0x0000000000007948 */ /* 0x000fea0003800000 */
[----:B------:R-:W-:Y:S01]  /*a950*/  ISETP.GT.U32.AND P2, PT, R173, 0x3e, PT ;  /* 0x0000003ead00780c */ /* 0x000fe20003f44070 */
[----:B------:R-:W-:Y:S01]  /*a960*/  BSSY B0, `(.L_x_57) ;  /* 0x0000057000007945 */ /* 0x000fe20003800000 */
[C-C-:B----45:R-:W-:Y:S01]  /*a970*/  FFMA R5, R17.reuse, R154, R0.reuse ;  /* 0x0000009a11057223 */ /* 0x170fe20000000000 */
[----:B------:R-:W-:Y:S01]  /*a980*/  FMUL R154, R8, R16 ;  /* 0x00000010089a7220 */ /* 0x000fe20000400000 */
[----:B--2---:R-:W-:-:S02]  /*a990*/  FFMA R7, R17, R153, R0 ;  /* 0x0000009911077223 */ /* 0x004fc40000000000 */
[----:B------:R-:W-:Y:S01]  /*a9a0*/  FADD R5, R5, R155 ;  /* 0x0000009b05057221 */ /* 0x000fe20000000000 */
[----:B------:R-:W-:Y:S01]  /*a9b0*/  SHF.L.U32 R153, R9, 0x10, RZ ;  /* 0x0000001009997819 */ /* 0x000fe200000006ff */
[----:B------:R-:W-:Y:S01]  /*a9c0*/  FADD R8, R7, R154 ;  /* 0x0000009a07087221 */ /* 0x000fe20000000000 */
[----:B------:R-:W-:-:S03]  /*a9d0*/  LOP3.LUT R9, R9, 0xffff0000, RZ, 0xc0, !PT ;  /* 0xffff000009097812 */ /* 0x000fc600078ec0ff */
[----:B------:R-:W-:Y:S01]  /*a9e0*/  FMUL R153, R153, R16 ;  /* 0x0000001099997220 */ /* 0x000fe20000400000 */
[----:B------:R-:W-:Y:S01]  /*a9f0*/  F2FP.BF16.F32.PACK_AB R8, R8, R5 ;  /* 0x000000050808723e */ /* 0x000fe200000010ff */
[C-C-:B------:R-:W-:Y:S01]  /*aa00*/  FFMA R5, R17.reuse, R152, R6.reuse ;  /* 0x0000009811057223 */ /* 0x140fe20000000006 */
[----:B------:R-:W-:Y:S01]  /*aa10*/  FFMA R7, R17, R23, R6 ;  /* 0x0000001711077223 */ /* 0x000fe20000000006 */
[-C--:B------:R-:W-:Y:S01]  /*aa20*/  FMUL R152, R9, R16.reuse ;  /* 0x0000001009987220 */ /* 0x080fe20000400000 */
[C---:B------:R-:W-:Y:S02]  /*aa30*/  IMAD.U32 R23, R10.reuse, 0x10000, RZ ;  /* 0x000100000a177824 */ /* 0x040fe400078e00ff */
[----:B------:R-:W-:Y:S01]  /*aa40*/  FADD R5, R5, R153 ;  /* 0x0000009905057221 */ /* 0x000fe20000000000 */
[----:B------:R-:W-:Y:S01]  /*aa50*/  FADD R9, R7, R152 ;  /* 0x0000009807097221 */ /* 0x000fe20000000000 */
[----:B------:R-:W-:Y:S01]  /*aa60*/  LOP3.LUT R10, R10, 0xffff0000, RZ, 0xc0, !PT ;  /* 0xffff00000a0a7812 */ /* 0x000fe200078ec0ff */
[----:B------:R-:W-:Y:S01]  /*aa70*/  FFMA R7, R17, R21, R0 ;  /* 0x0000001511077223 */ /* 0x000fe20000000000 */
[----:B------:R-:W-:-:S02]  /*aa80*/  FMUL R23, R23, R16 ;  /* 0x0000001017177220 */ /* 0x000fc40000400000 */
[----:B------:R-:W-:Y:S01]  /*aa90*/  F2FP.BF16.F32.PACK_AB R9, R9, R5 ;  /* 0x000000050909723e */ /* 0x000fe200000010ff */
[----:B------:R-:W-:Y:S01]  /*aaa0*/  FFMA R5, R17, R22, R0 ;  /* 0x0000001611057223 */ /* 0x000fe20000000000 */
[-C--:B------:R-:W-:Y:S01]  /*aab0*/  FMUL R22, R10, R16.reuse ;  /* 0x000000100a167220 */ /* 0x080fe20000400000 */
[----:B------:R-:W-:Y:S02]  /*aac0*/  SHF.L.U32 R21, R11, 0x10, RZ ;  /* 0x000000100b157819 */ /* 0x000fe400000006ff */
[----:B------:R-:W-:Y:S01]  /*aad0*/  FADD R5, R5, R23 ;  /* 0x0000001705057221 */ /* 0x000fe20000000000 */
[----:B------:R-:W-:Y:S01]  /*aae0*/  FADD R10, R7, R22 ;  /* 0x00000016070a7221 */ /* 0x000fe20000000000 */
[----:B------:R-:W-:Y:S01]  /*aaf0*/  LOP3.LUT R11, R11, 0xffff0000, RZ, 0xc0, !PT ;  /* 0xffff00000b0b7812 */ /* 0x000fe200078ec0ff */
[----:B------:R-:W-:-:S03]  /*ab00*/  FMUL R21, R21, R16 ;  /* 0x0000001015157220 */ /* 0x000fc60000400000 */
[----:B------:R-:W-:Y:S01]  /*ab10*/  F2FP.BF16.F32.PACK_AB R10, R10, R5 ;  /* 0x000000050a0a723e */ /* 0x000fe200000010ff */
[----:B------:R-:W-:Y:S01]  /*ab20*/  FFMA R5, R17, R20, R6 ;  /* 0x0000001411057223 */ /* 0x000fe20000000006 */
[----:B------:R-:W-:-:S03]  /*ab30*/  FMUL R20, R11, R16 ;  /* 0x000000100b147220 */ /* 0x000fc60000400000 */
[----:B------:R-:W-:Y:S01]  /*ab40*/  FADD R5, R5, R21 ;  /* 0x0000001505057221 */ /* 0x000fe20000000000 */
[----:B---3--:R-:W-:Y:S01]  /*ab50*/  FFMA R7, R17, R19, R6 ;  /* 0x0000001311077223 */ /* 0x008fe20000000006 */
[C---:B------:R-:W-:Y:S01]  /*ab60*/  IMAD.U32 R19, R12.reuse, 0x10000, RZ ;  /* 0x000100000c137824 */ /* 0x040fe200078e00ff */
[----:B------:R-:W-:Y:S02]  /*ab70*/  LOP3.LUT R12, R12, 0xffff0000, RZ, 0xc0, !PT ;  /* 0xffff00000c0c7812 */ /* 0x000fe400078ec0ff */
[----:B------:R-:W-:Y:S01]  /*ab80*/  FADD R11, R7, R20 ;  /* 0x00000014070b7221 */ /* 0x000fe20000000000 */
[-C--:B------:R-:W-:Y:S02]  /*ab90*/  FMUL R19, R19, R16.reuse ;  /* 0x0000001013137220 */ /* 0x080fe40000400000 */
[----:B------:R-:W-:Y:S01]  /*aba0*/  FMUL R18, R12, R16 ;  /* 0x000000100c127220 */ /* 0x000fe20000400000 */
[--C-:B------:R-:W-:Y:S01]  /*abb0*/  FFMA R160, R17, R160, R0.reuse ;  /* 0x000000a011a07223 */ /* 0x100fe20000000000 */
[----:B------:R-:W-:Y:S01]  /*abc0*/  F2FP.BF16.F32.PACK_AB R11, R11, R5 ;  /* 0x000000050b0b723e */ /* 0x000fe200000010ff */
[----:B------:R-:W-:-:S02]  /*abd0*/  FFMA R5, R17, R176, R0 ;  /* 0x000000b011057223 */ /* 0x000fc40000000000 */
[----:B------:R-:W-:Y:S02]  /*abe0*/  FADD R160, R160, R18 ;  /* 0x00000012a0a07221 */ /* 0x000fe40000000000 */
[----:B------:R-:W-:Y:S01]  /*abf0*/  FADD R5, R5, R19 ;  /* 0x0000001305057221 */ /* 0x000fe20000000000 */
[----:B------:R1:W-:Y:S01]  /*ac00*/  STSM.16.M88.4 [R157+0x200], R8 ;  /* 0x000200089d007844 */ /* 0x0003e20000000200 */
[----:B------:R-:W-:Y:S02]  /*ac10*/  SHF.L.U32 R12, R13, 0x10, RZ ;  /* 0x000000100d0c7819 */ /* 0x000fe400000006ff */
[C---:B------:R-:W-:Y:S02]  /*ac20*/  SHF.L.U32 R7, R15.reuse, 0x10, RZ ;  /* 0x000000100f077819 */ /* 0x040fe400000006ff */
[----:B------:R-:W-:Y:S02]  /*ac30*/  F2FP.BF16.F32.PACK_AB R160, R160, R5 ;  /* 0x00000005a0a0723e */ /* 0x000fe400000010ff */
[----:B------:R-:W-:Y:S01]  /*ac40*/  LOP3.LUT R5, R15, 0xffff0000, RZ, 0xc0, !PT ;  /* 0xffff00000f057812 */ /* 0x000fe200078ec0ff */
[C---:B------:R-:W-:Y:S01]  /*ac50*/  FFMA R161, R17.reuse, R161, R6 ;  /* 0x000000a111a17223 */ /* 0x040fe20000000006 */
[----:B------:R-:W-:Y:S01]  /*ac60*/  FFMA R162, R17, R162, R0 ;  /* 0x000000a211a27223 */ /* 0x000fe20000000000 */
[-C--:B------:R-:W-:Y:S01]  /*ac70*/  FMUL R12, R12, R16.reuse ;  /* 0x000000100c0c7220 */ /* 0x080fe20000400000 */
[----:B------:R-:W-:Y:S01]  /*ac80*/  FMUL R7, R7, R16 ;  /* 0x0000001007077220 */ /* 0x000fe20000400000 */
[----:B-1----:R-:W-:Y:S01]  /*ac90*/  LOP3.LUT R10, R13, 0xffff0000, RZ, 0xc0, !PT ;  /* 0xffff00000d0a7812 */ /* 0x002fe200078ec0ff */
[C---:B------:R-:W-:Y:S01]  /*aca0*/  IMAD.U32 R9, R14.reuse, 0x10000, RZ ;  /* 0x000100000e097824 */ /* 0x040fe200078e00ff */
[----:B------:R-:W-:Y:S01]  /*acb0*/  LOP3.LUT R8, R14, 0xffff0000, RZ, 0xc0, !PT ;  /* 0xffff00000e087812 */ /* 0x000fe200078ec0ff */
[C-C-:B------:R-:W-:Y:S01]  /*acc0*/  FFMA R14, R17.reuse, R163, R6.reuse ;  /* 0x000000a3110e7223 */ /* 0x140fe20000000006 */
[C---:B------:R-:W-:Y:S01]  /*acd0*/  FFMA R11, R17.reuse, R175, R6 ;  /* 0x000000af110b7223 */ /* 0x040fe20000000006 */
[C---:B------:R-:W-:Y:S01]  /*ace0*/  FFMA R13, R17.reuse, R166, R0 ;  /* 0x000000a6110d7223 */ /* 0x040fe20000000000 */
[----:B------:R-:W-:Y:S01]  /*acf0*/  FFMA R163, R17, R159, R6 ;  /* 0x0000009f11a37223 */ /* 0x000fe20000000006 */
[-C--:B------:R-:W-:Y:S01]  /*ad00*/  FMUL R10, R10, R16.reuse ;  /* 0x000000100a0a7220 */ /* 0x080fe20000400000 */
[-C--:B------:R-:W-:Y:S01]  /*ad10*/  FMUL R9, R9, R16.reuse ;  /* 0x0000001009097220 */ /* 0x080fe20000400000 */
[-C--:B------:R-:W-:Y:S01]  /*ad20*/  FMUL R8, R8, R16.reuse ;  /* 0x0000001008087220 */ /* 0x080fe20000400000 */
[----:B------:R-:W-:Y:S01]  /*ad30*/  FMUL R5, R5, R16 ;  /* 0x0000001005057220 */ /* 0x000fe20000400000 */
[----:B------:R-:W-:Y:S01]  /*ad40*/  FADD R11, R11, R12 ;  /* 0x0000000c0b0b7221 */ /* 0x000fe20000000000 */
[----:B------:R-:W-:Y:S01]  /*ad50*/  FADD R161, R161, R10 ;  /* 0x0000000aa1a17221 */ /* 0x000fe20000000000 */
[----:B------:R-:W-:Y:S01]  /*ad60*/  FADD R13, R13, R9 ;  /* 0x000000090d0d7221 */ /* 0x000fe20000000000 */
[----:B------:R-:W-:Y:S01]  /*ad70*/  FADD R162, R162, R8 ;  /* 0x00000008a2a27221 */ /* 0x000fe20000000000 */
[----:B------:R-:W-:Y:S01]  /*ad80*/  FADD R14, R14, R7 ;  /* 0x000000070e0e7221 */ /* 0x000fe20000000000 */
[----:B------:R-:W-:Y:S01]  /*ad90*/  FADD R163, R163, R5 ;  /* 0x00000005a3a37221 */ /* 0x000fe20000000000 */
[----:B------:R-:W-:Y:S01]  /*ada0*/  F2FP.BF16.F32.PACK_AB R161, R161, R11 ;  /* 0x0000000ba1a1723e */ /* 0x000fe200000010ff */
[----:B------:R-:W-:Y:S01]  /*adb0*/  IMAD R166, R158, 0x2, R157 ;  /* 0x000000029ea67824 */ /* 0x000fe200078e029d */
[----:B------:R-:W-:-:S02]  /*adc0*/  F2FP.BF16.F32.PACK_AB R162, R162, R13 ;  /* 0x0000000da2a2723e */ /* 0x000fc400000010ff */
[----:B------:R-:W-:-:S05]  /*add0*/  F2FP.BF16.F32.PACK_AB R163, R163, R14 ;  /* 0x0000000ea3a3723e */ /* 0x000fca00000010ff */
[----:B------:R1:W-:Y:S01]  /*ade0*/  STSM.16.M88.4 [R166+0x200], R160 ;  /* 0x000200a0a6007844 */ /* 0x0003e20000000200 */
[----:B------:R-:W-:Y:S01]  /*adf0*/  @!PT LDS RZ, [RZ] ;  /* 0x00000000fffff984 */ /* 0x000fe20000000800 */
[----:B------:R-:W-:Y:S01]  /*ae00*/  @!PT LDS RZ, [RZ] ;  /* 0x00000000fffff984 */ /* 0x000fe20000000800 */
[----:B------:R-:W-:Y:S01]  /*ae10*/  @!PT LDS RZ, [RZ] ;  /* 0x00000000fffff984 */ /* 0x000fe20000000800 */
[----:B------:R-:W-:Y:S01]  /*ae20*/  @!PT LDS RZ, [RZ] ;  /* 0x00000000fffff984 */ /* 0x000fe20000000800 */
[----:B------:R2:W-:Y:S06]  /*ae30*/  MEMBAR.ALL.CTA ;  /* 0x0000000000007992 */ /* 0x0005ec0000008000 */
[----:B--2---:R-:W2:Y:S02]  /*ae40*/  FENCE.VIEW.ASYNC.S ;  /* 0x00000000000073c6 */ /* 0x004ea40000000000 */
[----:B--2---:R-:W-:Y:S06]  /*ae50*/  BAR.SYNC.DEFER_BLOCKING 0x1, 0x100 ;  /* 0x0044000000007b1d */ /* 0x004fec0000010000 */
[----:B------:R-:W-:Y:S05]  /*ae60*/  @P2 BRA `(.L_x_58) ;  /* 0x0000000000182947 */ /* 0x000fea0003800000 */
[----:B------:R-:W-:Y:S02]  /*ae70*/  UIADD3 UR4, UP0, UR52, 0x4f0, URZ ;  /* 0x000004f034047890 */ /* 0x000fe4000ff1e03f */
[----:B------:R-:W-:Y:S02]  /*ae80*/  UIADD3 UR40, UR50, 0x200, URZ ;  /* 0x0000020032287890 */ /* 0x000fe4000fffe03f */
[----:B------:R-:W-:-:S09]  /*ae90*/  UIADD3.X UR5, URZ, UR53, URZ, UP0, !UPT ;  /* 0x000000353f057290 */ /* 0x000fd200087fe43f */
[----:B------:R2:W-:Y:S01]  /*aea0*/  UTMASTG.3D [UR40], [UR4] ;  /* 0x00000028040073b5 */ /* 0x0005e20008010000 */
[----:B------:R0:W-:Y:S01]  /*aeb0*/  UTMACMDFLUSH ;  /* 0x00000000000079b7 */ /* 0x0001e20000000000 */
[----:B--2---:R-:W-:-:S04]  /*aec0*/  DEPBAR.LE SB0, 0x1 ;  /* 0x000080400000791a */ /* 0x004fc80000000000 */
.L_x_58:
[----:B------:R-:W-:Y:S05]  /*aed0*/  BSYNC B0 ;  /* 0x0000000000007941 */ /* 0x000fea0003800000 */
.L_x_57:
[----:B------:R-:W-:Y:S01]  /*aee0*/  BAR.SYNC.DEFER_BLOCKING 0x1, 0x100 ;  /* 0x0044000000007b1d */ /* 0x000fe20000010000 */
[----:B------:R-:W-:Y:S02]  /*aef0*/  ISETP.NE.AND P3, PT, RZ, UR44, PT ;  /* 0x0000002cff007c0c */ /* 0x000fe4000bf65270 */
[----:B------:R-:W-:-:S05]  /*af00*/  IADD3 R159, R157, 0x200, RZ ;  /* 0x000002009d9f7810 */ /* 0x000fca0007ffe0ff */
[----:B-1----:R-:W-:-:S06]  /*af10*/  IMAD R160, R158, 0x2, R159 ;  /* 0x000000029ea07824 */ /* 0x002fcc00078e029f */
[----:B------:R-:W-:Y:S05]  /*af20*/  @!P3 BRA `(.L_x_59) ;  /* 0x000000000034b947 */ /* 0x000fea0003800000 */
[----:B------:R-:W-:Y:S04]  /*af30*/  BSSY B0, `(.L_x_60) ;  /* 0x0000009000007945 */ /* 0x000fe80003800000 */
[----:B------:R-:W-:Y:S05]  /*af40*/  @!P0 BRA `(.L_x_61) ;  /* 0x00000000001c8947 */ /* 0x000fea0003800000 */
[----:B------:R-:W-:-:S13]  /*af50*/  ISETP.NE.AND P3, PT, R156, 0x3, PT ;  /* 0x000000039c00780c */ /* 0x000fda0003f65270 */
[----:B------:R-:W-:Y:S05]  /*af60*/  @!P3 BRA `(.L_x_62) ;  /* 0x000000000004b947 */ /* 0x000fea0003800000 */
[----:B------:R-:W-:Y:S01]  /*af70*/  BPT.TRAP 0x1 ;  /* 0x000000040000795c */ /* 0x000fe20000300000 */
.L_x_62:
[----:B------:R-:W-:-:S04]  /*af80*/  ULEA UR4, UR36, UR50, 0x3 ;  /* 0x0000003224047291 */ /* 0x000fc8000f8e183f */
[----:B------:R-:W-:-:S04]  /*af90*/  UIADD3 UR4, UR4, 0x50, URZ ;  /* 0x0000005004047890 */ /* 0x000fc8000fffe03f */
[----:B------:R-:W-:-:S09]  /*afa0*/  UPRMT UR4, UR49, 0x654, UR4 ;  /* 0x0000065431047896 */ /* 0x000fd20008000004 */
[----:B------:R-:W-:Y:S03]  /*afb0*/  SYNCS.ARRIVE.TRANS64.RED.A1T0 RZ, [UR4], RZ ;  /* 0x000000ffffff79a7 */ /* 0x000fe60008100404 */
.L_x_61:
[----:B------:R-:W-:Y:S05]  /*afc0*/  BSYNC B0 ;  /* 0x0000000000007941 */ /* 0x000fea0003800000 */
.L_x_60:
[----:B------:R-:W-:-:S04]  /*afd0*/  UIADD3 UR36, UR36, 0x1, URZ ;  /* 0x0000000124247890 */ /* 0x000fc8000fffe03f */
[----:B------:R-:W-:-:S04]  /*afe0*/  UISETP.NE.AND UP0, UPT, UR36, 0x4, UPT ;  /* 0x000000042400788c */ /* 0x000fc8000bf05270 */
[----:B------:R-:W-:-:S12]  /*aff0*/  USEL UR36, UR36, URZ, UP0 ;  /* 0x0000003f24247287 */ /* 0x000fd80008000000 */
.L_x_59:
[----:B------:R-:W-:Y:S04]  /*b000*/  BSSY B0, `(.L_x_63) ;  /* 0x0000032000007945 */ /* 0x000fe80003800000 */
[----:B------:R-:W-:Y:S05]  /*b010*/  @!P0 BRA `(.L_x_64) ;  /* 0x0000000000c08947 */ /* 0x000fea0003800000 */
[----:B------:R-:W-:-:S13]  /*b020*/  ISETP.NE.AND P3, PT, R156, 0x3, PT ;  /* 0x000000039c00780c */ /* 0x000fda0003f65270 */
[----:B------:R-:W-:Y:S05]  /*b030*/  @!P3 BRA `(.L_x_65) ;  /* 0x000000000004b947 */ /* 0x000fea0003800000 */
[----:B------:R-:W-:Y:S01]  /*b040*/  BPT.TRAP 0x1 ;  /* 0x000000040000795c */ /* 0x000fe20000300000 */
.L_x_65:
[----:B------:R-:W-:Y:S01]  /*b050*/  LEA R11, R3, UR50, 0x3 ;  /* 0x00000032030b7c11 */ /* 0x000fe2000f8e18ff */
[----:B------:R-:W-:Y:S01]  /*b060*/  BSSY B1, `(.L_x_66) ;  /* 0x0000004000017945 */ /* 0x000fe20003800000 */
[----:B------:R-:W-:-:S04]  /*b070*/  SHF.L.U32 R13, RZ, 0x1f, RZ ;  /* 0x0000001fff0d7819 */ /* 0x000fc800000006ff */
[----:B------:R-:W1:Y:S02]  /*b080*/  SYNCS.PHASECHK.TRANS64.TRYWAIT P3, [R11+URZ+0x30], R13 ;  /* 0x0000300d0b0075a7 */ /* 0x000e64000806017f */
[----:B-1----:R-:W-:Y:S05]  /*b090*/  @!P3 BRA `(.L_x_67) ;  /* 0x000000c40064b947 */ /* 0x002fea0003800000 */
.L_x_375:
[----:B------:R-:W-:Y:S05]  /*b0a0*/  BSYNC B1 ;  /* 0x0000000000017941 */ /* 0x000fea0003800000 */
.L_x_66:
[----:B------:R-:W-:Y:S05]  /*b0b0*/  @P1 BRA `(.L_x_68) ;  /* 0x0000000000941947 */ /* 0x000fea0003800000 */
[----:B------:R-:W-:Y:S01]  /*b0c0*/  LEA R12, R3, R159, 0xd ;  /* 0x0000009f030c7211 */ /* 0x000fe200078e68ff */
[----:B------:R-:W-:Y:S05]  /*b0d0*/  WARPSYNC.ALL ;  /* 0x0000000000007948 */ /* 0x000fea0003800000 */
[----:B------:R-:W-:Y:S02]  /*b0e0*/  IMAD R8, R158, 0x2, R12 ;  /* 0x000000029e087824 */ /* 0x000fe400078e020c */
[----:B-1----:R-:W1:Y:S04]  /*b0f0*/  LDSM.16.M88.4 R12, [R12] ;  /* 0x000000000c0c783b */ /* 0x002e680000000200 */
[----:B------:R-:W2:Y:S01]  /*b100*/  LDSM.16.M88.4 R8, [R8] ;  /* 0x000000000808783b */ /* 0x000ea20000000200 */
[C---:B-1----:R-:W-:Y:S01]  /*b110*/  SHF.L.U32 R155, R12.reuse, 0x10, RZ ;  /* 0x000000100c9b7819 */ /* 0x042fe200000006ff */
[----:B------:R-:W-:Y:S01]  /*b120*/  IMAD.U32 R153, R13, 0x10000, RZ ;  /* 0x000100000d997824 */ /* 0x000fe200078e00ff */
[----:B------:R-:W-:Y:S01]  /*b130*/  LOP3.LUT R12, R12, 0xffff0000, RZ, 0xc0, !PT ;  /* 0xffff00000c0c7812 */ /* 0x000fe200078ec0ff */
[----:B------:R-:W-:Y:S01]  /*b140*/  IMAD.U32 R21, R15, 0x10000, RZ ;  /* 0x000100000f157824 */ /* 0x000fe200078e00ff */
[C---:B--2---:R-:W-:Y:S01]  /*b150*/  SHF.L.U32 R19, R8.reuse, 0x10, RZ ;  /* 0x0000001008137819 */ /* 0x044fe200000006ff */
[----:B------:R-:W-:Y:S01]  /*b160*/  IMAD.U32 R5, R9, 0x10000, RZ ;  /* 0x0001000009057824 */ /* 0x000fe200078e00ff */
[----:B------:R-:W-:Y:S01]  /*b170*/  LOP3.LUT R8, R8, 0xffff0000, RZ, 0xc0, !PT ;  /* 0xffff000008087812 */ /* 0x000fe200078ec0ff */
[----:B------:R-:W-:Y:S01]  /*b180*/  IMAD.U32 R162, R11, 0x10000, RZ ;  /* 0x000100000ba27824 */ /* 0x000fe200078e00ff */
[----:B------:R-:W-:Y:S01]  /*b190*/  SHF.L.U32 R23, R14, 0x10, RZ ;  /* 0x000000100e177819 */ /* 0x000fe200000006ff */
[-C--:B------:R-:W-:Y:S01]  /*b1a0*/  FMUL R154, R12, R16.reuse ;  /* 0x000000100c9a7220 */ /* 0x080fe20000400000 */
[----:B------:R-:W-:Y:S01]  /*b1b0*/  LOP3.LUT R9, R9, 0xffff0000, RZ, 0xc0, !PT ;  /* 0xffff000009097812 */ /* 0x000fe200078ec0ff */
        /* <DEDUP_REMOVED lines=9> */
[----:B------:R-:W-:Y:S01]  /*b250*/  SHF.L.U32 R161, R10, 0x10, RZ ;  /* 0x000000100aa17819 */ /* 0x000fe200000006ff */
[-C--:B------:R-:W-:Y:S01]  /*b260*/  FMUL R10, R9, R16.reuse ;  /* 0x00000010090a7220 */ /* 0x080fe20000400000 */
[----:B------:R-:W-:Y:S01]  /*b270*/  LOP3.LUT R11, R11, 0xffff0000, RZ, 0xc0, !PT ;  /* 0xffff00000b0b7812 */ /* 0x000fe200078ec0ff */
[-C--:B------:R-:W-:Y:S01]  /*b280*/  FMUL R152, R13, R16.reuse ;  /* 0x000000100d987220 */ /* 0x080fe20000400000 */
[-C--:B------:R-:W-:Y:S01]  /*b290*/  FMUL R23, R23, R16.reuse ;  /* 0x0000001017177220 */ /* 0x080fe20000400000 */
[-C--:B------:R-:W-:Y:S01]  /*b2a0*/  FMUL R22, R14, R16.reuse ;  /* 0x000000100e167220 */ /* 0x080fe20000400000 */
[-C--:B------:R-:W-:Y:S01]  /*b2b0*/  FMUL R21, R21, R16.reuse ;  /* 0x0000001015157220 */ /* 0x080fe20000400000 */
[-C--:B------:R-:W-:Y:S01]  /*b2c0*/  FMUL R20, R15, R16.reuse ;  /* 0x000000100f147220 */ /* 0x080fe20000400000 */
[-C--:B------:R-:W-:Y:S01]  /*b2d0*/  FMUL R19, R19, R16.reuse ;  /* 0x0000001013137220 */ /* 0x080fe20000400000 */
[-C--:B------:R-:W-:Y:S01]  /*b2e0*/  FMUL R9, R161, R16.reuse ;  /* 0x00000010a1097220 */ /* 0x080fe20000400000 */
[-C--:B------:R-:W-:Y:S01]  /*b2f0*/  FMUL R7, R162, R16.reuse ;  /* 0x00000010a2077220 */ /* 0x080fe20000400000 */
[----:B------:R-:W-:-:S07]  /*b300*/  FMUL R5, R11, R16 ;  /* 0x000000100b057220 */ /* 0x000fce0000400000 */
.L_x_68:
[----:B------:R-:W-:-:S07]  /*b310*/  IADD3 R3, R3, 0x1, RZ ;  /* 0x0000000103037810 */ /* 0x000fce0007ffe0ff */
.L_x_64:
[----:B------:R-:W-:Y:S05]  /*b320*/  BSYNC B0 ;  /* 0x0000000000007941 */ /* 0x000fea0003800000 */
.L_x_63:
[C-C-:B-1----:R-:W-:Y:S01]  /*b330*/  FFMA R11, R17.reuse, R24, R4.reuse ;  /* 0x00000018110b7223 */ /* 0x142fe20000000004 */
[C---:B------:R-:W-:Y:S01]  /*b340*/  FFMA R24, R17.reuse, R25, R4 ;  /* 0x0000001911187223 */ /* 0x040fe20000000004 */
[C---:B------:R-:W-:Y:S01]  /*b350*/  FFMA R25, R17.reuse, R27, R2 ;  /* 0x0000001b11197223 */ /* 0x040fe20000000002 */
[----:B------:R-:W-:Y:S01]  /*b360*/  FFMA R28, R17, R28, R4 ;  /* 0x0000001c111c7223 */ /* 0x000fe20000000004 */
[----:B------:R-:W-:Y:S01]  /*b370*/  FADD R11, R155, R11 ;  /* 0x0000000b9b0b7221 */ /* 0x000fe20000000000 */
[----:B------:R-:W-:Y:S01]  /*b380*/  FADD R24, R154, R24 ;  /* 0x000000189a187221 */ /* 0x000fe20000000000 */
[C---:B------:R-:W-:Y:S01]  /*b390*/  FFMA R29, R17.reuse, R29, R4 ;  /* 0x0000001d111d7223 */ /* 0x040fe20000000004 */
[C-C-:B------:R-:W-:Y:S01]  /*b3a0*/  FFMA R30, R17.reuse, R30, R2.reuse ;  /* 0x0000001e111e7223 */ /* 0x140fe20000000002 */
[C-C-:B------:R-:W-:Y:S01]  /*b3b0*/  FFMA R31, R17.reuse, R31, R2.reuse ;  /* 0x0000001f111f7223 */ /* 0x140fe20000000002 */
[----:B------:R-:W-:Y:S01]  /*b3c0*/  FADD R25, R152, R25 ;  /* 0x0000001998197221 */ /* 0x000fe20000000000 */
[----:B------:R-:W-:Y:S01]  /*b3d0*/  F2FP.BF16.F32.PACK_AB R24, R24, R11 ;  /* 0x0000000b1818723e */ /* 0x000fe200000010ff */
[----:B------:R-:W-:Y:S01]  /*b3e0*/  FFMA R11, R17, R26, R2 ;  /* 0x0000001a110b7223 */ /* 0x000fe20000000002 */
[----:B------:R-:W-:Y:S01]  /*b3f0*/  FADD R28, R23, R28 ;  /* 0x0000001c171c7221 */ /* 0x000fe20000000000 */
[----:B------:R-:W-:Y:S01]  /*b400*/  FADD R26, R22, R29 ;  /* 0x0000001d161a7221 */ /* 0x000fe20000000000 */
[----:B------:R-:W-:Y:S01]  /*b410*/  FADD R30, R21, R30 ;  /* 0x0000001e151e7221 */ /* 0x000fe20000000000 */
[----:B------:R-:W-:Y:S01]  /*b420*/  FADD R11, R153, R11 ;  /* 0x0000000b990b7221 */ /* 0x000fe20000000000 */
[----:B------:R-:W-:Y:S01]  /*b430*/  FADD R27, R20, R31 ;  /* 0x0000001f141b7221 */ /* 0x000fe20000000000 */
[----:B------:R-:W-:Y:S05]  /*b440*/  WARPSYNC.ALL ;  /* 0x0000000000007948 */ /* 0x000fea0003800000 */
[----:B------:R-:W-:Y:S01]  /*b450*/  F2FP.BF16.F32.PACK_AB R25, R25, R11 ;  /* 0x0000000b1919723e */ /* 0x000fe200000010ff */
[C-C-:B------:R-:W-:Y:S01]  /*b460*/  FFMA R11, R17.reuse, R32, R4.reuse ;  /* 0x00000020110b7223 */ /* 0x140fe20000000004 */
[----:B------:R-:W-:Y:S01]  /*b470*/  F2FP.BF16.F32.PACK_AB R26, R26, R28 ;  /* 0x0000001c1a1a723e */ /* 0x000fe200000010ff */
[--C-:B------:R-:W-:Y:S01]  /*b480*/  FFMA R36, R17, R36, R4.reuse ;  /* 0x0000002411247223 */ /* 0x100fe20000000004 */
[----:B------:R-:W-:Y:S01]  /*b490*/  F2FP.BF16.F32.PACK_AB R27, R27, R30 ;  /* 0x0000001e1b1b723e */ /* 0x000fe200000010ff */
[----:B------:R-:W-:Y:S01]  /*b4a0*/  FADD R11, R19, R11 ;  /* 0x0000000b130b7221 */ /* 0x000fe20000000000 */
[C---:B------:R-:W-:Y:S01]  /*b4b0*/  FFMA R37, R17.reuse, R37, R4 ;  /* 0x0000002511257223 */ /* 0x040fe20000000004 */
[C-C-:B------:R-:W-:Y:S01]  /*b4c0*/  FFMA R38, R17.reuse, R38, R2.reuse ;  /* 0x0000002611267223 */ /* 0x140fe20000000002 */
[----:B------:R-:W-:Y:S01]  /*b4d0*/  FFMA R39, R17, R39, R2 ;  /* 0x0000002711277223 */ /* 0x000fe20000000002 */
[----:B------:R1:W-:Y:S01]  /*b4e0*/  STSM.16.M88.4 [R157+0x2200], R24 ;  /* 0x002200189d007844 */ /* 0x0003e20000000200 */
[----:B------:R-:W-:Y:S01]  /*b4f0*/  FADD R36, R9, R36 ;  /* 0x0000002409247221 */ /* 0x000fe20000000000 */
[----:B------:R-:W-:Y:S01]  /*b500*/  FADD R38, R7, R38 ;  /* 0x0000002607267221 */ /* 0x000fe20000000000 */
[----:B------:R-:W-:Y:S01]  /*b510*/  BSSY B0, `(.L_x_69) ;  /* 0x000001f000007945 */ /* 0x000fe20003800000 */
[C---:B-1----:R-:W-:Y:S01]  /*b520*/  FFMA R24, R17.reuse, R33, R4 ;  /* 0x0000002111187223 */ /* 0x042fe20000000004 */
[----:B------:R-:W-:Y:S01]  /*b530*/  FFMA R25, R17, R35, R2 ;  /* 0x0000002311197223 */ /* 0x000fe20000000002 */
[----:B------:R-:W-:Y:S01]  /*b540*/  FADD R26, R8, R37 ;  /* 0x00000025081a7221 */ /* 0x000fe20000000000 */
[----:B------:R-:W-:Y:S01]  /*b550*/  FADD R27, R5, R39 ;  /* 0x00000027051b7221 */ /* 0x000fe20000000000 */
[----:B------:R-:W-:Y:S01]  /*b560*/  FADD R24, R18, R24 ;  /* 0x0000001812187221 */ /* 0x000fe20000000000 */
[----:B------:R-:W-:-:S02]  /*b570*/  FADD R25, R10, R25 ;  /* 0x000000190a197221 */ /* 0x000fc40000000000 */
[----:B------:R-:W-:Y:S02]  /*b580*/  F2FP.BF16.F32.PACK_AB R26, R26, R36 ;  /* 0x000000241a1a723e */ /* 0x000fe400000010ff */
[----:B------:R-:W-:Y:S01]  /*b590*/  F2FP.BF16.F32.PACK_AB R24, R24, R11 ;  /* 0x0000000b1818723e */ /* 0x000fe200000010ff */
[----:B------:R-:W-:Y:S01]  /*b5a0*/  FFMA R11, R17, R34, R2 ;  /* 0x00000022110b7223 */ /* 0x000fe20000000002 */
[----:B------:R-:W-:-:S03]  /*b5b0*/  F2FP.BF16.F32.PACK_AB R27, R27, R38 ;  /* 0x000000261b1b723e */ /* 0x000fc600000010ff */
[----:B------:R-:W-:-:S05]  /*b5c0*/  FADD R11, R12, R11 ;  /* 0x0000000b0c0b7221 */ /* 0x000fca0000000000 */
        /* <DEDUP_REMOVED lines=12> */
[----:B------:R-:W-:Y:S02]  /*b690*/  UIADD3 UR4, UR50, 0x2200, URZ ;  /* 0x0000220032047890 */ /* 0x000fe4000fffe03f */
[----:B------:R-:W-:Y:S01]  /*b6a0*/  UIADD3.X UR9, URZ, UR53, URZ, UP0, !UPT ;  /* 0x000000353f097290 */ /* 0x000fe200087fe43f */
[----:B------:R-:W-:Y:S01]  /*b6b0*/  UMOV UR5, UR41 ;  /* 0x0000002900057c82 */ /* 0x000fe20008000000 */
[----:B------:R-:W-:-:S07]  /*b6c0*/  UMOV UR7, UR43 ;  /* 0x0000002b00077c82 */ /* 0x000fce0008000000 */
[----:B------:R2:W-:Y:S01]  /*b6d0*/  UTMASTG.3D [UR4], [UR8] ;  /* 0x00000004080073b5 */ /* 0x0005e20008010000 */
[----:B------:R0:W-:Y:S01]  /*b6e0*/  UTMACMDFLUSH ;  /* 0x00000000000079b7 */ /* 0x0001e20000000000 */
[----:B--2---:R-:W-:-:S04]  /*b6f0*/  DEPBAR.LE SB0, 0x1 ;  /* 0x000080400000791a */ /* 0x004fc80000000000 */
.L_x_70:
[----:B------:R-:W-:Y:S05]  /*b700*/  BSYNC B0 ;  /* 0x0000000000007941 */ /* 0x000fea0003800000 */
.L_x_69:
[----:B------:R-:W-:Y:S01]  /*b710*/  VIADD R34, R157, 0x2200 ;  /* 0x000022009d227836 */ /* 0x000fe20000000000 */
[----:B------:R-:W-:Y:S04]  /*b720*/  BAR.SYNC.DEFER_BLOCKING 0x1, 0x100 ;  /* 0x0044000000007b1d */ /* 0x000fe80000010000 */
[----:B------:R-:W-:Y:S02]  /*b730*/  LEA R34, R158, R34, 0x1 ;  /* 0x000000229e227211 */ /* 0x000fe400078e08ff */
[----:B------:R-:W-:Y:S04]  /*b740*/  BSSY B0, `(.L_x_71) ;  /* 0x0000009000007945 */ /* 0x000fe80003800000 */
[----:B------:R-:W-:Y:S05]  /*b750*/  @!P0 BRA `(.L_x_72) ;  /* 0x00000000001c8947 */ /* 0x000fea0003800000 */
[----:B------:R-:W-:-:S13]  /*b760*/  ISETP.NE.AND P3, PT, R156, 0x3, PT ;  /* 0x000000039c00780c */ /* 0x000fda0003f65270 */
[----:B------:R-:W-:Y:S05]  /*b770*/  @!P3 BRA `(.L_x_73) ;  /* 0x000000000004b947 */ /* 0x000fea0003800000 */
[----:B------:R-:W-:Y:S01]  /*b780*/  BPT.TRAP 0x1 ;  /* 0x000000040000795c */ /* 0x000fe20000300000 */
.L_x_73:
[----:B------:R-:W-:-:S04]  /*b790*/  ULEA UR4, UR36, UR50, 0x3 ;  /* 0x0000003224047291 */ /* 0x000fc8000f8e183f */
[----:B------:R-:W-:-:S04]  /*b7a0*/  UIADD3 UR4, UR4, 0x50, URZ ;  /* 0x0000005004047890 */ /* 0x000fc8000fffe03f */
[----:B------:R-:W-:-:S09]  /*b7b0*/  UPRMT UR4, UR49, 0x654, UR4 ;  /* 0x0000065431047896 */ /* 0x000fd20008000004 */
[----:B------:R-:W-:Y:S03]  /*b7c0*/  SYNCS.ARRIVE.TRANS64.RED.A1T0 RZ, [UR4], RZ ;  /* 0x000000ffffff79a7 */ /* 0x000fe60008100404 */
.L_x_72:
[----:B------:R-:W-:Y:S05]  /*b7d0*/  BSYNC B0 ;  /* 0x0000000000007941 */ /* 0x000fea0003800000 */
.L_x_71:
[----:B------:R-:W-:Y:S01]  /*b7e0*/  UIADD3 UR36, UR36, 0x1, URZ ;  /* 0x0000000124247890 */ /* 0x000fe2000fffe03f */
[----:B------:R-:W-:Y:S01]  /*b7f0*/  BSSY B0, `(.L_x_74) ;  /* 0x0000038000007945 */ /* 0x000fe20003800000 */
[----:B------:R-:W-:Y:S02]  /*b800*/  IMAD.MOV.U32 R11, RZ, RZ, RZ ;  /* 0x000000ffff0b7224 */ /* 0x000fe400078e00ff */
[----:B------:R-:W-:-:S04]  /*b810*/  UISETP.NE.AND UP0, UPT, UR36, 0x4, UPT ;  /* 0x000000042400788c */ /* 0x000fc8000bf05270 */
[----:B------:R-:W-:Y:S01]  /*b820*/  USEL UR36, UR36, URZ, UP0 ;  /* 0x0000003f24247287 */ /* 0x000fe20008000000 */
[----:B------:R-:W-:Y:S11]  /*b830*/  @!P0 BRA `(.L_x_75) ;  /* 0x0000000000cc8947 */ /* 0x000ff60003800000 */
[----:B------:R-:W-:-:S13]  /*b840*/  ISETP.NE.AND P3, PT, R156, 0x3, PT ;  /* 0x000000039c00780c */ /* 0x000fda0003f65270 */
[----:B------:R-:W-:Y:S05]  /*b850*/  @!P3 BRA `(.L_x_76) ;  /* 0x000000000004b947 */ /* 0x000fea0003800000 */
[----:B------:R-:W-:Y:S01]  /*b860*/  BPT.TRAP 0x1 ;  /* 0x000000040000795c */ /* 0x000fe20000300000 */
.L_x_76:
[----:B------:R-:W-:Y:S01]  /*b870*/  LEA R11, R3, UR50, 0x3 ;  /* 0x00000032030b7c11 */ /* 0x000fe2000f8e18ff */
[----:B------:R-:W-:Y:S01]  /*b880*/  BSSY B1, `(.L_x_77) ;  /* 0x0000004000017945 */ /* 0x000fe20003800000 */
[----:B------:R-:W-:-:S04]  /*b890*/  SHF.L.U32 R13, RZ, 0x1f, RZ ;  /* 0x0000001fff0d7819 */ /* 0x000fc800000006ff */
[----:B------:R-:W2:Y:S02]  /*b8a0*/  SYNCS.PHASECHK.TRANS64.TRYWAIT P3, [R11+URZ+0x30], R13 ;  /* 0x0000300d0b0075a7 */ /* 0x000ea4000806017f */
[----:B--2---:R-:W-:Y:S05]  /*b8b0*/  @!P3 BRA `(.L_x_78) ;  /* 0x000000bc0070b947 */ /* 0x004fea0003800000 */
.L_x_376:
[----:B------:R-:W-:Y:S05]  /*b8c0*/  BSYNC B1 ;  /* 0x0000000000017941 */ /* 0x000fea0003800000 */
.L_x_77:
[----:B------:R-:W-:Y:S05]  /*b8d0*/  @P1 BRA `(.L_x_79) ;  /* 0x0000000000941947 */ /* 0x000fea0003800000 */
[----:B------:R-:W-:Y:S01]  /*b8e0*/  LEA R12, R3, R159, 0xd ;  /* 0x0000009f030c7211 */ /* 0x000fe200078e68ff */
[----:B------:R-:W-:Y:S05]  /*b8f0*/  WARPSYNC.ALL ;  /* 0x0000000000007948 */ /* 0x000fea0003800000 */
[----:B------:R-:W-:Y:S02]  /*b900*/  IMAD R8, R158, 0x2, R12 ;  /* 0x000000029e087824 */ /* 0x000fe400078e020c */
[----:B--2---:R-:W2:Y:S04]  /*b910*/  LDSM.16.M88.4 R12, [R12] ;  /* 0x000000000c0c783b */ /* 0x004ea80000000200 */
[----:B------:R-:W3:Y:S01]  /*b920*/  LDSM.16.M88.4 R8, [R8] ;  /* 0x000000000808783b */ /* 0x000ee20000000200 */
[C---:B--2---:R-:W-:Y:S01]  /*b930*/  SHF.L.U32 R155, R12.reuse, 0x10, RZ ;  /* 0x000000100c9b7819 */ /* 0x044fe200000006ff */
[----:B------:R-:W-:Y:S01]  /*b940*/  IMAD.U32 R153, R13, 0x10000, RZ ;  /* 0x000100000d997824 */ /* 0x000fe200078e00ff */
[----:B------:R-:W-:Y:S01]  /*b950*/  LOP3.LUT R12, R12, 0xffff0000, RZ, 0xc0, !PT ;  /* 0xffff00000c0c7812 */ /* 0x000fe200078ec0ff */
[----:B------:R-:W-:Y:S01]  /*b960*/  IMAD.U32 R21, R15, 0x10000, RZ ;  /* 0x000100000f157824 */ /* 0x000fe200078e00ff */
[C---:B---3--:R-:W-:Y:S01]  /*b970*/  SHF.L.U32 R19, R8.reuse, 0x10, RZ ;  /* 0x0000001008137819 */ /* 0x048fe200000006ff */
[----:B------:R-:W-:Y:S01]  /*b980*/  IMAD.U32 R5, R9, 0x10000, RZ ;  /* 0x0001000009057824 */ /* 0x000fe200078e00ff */
[----:B------:R-:W-:Y:S01]  /*b990*/  LOP3.LUT R8, R8, 0xffff0000, RZ, 0xc0, !PT ;  /* 0xffff000008087812 */ /* 0x000fe200078ec0ff */
[----:B-1----:R-:W-:Y:S01]  /*b9a0*/  IMAD.U32 R25, R11, 0x10000, RZ ;  /* 0x000100000b197824 */ /* 0x002fe200078e00ff */
        /* <DEDUP_REMOVED lines=24> */
.L_x_79:
[----:B------:R-:W-:-:S04]  /*bb30*/  IADD3 R3, R3, 0x1, RZ ;  /* 0x0000000103037810 */ /* 0x000fc80007ffe0ff */
[----:B------:R-:W-:-:S04]  /*bb40*/  ISETP.NE.AND P3, PT, R3, 0x4, PT ;  /* 0x000000040300780c */ /* 0x000fc80003f65270 */
[----:B------:R-:W-:Y:S02]  /*bb50*/  SEL R3, R3, RZ, P3 ;  /* 0x000000ff03037207 */ /* 0x000fe40001800000 */
[----:B--2---:R-:W-:-:S07]  /*bb60*/  SEL R11, RZ, 0x1, P3 ;  /* 0x00000001ff0b7807 */ /* 0x004fce0001800000 */
.L_x_75:
[----:B------:R-:W-:Y:S05]  /*bb70*/  BSYNC B0 ;  /* 0x0000000000007941 */ /* 0x000fea0003800000 */
.L_x_74:
[----:B------:R-:W2:Y:S04]  /*bb80*/  LDL.LU R13, [R1+0x40] ;  /* 0x00004000010d7983 */ /* 0x000ea80000300800 */
[----:B-1----:R-:W3:Y:S04]  /*bb90*/  LDL.LU R24, [R1+0x44] ;  /* 0x0000440001187983 */ /* 0x002ee80000300800 */
[----:B------:R-:W4:Y:S04]  /*bba0*/  LDL.LU R28, [R1+0x48] ;  /* 0x00004800011c7983 */ /* 0x000f280000300800 */
[----:B------:R-:W5:Y:S04]  /*bbb0*/  LDL.LU R27, [R1+0x4c] ;  /* 0x00004c00011b7983 */ /* 0x000f680000300800 */
        /* <DEDUP_REMOVED lines=11> */
[----:B------:R-:W5:Y:S01]  /*bc70*/  LDL.LU R29, [R1+0x7c] ;  /* 0x00007c00011d7983 */ /* 0x000f620000300800 */
[----:B------:R-:W-:Y:S05]  /*bc80*/  WARPSYNC.ALL ;  /* 0x0000000000007948 */ /* 0x000fea0003800000 */
[----:B------:R-:W-:Y:S01]  /*bc90*/  BSSY B0, `(.L_x_80) ;  /* 0x000003c000007945 */ /* 0x000fe20003800000 */
[C-C-:B--2---:R-:W-:Y:S01]  /*bca0*/  FFMA R13, R17.reuse, R13, R0.reuse ;  /* 0x0000000d110d7223 */ /* 0x144fe20000000000 */
[----:B---3--:R-:W-:-:S03]  /*bcb0*/  FFMA R24, R17, R24, R0 ;  /* 0x0000001811187223 */ /* 0x008fc60000000000 */
[----:B------:R-:W-:Y:S01]  /*bcc0*/  FADD R13, R155, R13 ;  /* 0x0000000d9b0d7221 */ /* 0x000fe20000000000 */
[----:B------:R-:W-:Y:S01]  /*bcd0*/  FADD R24, R154, R24 ;  /* 0x000000189a187221 */ /* 0x000fe20000000000 */
[C-C-:B----4-:R-:W-:Y:S01]  /*bce0*/  FFMA R28, R17.reuse, R28, R6.reuse ;  /* 0x0000001c111c7223 */ /* 0x150fe20000000006 */
[----:B-----5:R-:W-:-:S03]  /*bcf0*/  FFMA R27, R17, R27, R6 ;  /* 0x0000001b111b7223 */ /* 0x020fc60000000006 */
[----:B------:R-:W-:Y:S01]  /*bd00*/  F2FP.BF16.F32.PACK_AB R24, R24, R13 ;  /* 0x0000000d1818723e */ /* 0x000fe200000010ff */
[----:B------:R-:W-:Y:S01]  /*bd10*/  FADD R28, R153, R28 ;  /* 0x0000001c991c7221 */ /* 0x000fe20000000000 */
[C-C-:B------:R-:W-:Y:S01]  /*bd20*/  FFMA R25, R17.reuse, R25, R0.reuse ;  /* 0x0000001911197223 */ /* 0x140fe20000000000 */
[----:B------:R-:W-:Y:S01]  /*bd30*/  FADD R27, R152, R27 ;  /* 0x0000001b981b7221 */ /* 0x000fe20000000000 */
[C---:B------:R-:W-:Y:S01]  /*bd40*/  FFMA R15, R17.reuse, R15, R0 ;  /* 0x0000000f110f7223 */ /* 0x040fe20000000000 */
[----:B------:R-:W-:-:S03]  /*bd50*/  FFMA R14, R17, R14, R6 ;  /* 0x0000000e110e7223 */ /* 0x000fc60000000006 */
[----:B------:R-:W-:Y:S01]  /*bd60*/  FADD R15, R22, R15 ;  /* 0x0000000f160f7221 */ /* 0x000fe20000000000 */
[----:B------:R-:W-:Y:S01]  /*bd70*/  FFMA R13, R17, R26, R6 ;  /* 0x0000001a110d7223 */ /* 0x000fe20000000006 */
[----:B------:R-:W-:Y:S01]  /*bd80*/  FADD R26, R23, R25 ;  /* 0x00000019171a7221 */ /* 0x000fe20000000000 */
[----:B------:R-:W-:Y:S01]  /*bd90*/  FADD R14, R21, R14 ;  /* 0x0000000e150e7221 */ /* 0x000fe20000000000 */
[----:B------:R-:W-:Y:S01]  /*bda0*/  F2FP.BF16.F32.PACK_AB R25, R27, R28 ;  /* 0x0000001c1b19723e */ /* 0x000fe200000010ff */
[----:B------:R-:W-:Y:S02]  /*bdb0*/  FADD R13, R20, R13 ;  /* 0x0000000d140d7221 */ /* 0x000fe40000000000 */
[----:B------:R-:W-:-:S03]  /*bdc0*/  F2FP.BF16.F32.PACK_AB R26, R15, R26 ;  /* 0x0000001a0f1a723e */ /* 0x000fc600000010ff */
[----:B------:R-:W-:Y:S01]  /*bdd0*/  F2FP.BF16.F32.PACK_AB R27, R13, R14 ;  /* 0x0000000e0d1b723e */ /* 0x000fe200000010ff */
[C---:B------:R-:W-:Y:S01]  /*bde0*/  FFMA R13, R17.reuse, R37, R0 ;  /* 0x00000025110d7223 */ /* 0x040fe20000000000 */
[----:B------:R-:W-:-:S03]  /*bdf0*/  FFMA R28, R17, R35, R6 ;  /* 0x00000023111c7223 */ /* 0x000fc60000000006 */
[----:B------:R1:W-:Y:S01]  /*be00*/  STSM.16.M88.4 [R157+0x4200], R24 ;  /* 0x004200189d007844 */ /* 0x0003e20000000200 */
[----:B------:R-:W-:Y:S01]  /*be10*/  FADD R13, R19, R13 ;  /* 0x0000000d130d7221 */ /* 0x000fe20000000000 */
[----:B------:R-:W-:Y:S01]  /*be20*/  FADD R28, R12, R28 ;  /* 0x0000001c0c1c7221 */ /* 0x000fe20000000000 */
[C---:B------:R-:W-:Y:S01]  /*be30*/  FFMA R15, R17.reuse, R31, R0 ;  /* 0x0000001f110f7223 */ /* 0x040fe20000000000 */
[----:B------:R-:W-:-:S03]  /*be40*/  FFMA R14, R17, R30, R6 ;  /* 0x0000001e110e7223 */ /* 0x000fc60000000006 */
[----:B------:R-:W-:Y:S01]  /*be50*/  FADD R15, R8, R15 ;  /* 0x0000000f080f7221 */ /* 0x000fe20000000000 */
[C---:B-1----:R-:W-:Y:S01]  /*be60*/  FFMA R24, R17.reuse, R36, R0 ;  /* 0x0000002411187223 */ /* 0x042fe20000000000 */
[C---:B------:R-:W-:Y:S01]  /*be70*/  FFMA R27, R17.reuse, R33, R6 ;  /* 0x00000021111b7223 */ /* 0x040fe20000000006 */
[----:B------:R-:W-:Y:S01]  /*be80*/  FFMA R25, R17, R32, R0 ;  /* 0x0000002011197223 */ /* 0x000fe20000000000 */
[----:B------:R-:W-:Y:S01]  /*be90*/  FADD R14, R7, R14 ;  /* 0x0000000e070e7221 */ /* 0x000fe20000000000 */
[----:B------:R-:W-:Y:S01]  /*bea0*/  FADD R24, R18, R24 ;  /* 0x0000001812187221 */ /* 0x000fe20000000000 */
[----:B------:R-:W-:Y:S01]  /*beb0*/  FADD R27, R10, R27 ;  /* 0x0000001b0a1b7221 */ /* 0x000fe20000000000 */
[----:B------:R-:W-:-:S03]  /*bec0*/  FADD R26, R9, R25 ;  /* 0x00000019091a7221 */ /* 0x000fc60000000000 */
[----:B------:R-:W-:Y:S01]  /*bed0*/  F2FP.BF16.F32.PACK_AB R24, R24, R13 ;  /* 0x0000000d1818723e */ /* 0x000fe200000010ff */
[----:B------:R-:W-:Y:S01]  /*bee0*/  FFMA R13, R17, R29, R6 ;  /* 0x0000001d110d7223 */ /* 0x000fe20000000006 */
[----:B------:R-:W-:Y:S02]  /*bef0*/  F2FP.BF16.F32.PACK_AB R25, R27, R28 ;  /* 0x0000001c1b19723e */ /* 0x000fe400000010ff */
[----:B------:R-:W-:Y:S01]  /*bf00*/  F2FP.BF16.F32.PACK_AB R26, R15, R26 ;  /* 0x0000001a0f1a723e */ /* 0x000fe200000010ff */
        /* <DEDUP_REMOVED lines=20> */
.L_x_81:
[----:B------:R-:W-:Y:S05]  /*c050*/  BSYNC B0 ;  /* 0x0000000000007941 */ /* 0x000fea0003800000 */
.L_x_80:
        /* <DEDUP_REMOVED lines=8> */
.L_x_84:
[----:B------:R-:W-:-:S04]  /*c0e0*/  ULEA UR4, UR36, UR50, 0x3 ;  /* 0x0000003224047291 */ /* 0x000fc8000f8e183f */
[----:B------:R-:W-:-:S04]  /*c0f0*/  UIADD3 UR4, UR4, 0x50, URZ ;  /* 0x0000005004047890 */ /* 0x000fc8000fffe03f */
[----:B------:R-:W-:-:S09]  /*c100*/  UPRMT UR4, UR49, 0x654, UR4 ;  /* 0x0000065431047896 */ /* 0x000fd20008000004 */
[----:B------:R-:W-:Y:S03]  /*c110*/  SYNCS.ARRIVE.TRANS64.RED.A1T0 RZ, [UR4], RZ ;  /* 0x000000ffffff79a7 */ /* 0x000fe60008100404 */
.L_x_83:
[----:B------:R-:W-:Y:S05]  /*c120*/  BSYNC B0 ;  /* 0x0000000000007941 */ /* 0x000fea0003800000 */
.L_x_82:
[----:B------:R-:W-:Y:S01]  /*c130*/  UIADD3 UR4, UR36, 0x1, URZ ;  /* 0x0000000124047890 */ /* 0x000fe2000fffe03f */
[----:B------:R-:W-:Y:S03]  /*c140*/  BSSY B0, `(.L_x_85) ;  /* 0x0000038000007945 */ /* 0x000fe60003800000 */
[----:B------:R-:W-:-:S04]  /*c150*/  UISETP.NE.AND UP0, UPT, UR4, 0x4, UPT ;  /* 0x000000040400788c */ /* 0x000fc8000bf05270 */
[----:B------:R-:W-:Y:S01]  /*c160*/  USEL UR8, UR4, URZ, UP0 ;  /* 0x0000003f04087287 */ /* 0x000fe20008000000 */
[----:B------:R-:W-:Y:S11]  /*c170*/  @!P0 BRA `(.L_x_86) ;  /* 0x0000000000d08947 */ /* 0x000ff60003800000 */
[----:B------:R-:W-:-:S13]  /*c180*/  ISETP.NE.AND P3, PT, R156, 0x3, PT ;  /* 0x000000039c00780c */ /* 0x000fda0003f65270 */
[----:B------:R-:W-:Y:S05]  /*c190*/  @!P3 BRA `(.L_x_87) ;  /* 0x000000000004b947 */ /* 0x000fea0003800000 */
[----:B------:R-:W-:Y:S01]  /*c1a0*/  BPT.TRAP 0x1 ;  /* 0x000000040000795c */ /* 0x000fe20000300000 */
.L_x_87:
[----:B------:R-:W-:Y:S01]  /*c1b0*/  LEA R13, R3, UR50, 0x3 ;  /* 0x00000032030d7c11 */ /* 0x000fe2000f8e18ff */
[----:B------:R-:W-:Y:S01]  /*c1c0*/  BSSY B1, `(.L_x_88) ;  /* 0x0000004000017945 */ /* 0x000fe20003800000 */
[----:B------:R-:W-:-:S04]  /*c1d0*/  SHF.L.U32 R14, R11, 0x1f, RZ ;  /* 0x0000001f0b0e7819 */ /* 0x000fc800000006ff */
[----:B------:R-:W2:Y:S02]  /*c1e0*/  SYNCS.PHASECHK.TRANS64.TRYWAIT P3, [R13+URZ+0x30], R14 ;  /* 0x0000300e0d0075a7 */ /* 0x000ea4000806017f */
[----:B--2---:R-:W-:Y:S05]  /*c1f0*/  @!P3 BRA `(.L_x_89) ;  /* 0x000000b40034b947 */ /* 0x004fea0003800000 */
.L_x_377:
[----:B------:R-:W-:Y:S05]  /*c200*/  BSYNC B1 ;  /* 0x0000000000017941 */ /* 0x000fea0003800000 */
.L_x_88:
[----:B------:R-:W-:Y:S05]  /*c210*/  @P1 BRA `(.L_x_90) ;  /* 0x0000000000941947 */ /* 0x000fea0003800000 */
[----:B------:R-:W-:Y:S01]  /*c220*/  IMAD R20, R3, 0x2000, R159 ;  /* 0x0000200003147824 */ /* 0x000fe200078e029f */
[----:B------:R-:W-:Y:S05]  /*c230*/  WARPSYNC.ALL ;  /* 0x0000000000007948 */ /* 0x000fea0003800000 */
[----:B------:R-:W-:Y:S02]  /*c240*/  LEA R12, R158, R20, 0x1 ;  /* 0x000000149e0c7211 */ /* 0x000fe400078e08ff */
[----:B------:R-:W3:Y:S04]  /*c250*/  LDSM.16.M88.4 R20, [R20] ;  /* 0x000000001414783b */ /* 0x000ee80000000200 */
[----:B--2---:R-:W2:Y:S01]  /*c260*/  LDSM.16.M88.4 R12, [R12] ;  /* 0x000000000c0c783b */ /* 0x004ea20000000200 */
[----:B---3--:R-:W-:Y:S01]  /*c270*/  IMAD.U32 R155, R20, 0x10000, RZ ;  /* 0x00010000149b7824 */ /* 0x008fe200078e00ff */
[C---:B------:R-:W-:Y:S01]  /*c280*/  SHF.L.U32 R153, R21.reuse, 0x10, RZ ;  /* 0x0000001015997819 */ /* 0x040fe200000006ff */
[----:B------:R-:W-:Y:S01]  /*c290*/  IMAD.U32 R5, R22, 0x10000, RZ ;  /* 0x0001000016057824 */ /* 0x000fe200078e00ff */
[----:B------:R-:W-:Y:S01]  /*c2a0*/  LOP3.LUT R20, R20, 0xffff0000, RZ, 0xc0, !PT ;  /* 0xffff000014147812 */ /* 0x000fe200078ec0ff */
[C---:B--2---:R-:W-:Y:S01]  /*c2b0*/  IMAD.U32 R19, R12.reuse, 0x10000, RZ ;  /* 0x000100000c137824 */ /* 0x044fe200078e00ff */
[----:B------:R-:W-:Y:S01]  /*c2c0*/  LOP3.LUT R21, R21, 0xffff0000, RZ, 0xc0, !PT ;  /* 0xffff000015157812 */ /* 0x000fe200078ec0ff */
[-C--:B------:R-:W-:Y:S01]  /*c2d0*/  FMUL R155, R155, R16.reuse ;  /* 0x000000109b9b7220 */ /* 0x080fe20000400000 */
[----:B------:R-:W-:Y:S01]  /*c2e0*/  LOP3.LUT R12, R12, 0xffff0000, RZ, 0xc0, !PT ;  /* 0xffff00000c0c7812 */ /* 0x000fe200078ec0ff */
[-C--:B------:R-:W-:Y:S01]  /*c2f0*/  FMUL R154, R20, R16.reuse ;  /* 0x00000010149a7220 */ /* 0x080fe20000400000 */
[----:B------:R-:W-:Y:S01]  /*c300*/  SHF.L.U32 R9, R13, 0x10, RZ ;  /* 0x000000100d097819 */ /* 0x000fe200000006ff */
[-C--:B------:R-:W-:Y:S01]  /*c310*/  FMUL R152, R21, R16.reuse ;  /* 0x0000001015987220 */ /* 0x080fe20000400000 */
[----:B------:R-:W-:Y:S01]  /*c320*/  LOP3.LUT R10, R13, 0xffff0000, RZ, 0xc0, !PT ;  /* 0xffff00000d0a7812 */ /* 0x000fe200078ec0ff */
[----:B------:R-:W-:Y:S01]  /*c330*/  IMAD.U32 R13, R14, 0x10000, RZ ;  /* 0x000100000e0d7824 */ /* 0x000fe200078e00ff */
[C---:B------:R-:W-:Y:S01]  /*c340*/  SHF.L.U32 R8, R23.reuse, 0x10, RZ ;  /* 0x0000001017087819 */ /* 0x040fe200000006ff */
[-C--:B------:R-:W-:Y:S01]  /*c350*/  FMUL R18, R12, R16.reuse ;  /* 0x000000100c127220 */ /* 0x080fe20000400000 */
[----:B------:R-:W-:Y:S01]  /*c360*/  LOP3.LUT R7, R23, 0xffff0000, RZ, 0xc0, !PT ;  /* 0xffff000017077812 */ /* 0x000fe200078ec0ff */
[-C--:B------:R-:W-:Y:S01]  /*c370*/  FMUL R23, R5, R16.reuse ;  /* 0x0000001005177220 */ /* 0x080fe20000400000 */
[----:B-1----:R-:W-:Y:S01]  /*c380*/  SHF.L.U32 R24, R15, 0x10, RZ ;  /* 0x000000100f187819 */ /* 0x002fe200000006ff */
[-C--:B------:R-:W-:Y:S01]  /*c390*/  FMUL R21, R8, R16.reuse ;  /* 0x0000001008157220 */ /* 0x080fe20000400000 */
[----:B------:R-:W-:Y:S01]  /*c3a0*/  LOP3.LUT R22, R22, 0xffff0000, RZ, 0xc0, !PT ;  /* 0xffff000016167812 */ /* 0x000fe200078ec0ff */
[-C--:B------:R-:W-:Y:S01]  /*c3b0*/  FMUL R20, R7, R16.reuse ;  /* 0x0000001007147220 */ /* 0x080fe20000400000 */
[----:B------:R-:W-:Y:S01]  /*c3c0*/  LOP3.LUT R14, R14, 0xffff0000, RZ, 0xc0, !PT ;  /* 0xffff00000e0e7812 */ /* 0x000fe200078ec0ff */
        /* <DEDUP_REMOVED lines=10> */
.L_x_90:
[----:B------:R-:W-:-:S05]  /*c470*/  VIADD R3, R3, 0x1 ;  /* 0x0000000103037836 */ /* 0x000fca0000000000 */
[----:B------:R-:W-:-:S04]  /*c480*/  ISETP.NE.AND P3, PT, R3, 0x4, PT ;  /* 0x000000040300780c */ /* 0x000fc80003f65270 */
[----:B--2---:R-:W-:Y:S02]  /*c490*/  SEL R13, RZ, 0x1, P3 ;  /* 0x00000001ff0d7807 */ /* 0x004fe40001800000 */
[----:B------:R-:W-:Y:S02]  /*c4a0*/  SEL R3, R3, RZ, P3 ;  /* 0x000000ff03037207 */ /* 0x000fe40001800000 */
[----:B------:R-:W-:-:S07]  /*c4b0*/  LOP3.LUT R11, R11, R13, RZ, 0x3c, !PT ;  /* 0x0000000d0b0b7212 */ /* 0x000fce00078e3cff */
.L_x_86:
[----:B------:R-:W-:Y:S05]  /*c4c0*/  BSYNC B0 ;  /* 0x0000000000007941 */ /* 0x000fea0003800000 */
.L_x_85:
[C-C-:B------:R-:W-:Y:S01]  /*c4d0*/  FFMA R13, R17.reuse, R40, R4.reuse ;  /* 0x00000028110d7223 */ /* 0x140fe20000000004 */
[C---:B-1----:R-:W-:Y:S01]  /*c4e0*/  FFMA R24, R17.reuse, R41, R4 ;  /* 0x0000002911187223 */ /* 0x042fe20000000004 */
        /* <DEDUP_REMOVED lines=23> */
[----:B------:R-:W-:Y:S01]  /*c660*/  FFMA R54, R17, R54, R2 ;  /* 0x0000003611367223 */ /* 0x000fe20000000002 */
[----:B------:R-:W-:Y:S01]  /*c670*/  FADD R52, R9, R52 ;  /* 0x0000003409347221 */ /* 0x000fe20000000000 */
[----:B------:R1:W-:Y:S01]  /*c680*/  STSM.16.M88.4 [R157+0x6200], R24 ;  /* 0x006200189d007844 */ /* 0x0003e20000000200 */
[----:B------:R-:W-:Y:S01]  /*c690*/  BSSY B0, `(.L_x_91) ;  /* 0x0000021000007945 */ /* 0x000fe20003800000 */
[----:B------:R-:W-:Y:S01]  /*c6a0*/  FADD R54, R7, R54 ;  /* 0x0000003607367221 */ /* 0x000fe20000000000 */
[C---:B-1----:R-:W-:Y:S01]  /*c6b0*/  FFMA R24, R17.reuse, R49, R4 ;  /* 0x0000003111187223 */ /* 0x042fe20000000004 */
[C-C-:B------:R-:W-:Y:S01]  /*c6c0*/  FFMA R25, R17.reuse, R51, R2.reuse ;  /* 0x0000003311197223 */ /* 0x140fe20000000002 */
        /* <DEDUP_REMOVED lines=23> */
[----:B------:R-:W-:Y:S02]  /*c840*/  UIADD3 UR4, UR50, 0x6200, URZ ;  /* 0x0000620032047890 */ /* 0x000fe4000fffe03f */
[----:B------:R-:W-:Y:S01]  /*c850*/  UIADD3.X UR11, URZ, UR53, URZ, UP0, !UPT ;  /* 0x000000353f0b7290 */ /* 0x000fe200087fe43f */
[----:B------:R-:W-:-:S08]  /*c860*/  UMOV UR7, UR43 ;  /* 0x0000002b00077c82 */ /* 0x000fd00008000000 */
[----:B------:R2:W-:Y:S01]  /*c870*/  UTMASTG.3D [UR4], [UR10] ;  /* 0x000000040a0073b5 */ /* 0x0005e20008010000 */
[----:B------:R0:W-:Y:S01]  /*c880*/  UTMACMDFLUSH ;  /* 0x00000000000079b7 */ /* 0x0001e20000000000 */
[----:B--2---:R-:W-:-:S04]  /*c890*/  DEPBAR.LE SB0, 0x1 ;  /* 0x000080400000791a */ /* 0x004fc80000000000 */
.L_x_92:
[----:B------:R-:W-:Y:S05]  /*c8a0*/  BSYNC B0 ;  /* 0x0000000000007941 */ /* 0x000fea0003800000 */
.L_x_91:
[----:B------:R-:W-:Y:S01]  /*c8b0*/  IADD3 R32, R157, 0x6200, RZ ;  /* 0x000062009d207810 */ /* 0x000fe20007ffe0ff */
[----:B------:R-:W-:Y:S04]  /*c8c0*/  BAR.SYNC.DEFER_BLOCKING 0x1, 0x100 ;  /* 0x0044000000007b1d */ /* 0x000fe80000010000 */
[----:B------:R-:W-:Y:S02]  /*c8d0*/  IMAD R32, R158, 0x2, R32 ;  /* 0x000000029e207824 */ /* 0x000fe400078e0220 */
[----:B------:R-:W-:Y:S04]  /*c8e0*/  BSSY B0, `(.L_x_93) ;  /* 0x0000009000007945 */ /* 0x000fe80003800000 */
[----:B------:R-:W-:Y:S05]  /*c8f0*/  @!P0 BRA `(.L_x_94) ;  /* 0x00000000001c8947 */ /* 0x000fea0003800000 */
[----:B------:R-:W-:-:S13]  /*c900*/  ISETP.NE.AND P3, PT, R156, 0x3, PT ;  /* 0x000000039c00780c */ /* 0x000fda0003f65270 */
[----:B------:R-:W-:Y:S05]  /*c910*/  @!P3 BRA `(.L_x_95) ;  /* 0x000000000004b947 */ /* 0x000fea0003800000 */
[----:B------:R-:W-:Y:S01]  /*c920*/  BPT.TRAP 0x1 ;  /* 0x000000040000795c */ /* 0x000fe20000300000 */
.L_x_95:
[----:B------:R-:W-:-:S04]  /*c930*/  ULEA UR4, UR8, UR50, 0x3 ;  /* 0x0000003208047291 */ /* 0x000fc8000f8e183f */
[----:B------:R-:W-:-:S04]  /*c940*/  UIADD3 UR4, UR4, 0x50, URZ ;  /* 0x0000005004047890 */ /* 0x000fc8000fffe03f */
[----:B------:R-:W-:-:S09]  /*c950*/  UPRMT UR4, UR49, 0x654, UR4 ;  /* 0x0000065431047896 */ /* 0x000fd20008000004 */
[----:B------:R-:W-:Y:S03]  /*c960*/  SYNCS.ARRIVE.TRANS64.RED.A1T0 RZ, [UR4], RZ ;  /* 0x000000ffffff79a7 */ /* 0x000fe60008100404 */
.L_x_94:
[----:B------:R-:W-:Y:S05]  /*c970*/  BSYNC B0 ;  /* 0x0000000000007941 */ /* 0x000fea0003800000 */
.L_x_93:
        /* <DEDUP_REMOVED lines=8> */
.L_x_98:
[----:B------:R-:W-:Y:S01]  /*ca00*/  LEA R13, R3, UR50, 0x3 ;  /* 0x00000032030d7c11 */ /* 0x000fe2000f8e18ff */
[----:B------:R-:W-:Y:S01]  /*ca10*/  BSSY B1, `(.L_x_99) ;  /* 0x0000004000017945 */ /* 0x000fe20003800000 */
[----:B------:R-:W-:-:S04]  /*ca20*/  SHF.L.U32 R14, R11, 0x1f, RZ ;  /* 0x0000001f0b0e7819 */ /* 0x000fc800000006ff */
[----:B------:R-:W2:Y:S02]  /*ca30*/  SYNCS.PHASECHK.TRANS64.TRYWAIT P3, [R13+URZ+0x30], R14 ;  /* 0x0000300e0d0075a7 */ /* 0x000ea4000806017f */
[----:B--2---:R-:W-:Y:S05]  /*ca40*/  @!P3 BRA `(.L_x_100) ;  /* 0x000000ac0034b947 */ /* 0x004fea0003800000 */
.L_x_378:
[----:B------:R-:W-:Y:S05]  /*ca50*/  BSYNC B1 ;  /* 0x0000000000017941 */ /* 0x000fea0003800000 */
.L_x_99:
[----:B------:R-:W-:Y:S05]  /*ca60*/  @P1 BRA `(.L_x_101) ;  /* 0x0000000000941947 */ /* 0x000fea0003800000 */
[----:B------:R-:W-:Y:S01]  /*ca70*/  LEA R9, R3, R159, 0xd ;  /* 0x0000009f03097211 */ /* 0x000fe200078e68ff */
[----:B------:R-:W-:Y:S05]  /*ca80*/  WARPSYNC.ALL ;  /* 0x0000000000007948 */ /* 0x000fea0003800000 */
[----:B------:R-:W-:Y:S01]  /*ca90*/  IMAD R20, R158, 0x2, R9 ;  /* 0x000000029e147824 */ /* 0x000fe200078e0209 */
[----:B--2---:R-:W2:Y:S05]  /*caa0*/  LDSM.16.M88.4 R12, [R9] ;  /* 0x00000000090c783b */ /* 0x004eaa0000000200 */
[----:B------:R-:W3:Y:S01]  /*cab0*/  LDSM.16.M88.4 R20, [R20] ;  /* 0x000000001414783b */ /* 0x000ee20000000200 */
[C---:B--2---:R-:W-:Y:S01]  /*cac0*/  SHF.L.U32 R155, R12.reuse, 0x10, RZ ;  /* 0x000000100c9b7819 */ /* 0x044fe200000006ff */
[----:B------:R-:W-:Y:S01]  /*cad0*/  IMAD.U32 R153, R13, 0x10000, RZ ;  /* 0x000100000d997824 */ /* 0x000fe200078e00ff */
[----:B------:R-:W-:Y:S01]  /*cae0*/  LOP3.LUT R12, R12, 0xffff0000, RZ, 0xc0, !PT ;  /* 0xffff00000c0c7812 */ /* 0x000fe200078ec0ff */
[----:B------:R-:W-:Y:S01]  /*caf0*/  IMAD.U32 R5, R15, 0x10000, RZ ;  /* 0x000100000f057824 */ /* 0x000fe200078e00ff */
[C---:B------:R-:W-:Y:S01]  /*cb00*/  SHF.L.U32 R7, R14.reuse, 0x10, RZ ;  /* 0x000000100e077819 */ /* 0x040fe200000006ff */
[----:B---3--:R-:W-:Y:S01]  /*cb10*/  IMAD.U32 R8, R21, 0x10000, RZ ;  /* 0x0001000015087824 */ /* 0x008fe200078e00ff */
[----:B------:R-:W-:Y:S01]  /*cb20*/  LOP3.LUT R13, R13, 0xffff0000, RZ, 0xc0, !PT ;  /* 0xffff00000d0d7812 */ /* 0x000fe200078ec0ff */
[----:B-1----:R-:W-:Y:S01]  /*cb30*/  IMAD.U32 R26, R23, 0x10000, RZ ;  /* 0x00010000171a7824 */ /* 0x002fe200078e00ff */
[----:B------:R-:W-:Y:S01]  /*cb40*/  LOP3.LUT R14, R14, 0xffff0000, RZ, 0xc0, !PT ;  /* 0xffff00000e0e7812 */ /* 0x000fe200078ec0ff */
[-C--:B------:R-:W-:Y:S01]  /*cb50*/  FMUL R154, R12, R16.reuse ;  /* 0x000000100c9a7220 */ /* 0x080fe20000400000 */
[----:B------:R-:W-:Y:S01]  /*cb60*/  LOP3.LUT R15, R15, 0xffff0000, RZ, 0xc0, !PT ;  /* 0xffff00000f0f7812 */ /* 0x000fe200078ec0ff */
[-C--:B------:R-:W-:Y:S01]  /*cb70*/  FMUL R12, R8, R16.reuse ;  /* 0x00000010080c7220 */ /* 0x080fe20000400000 */
[C---:B------:R-:W-:Y:S01]  /*cb80*/  SHF.L.U32 R19, R20.reuse, 0x10, RZ ;  /* 0x0000001014137819 */ /* 0x040fe200000006ff */
[-C--:B------:R-:W-:Y:S01]  /*cb90*/  FMUL R155, R155, R16.reuse ;  /* 0x000000109b9b7220 */ /* 0x080fe20000400000 */
        /* <DEDUP_REMOVED lines=18> */
.L_x_101:
[----:B------:R-:W-:-:S04]  /*ccc0*/  IADD3 R3, R3, 0x1, RZ ;  /* 0x0000000103037810 */ /* 0x000fc80007ffe0ff */
[----:B------:R-:W-:-:S04]  /*ccd0*/  ISETP.NE.AND P3, PT, R3, 0x4, PT ;  /* 0x000000040300780c */ /* 0x000fc80003f65270 */
[----:B--2---:R-:W-:Y:S02]  /*cce0*/  SEL R13, RZ, 0x1, P3 ;  /* 0x00000001ff0d7807 */ /* 0x004fe40001800000 */
[----:B------:R-:W-:Y:S02]  /*ccf0*/  SEL R3, R3, RZ, P3 ;  /* 0x000000ff03037207 */ /* 0x000fe40001800000 */
[----:B------:R-:W-:-:S07]  /*cd00*/  LOP3.LUT R11, R11, R13, RZ, 0x3c, !PT ;  /* 0x0000000d0b0b7212 */ /* 0x000fce00078e3cff */
.L_x_97:
[----:B------:R-:W-:Y:S05]  /*cd10*/  BSYNC B0 ;  /* 0x0000000000007941 */ /* 0x000fea0003800000 */
.L_x_96:
[----:B------:R-:W2:Y:S04]  /*cd20*/  LDL.LU R13, [R1+0x80] ;  /* 0x00008000010d7983 */ /* 0x000ea80000300800 */
[----:B------:R-:W3:Y:S04]  /*cd30*/  LDL.LU R14, [R1+0x84] ;  /* 0x00008400010e7983 */ /* 0x000ee80000300800 */
[----:B------:R-:W4:Y:S04]  /*cd40*/  LDL.LU R29, [R1+0x88] ;  /* 0x00008800011d7983 */ /* 0x000f280000300800 */
[----:B------:R-:W5:Y:S04]  /*cd50*/  LDL.LU R28, [R1+0x8c] ;  /* 0x00008c00011c7983 */ /* 0x000f680000300800 */
[----:B------:R-:W5:Y:S04]  /*cd60*/  LDL.LU R15, [R1+0x90] ;  /* 0x00009000010f7983 */ /* 0x000f680000300800 */
[----:B-1----:R-:W5:Y:S04]  /*cd70*/  LDL.LU R25, [R1+0x94] ;  /* 0x0000940001197983 */ /* 0x002f680000300800 */
        /* <DEDUP_REMOVED lines=15> */
[----:B------:R-:W-:-:S05]  /*ce70*/  FADD R14, R154, R14 ;  /* 0x0000000e9a0e7221 */ /* 0x000fca0000000000 */
[----:B------:R-:W-:Y:S01]  /*ce80*/  F2FP.BF16.F32.PACK_AB R24, R14, R13 ;  /* 0x0000000d0e18723e */ /* 0x000fe200000010ff */
[C-C-:B----4-:R-:W-:Y:S01]  /*ce90*/  FFMA R13, R17.reuse, R29, R6.reuse ;  /* 0x0000001d110d7223 */ /* 0x150fe20000000006 */
[C---:B-----5:R-:W-:Y:S01]  /*cea0*/  FFMA R14, R17.reuse, R28, R6 ;  /* 0x0000001c110e7223 */ /* 0x060fe20000000006 */
[----:B------:R-:W-:Y:S02]  /*ceb0*/  FFMA R15, R17, R15, R0 ;  /* 0x0000000f110f7223 */ /* 0x000fe40000000000 */
[----:B------:R-:W-:Y:S01]  /*cec0*/  FADD R13, R153, R13 ;  /* 0x0000000d990d7221 */ /* 0x000fe20000000000 */
[----:B------:R-:W-:Y:S01]  /*ced0*/  FADD R14, R152, R14 ;  /* 0x0000000e980e7221 */ /* 0x000fe20000000000 */
[----:B------:R-:W-:Y:S01]  /*cee0*/  FFMA R25, R17, R25, R0 ;  /* 0x0000001911197223 */ /* 0x000fe20000000000 */
[----:B------:R-:W-:Y:S01]  /*cef0*/  FADD R15, R23, R15 ;  /* 0x0000000f170f7221 */ /* 0x000fe20000000000 */
[C-C-:B------:R-:W-:Y:S02]  /*cf00*/  FFMA R26, R17.reuse, R26, R6.reuse ;  /* 0x0000001a111a7223 */ /* 0x140fe40000000006 */
[----:B------:R-:W-:Y:S01]  /*cf10*/  FADD R28, R22, R25 ;  /* 0x00000019161c7221 */ /* 0x000fe20000000000 */
[----:B------:R-:W-:Y:S01]  /*cf20*/  F2FP.BF16.F32.PACK_AB R25, R14, R13 ;  /* 0x0000000d0e19723e */ /* 0x000fe200000010ff */
[----:B------:R-:W-:Y:S01]  /*cf30*/  FFMA R27, R17, R27, R6 ;  /* 0x0000001b111b7223 */ /* 0x000fe20000000006 */
[----:B------:R-:W-:-:S02]  /*cf40*/  FADD R29, R21, R26 ;  /* 0x0000001a151d7221 */ /* 0x000fc40000000000 */
[----:B------:R-:W-:Y:S01]  /*cf50*/  F2FP.BF16.F32.PACK_AB R26, R28, R15 ;  /* 0x0000000f1c1a723e */ /* 0x000fe200000010ff */
[----:B------:R-:W-:Y:S01]  /*cf60*/  FADD R27, R20, R27 ;  /* 0x0000001b141b7221 */ /* 0x000fe20000000000 */
[C-C-:B------:R-:W-:Y:S01]  /*cf70*/  FFMA R14, R17.reuse, R40, R0.reuse ;  /* 0x00000028110e7223 */ /* 0x140fe20000000000 */
[----:B------:R-:W-:-:S03]  /*cf80*/  FFMA R13, R17, R39, R0 ;  /* 0x00000027110d7223 */ /* 0x000fc60000000000 */
[----:B------:R-:W-:Y:S01]  /*cf90*/  F2FP.BF16.F32.PACK_AB R27, R27, R29 ;  /* 0x0000001d1b1b723e */ /* 0x000fe200000010ff */
[----:B------:R-:W-:Y:S01]  /*cfa0*/  FADD R14, R19, R14 ;  /* 0x0000000e130e7221 */ /* 0x000fe20000000000 */
[----:B------:R-:W-:-:S03]  /*cfb0*/  FADD R13, R18, R13 ;  /* 0x0000000d120d7221 */ /* 0x000fc60000000000 */
[----:B------:R1:W-:Y:S01]  /*cfc0*/  STSM.16.M88.4 [R157+0x200], R24 ;  /* 0x000200189d007844 */ /* 0x0003e20000000200 */
[C---:B------:R-:W-:Y:S01]  /*cfd0*/  FFMA R15, R17.reuse, R37, R6 ;  /* 0x00000025110f7223 */ /* 0x040fe20000000006 */
[C---:B------:R-:W-:Y:S01]  /*cfe0*/  FFMA R29, R17.reuse, R35, R0 ;  /* 0x00000023111d7223 */ /* 0x040fe20000000000 */
[----:B------:R-:W-:-:S03]  /*cff0*/  FFMA R28, R17, R31, R6 ;  /* 0x0000001f111c7223 */ /* 0x000fc60000000006 */
[----:B------:R-:W-:Y:S01]  /*d000*/  FADD R29, R8, R29 ;  /* 0x0000001d081d7221 */ /* 0x000fe20000000000 */
[----:B-1----:R-:W-:Y:S01]  /*d010*/  F2FP.BF16.F32.PACK_AB R24, R13, R14 ;  /* 0x0000000e0d18723e */ /* 0x002fe200000010ff */
[C---:B------:R-:W-:Y:S01]  /*d020*/  FFMA R13, R17.reuse, R38, R6 ;  /* 0x00000026110d7223 */ /* 0x040fe20000000006 */
[C---:B------:R-:W-:Y:S01]  /*d030*/  FFMA R14, R17.reuse, R36, R0 ;  /* 0x00000024110e7223 */ /* 0x040fe20000000000 */
[----:B------:R-:W-:Y:S01]  /*d040*/  FFMA R26, R17, R30, R6 ;  /* 0x0000001e111a7223 */ /* 0x000fe20000000006 */
[----:B------:R-:W-:Y:S01]  /*d050*/  FADD R27, R7, R28 ;  /* 0x0000001c071b7221 */ /* 0x000fe20000000000 */
[----:B------:R-:W-:Y:S01]  /*d060*/  FADD R13, R12, R13 ;  /* 0x0000000d0c0d7221 */ /* 0x000fe20000000000 */
[----:B------:R-:W-:Y:S01]  /*d070*/  FADD R30, R10, R15 ;  /* 0x0000000f0a1e7221 */ /* 0x000fe20000000000 */
[----:B------:R-:W-:Y:S01]  /*d080*/  FADD R14, R9, R14 ;  /* 0x0000000e090e7221 */ /* 0x000fe20000000000 */
[----:B------:R-:W-:-:S03]  /*d090*/  FADD R28, R5, R26 ;  /* 0x0000001a051c7221 */ /* 0x000fc60000000000 */
[----:B------:R-:W-:Y:S02]  /*d0a0*/  F2FP.BF16.F32.PACK_AB R25, R30, R13 ;  /* 0x0000000d1e19723e */ /* 0x000fe400000010ff */
[----:B------:R-:W-:Y:S02]  /*d0b0*/  F2FP.BF16.F32.PACK_AB R26, R29, R14 ;  /* 0x0000000e1d1a723e */ /* 0x000fe400000010ff */
[----:B------:R-:W-:-:S05]  /*d0c0*/  F2FP.BF16.F32.PACK_AB R27, R28, R27 ;  /* 0x0000001b1c1b723e */ /* 0x000fca00000010ff */
[----:B------:R1:W-:Y:S01]  /*d0d0*/  STSM.16.M88.4 [R160], R24 ;  /* 0x00000018a0007844 */ /* 0x0003e20000000200 */
        /* <DEDUP_REMOVED lines=17> */
.L_x_103:
[----:B------:R-:W-:Y:S05]  /*d1f0*/  BSYNC B0 ;  /* 0x0000000000007941 */ /* 0x000fea0003800000 */
.L_x_102:
[----:B------:R-:W-:Y:S06]  /*d200*/  BAR.SYNC.DEFER_BLOCKING 0x1, 0x100 ;  /* 0x0044000000007b1d */ /* 0x000fec0000010000 */
[----:B------:R-:W-:Y:S04]  /*d210*/  BSSY B0, `(.L_x_104) ;  /* 0x0000009000007945 */ /* 0x000fe80003800000 */
[----:B------:R-:W-:Y:S05]  /*d220*/  @!P0 BRA `(.L_x_105) ;  /* 0x00000000001c8947 */ /* 0x000fea0003800000 */
[----:B------:R-:W-:-:S13]  /*d230*/  ISETP.NE.AND P3, PT, R156, 0x3, PT ;  /* 0x000000039c00780c */ /* 0x000fda0003f65270 */
[----:B------:R-:W-:Y:S05]  /*d240*/  @!P3 BRA `(.L_x_106) ;  /* 0x000000000004b947 */ /* 0x000fea0003800000 */
[----:B------:R-:W-:Y:S01]  /*d250*/  BPT.TRAP 0x1 ;  /* 0x000000040000795c */ /* 0x000fe20000300000 */
.L_x_106:
[----:B------:R-:W-:-:S04]  /*d260*/  ULEA UR4, UR8, UR50, 0x3 ;  /* 0x0000003208047291 */ /* 0x000fc8000f8e183f */
[----:B------:R-:W-:-:S04]  /*d270*/  UIADD3 UR4, UR4, 0x50, URZ ;  /* 0x0000005004047890 */ /* 0x000fc8000fffe03f */
[----:B------:R-:W-:-:S09]  /*d280*/  UPRMT UR4, UR49, 0x654, UR4 ;  /* 0x0000065431047896 */ /* 0x000fd20008000004 */
[----:B------:R-:W-:Y:S03]  /*d290*/  SYNCS.ARRIVE.TRANS64.RED.A1T0 RZ, [UR4], RZ ;  /* 0x000000ffffff79a7 */ /* 0x000fe60008100404 */
.L_x_105:
[----:B------:R-:W-:Y:S05]  /*d2a0*/  BSYNC B0 ;  /* 0x0000000000007941 */ /* 0x000fea0003800000 */
.L_x_104:
        /* <DEDUP_REMOVED lines=8> */
.L_x_109:
[C---:B------:R-:W-:Y:S01]  /*d330*/  LEA R13, R3.reuse, UR50, 0x3 ;  /* 0x00000032030d7c11 */ /* 0x040fe2000f8e18ff */
[----:B-1----:R-:W-:Y:S01]  /*d340*/  VIADD R24, R3, 0x1 ;  /* 0x0000000103187836 */ /* 0x002fe20000000000 */
[----:B------:R-:W-:Y:S01]  /*d350*/  SHF.L.U32 R14, R11, 0x1f, RZ ;  /* 0x0000001f0b0e7819 */ /* 0x000fe200000006ff */
[----:B------:R-:W-:Y:S03]  /*d360*/  BSSY B1, `(.L_x_110) ;  /* 0x0000004000017945 */ /* 0x000fe60003800000 */
[----:B------:R-:W1:Y:S01]  /*d370*/  SYNCS.PHASECHK.TRANS64.TRYWAIT P3, [R13+URZ+0x30], R14 ;  /* 0x0000300e0d0075a7 */ /* 0x000e62000806017f */
[----:B------:R-:W-:Y:S01]  /*d380*/  ISETP.NE.AND P4, PT, R24, 0x4, PT ;  /* 0x000000041800780c */ /* 0x000fe20003f85270 */
[----:B-1----:R-:W-:-:S12]  /*d390*/  @!P3 BRA `(.L_x_111) ;  /* 0x000000a000f4b947 */ /* 0x002fd80003800000 */
.L_x_379:
[----:B------:R-:W-:Y:S05]  /*d3a0*/  BSYNC B1 ;  /* 0x0000000000017941 */ /* 0x000fea0003800000 */
.L_x_110:
[----:B------:R-:W-:Y:S05]  /*d3b0*/  @P1 BRA `(.L_x_112) ;  /* 0x0000000000941947 */ /* 0x000fea0003800000 */
[----:B------:R-:W-:Y:S01]  /*d3c0*/  LEA R3, R3, R159, 0xd ;  /* 0x0000009f03037211 */ /* 0x000fe200078e68ff */
[----:B------:R-:W-:Y:S05]  /*d3d0*/  WARPSYNC.ALL ;  /* 0x0000000000007948 */ /* 0x000fea0003800000 */
[----:B------:R-:W-:Y:S01]  /*d3e0*/  IMAD R20, R158, 0x2, R3 ;  /* 0x000000029e147824 */ /* 0x000fe200078e0203 */
[----:B-1----:R-:W1:Y:S05]  /*d3f0*/  LDSM.16.M88.4 R12, [R3] ;  /* 0x00000000030c783b */ /* 0x002e6a0000000200 */
[----:B------:R-:W2:Y:S01]  /*d400*/  LDSM.16.M88.4 R20, [R20] ;  /* 0x000000001414783b */ /* 0x000ea20000000200 */
[C---:B-1----:R-:W-:Y:S01]  /*d410*/  IMAD.U32 R37, R15.reuse, 0x10000, RZ ;  /* 0x000100000f257824 */ /* 0x042fe200078e00ff */
[----:B------:R-:W-:Y:S01]  /*d420*/  LOP3.LUT R39, R15, 0xffff0000, RZ, 0xc0, !PT ;  /* 0xffff00000f277812 */ /* 0x000fe200078ec0ff */
[----:B------:R-:W-:Y:S01]  /*d430*/  IMAD.U32 R153, R13, 0x10000, RZ ;  /* 0x000100000d997824 */ /* 0x000fe200078e00ff */
[----:B------:R-:W-:-:S02]  /*d440*/  SHF.L.U32 R155, R12, 0x10, RZ ;  /* 0x000000100c9b7819 */ /* 0x000fc400000006ff */
[----:B------:R-:W-:Y:S01]  /*d450*/  LOP3.LUT R27, R12, 0xffff0000, RZ, 0xc0, !PT ;  /* 0xffff00000c1b7812 */ /* 0x000fe200078ec0ff */
[----:B--2---:R-:W-:Y:S01]  /*d460*/  IMAD.U32 R7, R23, 0x10000, RZ ;  /* 0x0001000017077824 */ /* 0x004fe200078e00ff */
[----:B------:R-:W-:Y:S01]  /*d470*/  LOP3.LUT R29, R13, 0xffff0000, RZ, 0xc0, !PT ;  /* 0xffff00000d1d7812 */ /* 0x000fe200078ec0ff */
[----:B------:R-:W-:Y:S01]  /*d480*/  IMAD.U32 R13, R21, 0x10000, RZ ;  /* 0x00010000150d7824 */ /* 0x000fe200078e00ff */
[C---:B------:R-:W-:Y:S01]  /*d490*/  SHF.L.U32 R31, R14.reuse, 0x10, RZ ;  /* 0x000000100e1f7819 */ /* 0x040fe200000006ff */
        /* <DEDUP_REMOVED lines=23> */
.L_x_112:
[----:B-1----:R-:W-:Y:S02]  /*d610*/  SEL R14, RZ, 0x1, P4 ;  /* 0x00000001ff0e7807 */ /* 0x002fe40002000000 */
[----:B------:R-:W-:Y:S02]  /*d620*/  SEL R3, R24, RZ, P4 ;  /* 0x000000ff18037207 */ /* 0x000fe40002000000 */
[----:B------:R-:W-:-:S07]  /*d630*/  LOP3.LUT R11, R11, R14, RZ, 0x3c, !PT ;  /* 0x0000000e0b0b7212 */ /* 0x000fce00078e3cff */
.L_x_108:
[----:B------:R-:W-:Y:S05]  /*d640*/  BSYNC B0 ;  /* 0x0000000000007941 */ /* 0x000fea0003800000 */
.L_x_107:
[C-C-:B------:R-:W-:Y:S01]  /*d650*/  FFMA R58, R17.reuse, R58, R2.reuse ;  /* 0x0000003a113a7223 */ /* 0x140fe20000000002 */
[C-C-:B------:R-:W-:Y:S01]  /*d660*/  FFMA R59, R17.reuse, R59, R2.reuse ;  /* 0x0000003b113b7223 */ /* 0x140fe20000000002 */
[C-C-:B------:R-:W-:Y:S01]  /*d670*/  FFMA R62, R17.reuse, R62, R2.reuse ;  /* 0x0000003e113e7223 */ /* 0x140fe20000000002 */
[----:B------:R-:W-:Y:S01]  /*d680*/  FFMA R63, R17, R63, R2 ;  /* 0x0000003f113f7223 */ /* 0x000fe20000000002 */
[----:B------:R-:W-:Y:S01]  /*d690*/  FADD R29, R153, R58 ;  /* 0x0000003a991d7221 */ /* 0x000fe20000000000 */
[----:B------:R-:W-:Y:S01]  /*d6a0*/  FADD R14, R152, R59 ;  /* 0x0000003b980e7221 */ /* 0x000fe20000000000 */
[----:B------:R-:W-:Y:S01]  /*d6b0*/  FADD R31, R21, R62 ;  /* 0x0000003e151f7221 */ /* 0x000fe20000000000 */
[C-C-:B------:R-:W-:Y:S01]  /*d6c0*/  FFMA R56, R17.reuse, R56, R4.reuse ;  /* 0x0000003811387223 */ /* 0x140fe20000000004 */
[C-C-:B------:R-:W-:Y:S01]  /*d6d0*/  FFMA R57, R17.reuse, R57, R4.reuse ;  /* 0x0000003911397223 */ /* 0x140fe20000000004 */
[C-C-:B------:R-:W-:Y:S01]  /*d6e0*/  FFMA R60, R17.reuse, R60, R4.reuse ;  /* 0x0000003c113c7223 */ /* 0x140fe20000000004 */
[----:B------:R-:W-:Y:S01]  /*d6f0*/  F2FP.BF16.F32.PACK_AB R29, R14, R29 ;  /* 0x0000001d0e1d723e */ /* 0x000fe200000010ff */
[----:B------:R-:W-:Y:S01]  /*d700*/  FADD R14, R20, R63 ;  /* 0x0000003f140e7221 */ /* 0x000fe20000000000 */
[C---:B------:R-:W-:Y:S01]  /*d710*/  FFMA R61, R17.reuse, R61, R4 ;  /* 0x0000003d113d7223 */ /* 0x040fe20000000004 */
[C-C-:B------:R-:W-:Y:S01]  /*d720*/  FFMA R13, R17.reuse, R66, R2.reuse ;  /* 0x00000042110d7223 */ /* 0x140fe20000000002 */
[C---:B------:R-:W-:Y:S01]  /*d730*/  FFMA R67, R17.reuse, R67, R2 ;  /* 0x0000004311437223 */ /* 0x040fe20000000002 */
[C-C-:B------:R-:W-:Y:S01]  /*d740*/  FFMA R64, R17.reuse, R64, R4.reuse ;  /* 0x0000004011407223 */ /* 0x140fe20000000004 */
[----:B------:R-:W-:Y:S01]  /*d750*/  F2FP.BF16.F32.PACK_AB R31, R14, R31 ;  /* 0x0000001f0e1f723e */ /* 0x000fe200000010ff */
[C-C-:B------:R-:W-:Y:S01]  /*d760*/  FFMA R65, R17.reuse, R65, R4.reuse ;  /* 0x0000004111417223 */ /* 0x140fe20000000004 */
[C-C-:B------:R-:W-:Y:S01]  /*d770*/  FFMA R68, R17.reuse, R68, R4.reuse ;  /* 0x0000004411447223 */ /* 0x140fe20000000004 */
[C---:B------:R-:W-:Y:S01]  /*d780*/  FFMA R69, R17.reuse, R69, R4 ;  /* 0x0000004511457223 */ /* 0x040fe20000000004 */
[C-C-:B------:R-:W-:Y:S01]  /*d790*/  FFMA R70, R17.reuse, R70, R2.reuse ;  /* 0x0000004611467223 */ /* 0x140fe20000000002 */
[----:B------:R-:W-:Y:S01]  /*d7a0*/  FFMA R14, R17, R71, R2 ;  /* 0x00000047110e7223 */ /* 0x000fe20000000002 */
[----:B------:R-:W-:Y:S01]  /*d7b0*/  FADD R28, R155, R56 ;  /* 0x000000389b1c7221 */ /* 0x000fe20000000000 */
[----:B------:R-:W-:Y:S01]  /*d7c0*/  FADD R57, R154, R57 ;  /* 0x000000399a397221 */ /* 0x000fe20000000000 */
[----:B------:R-:W-:Y:S01]  /*d7d0*/  FADD R30, R23, R60 ;  /* 0x0000003c171e7221 */ /* 0x000fe20000000000 */
[----:B------:R-:W-:Y:S01]  /*d7e0*/  FADD R61, R22, R61 ;  /* 0x0000003d163d7221 */ /* 0x000fe20000000000 */
[----:B------:R-:W-:Y:S01]  /*d7f0*/  FADD R13, R12, R13 ;  /* 0x0000000d0c0d7221 */ /* 0x000fe20000000000 */
[----:B-1----:R-:W-:Y:S01]  /*d800*/  FADD R26, R10, R67 ;  /* 0x000000430a1a7221 */ /* 0x002fe20000000000 */
[----:B------:R-:W-:Y:S01]  /*d810*/  FADD R24, R19, R64 ;  /* 0x0000004013187221 */ /* 0x000fe20000000000 */
[----:B------:R-:W-:Y:S01]  /*d820*/  FADD R65, R18, R65 ;  /* 0x0000004112417221 */ /* 0x000fe20000000000 */
[----:B------:R-:W-:Y:S01]  /*d830*/  FADD R68, R9, R68 ;  /* 0x0000004409447221 */ /* 0x000fe20000000000 */
[----:B------:R-:W-:Y:S01]  /*d840*/  FADD R69, R8, R69 ;  /* 0x0000004508457221 */ /* 0x000fe20000000000 */
[----:B------:R-:W-:Y:S01]  /*d850*/  FADD R27, R7, R70 ;  /* 0x00000046071b7221 */ /* 0x000fe20000000000 */
[----:B------:R-:W-:Y:S01]  /*d860*/  FADD R14, R5, R14 ;  /* 0x0000000e050e7221 */ /* 0x000fe20000000000 */
[----:B------:R-:W-:Y:S01]  /*d870*/  F2FP.BF16.F32.PACK_AB R28, R57, R28 ;  /* 0x0000001c391c723e */ /* 0x000fe200000010ff */
[----:B------:R-:W-:Y:S05]  /*d880*/  WARPSYNC.ALL ;  /* 0x0000000000007948 */ /* 0x000fea0003800000 */
[----:B------:R-:W-:Y:S01]  /*d890*/  F2FP.BF16.F32.PACK_AB R30, R61, R30 ;  /* 0x0000001e3d1e723e */ /* 0x000fe200000010ff */
[----:B------:R-:W-:Y:S01]  /*d8a0*/  BSSY B0, `(.L_x_113) ;  /* 0x0000018000007945 */ /* 0x000fe20003800000 */
[----:B------:R-:W-:-:S02]  /*d8b0*/  F2FP.BF16.F32.PACK_AB R25, R26, R13 ;  /* 0x0000000d1a19723e */ /* 0x000fc400000010ff */
[----:B------:R-:W-:Y:S01]  /*d8c0*/  F2FP.BF16.F32.PACK_AB R24, R65, R24 ;  /* 0x000000184118723e */ /* 0x000fe200000010ff */
[----:B------:R1:W-:Y:S01]  /*d8d0*/  STSM.16.M88.4 [R157+0x2200], R28 ;  /* 0x0022001c9d007844 */ /* 0x0003e20000000200 */
        /* <DEDUP_REMOVED lines=20> */
.L_x_114:
[----:B------:R-:W-:Y:S05]  /*da20*/  BSYNC B0 ;  /* 0x0000000000007941 */ /* 0x000fea0003800000 */
.L_x_113:
[----:B------:R-:W-:Y:S06]  /*da30*/  BAR.SYNC.DEFER_BLOCKING 0x1, 0x100 ;  /* 0x0044000000007b1d */ /* 0x000fec0000010000 */
[----:B------:R-:W-:Y:S04]  /*da40*/  BSSY B0, `(.L_x_115) ;  /* 0x0000009000007945 */ /* 0x000fe80003800000 */
[----:B------:R-:W-:Y:S05]  /*da50*/  @!P0 BRA `(.L_x_116) ;  /* 0x00000000001c8947 */ /* 0x000fea0003800000 */
[----:B------:R-:W-:-:S13]  /*da60*/  ISETP.NE.AND P3, PT, R156, 0x3, PT ;  /* 0x000000039c00780c */ /* 0x000fda0003f65270 */
[----:B------:R-:W-:Y:S05]  /*da70*/  @!P3 BRA `(.L_x_117) ;  /* 0x000000000004b947 */ /* 0x000fea0003800000 */
[----:B------:R-:W-:Y:S01]  /*da80*/  BPT.TRAP 0x1 ;  /* 0x000000040000795c */ /* 0x000fe20000300000 */
.L_x_117:
[----:B------:R-:W-:-:S04]  /*da90*/  ULEA UR4, UR8, UR50, 0x3 ;  /* 0x0000003208047291 */ /* 0x000fc8000f8e183f */
[----:B------:R-:W-:-:S04]  /*daa0*/  UIADD3 UR4, UR4, 0x50, URZ ;  /* 0x0000005004047890 */ /* 0x000fc8000fffe03f */
[----:B------:R-:W-:-:S09]  /*dab0*/  UPRMT UR4, UR49, 0x654, UR4 ;  /* 0x0000065431047896 */ /* 0x000fd20008000004 */
[----:B------:R-:W-:Y:S03]  /*dac0*/  SYNCS.ARRIVE.TRANS64.RED.A1T0 RZ, [UR4], RZ ;  /* 0x000000ffffff79a7 */ /* 0x000fe60008100404 */
.L_x_116:
[----:B------:R-:W-:Y:S05]  /*dad0*/  BSYNC B0 ;  /* 0x0000000000007941 */ /* 0x000fea0003800000 */
.L_x_115:
        /* <DEDUP_REMOVED lines=8> */
.L_x_120:
[----:B------:R-:W-:Y:S01]  /*db60*/  LEA R13, R3, UR50, 0x3 ;  /* 0x00000032030d7c11 */ /* 0x000fe2000f8e18ff */
[----:B------:R-:W-:Y:S01]  /*db70*/  BSSY B1, `(.L_x_121) ;  /* 0x0000007000017945 */ /* 0x000fe20003800000 */
[----:B------:R-:W-:Y:S02]  /*db80*/  SHF.L.U32 R14, R11, 0x1f, RZ ;  /* 0x0000001f0b0e7819 */ /* 0x000fe400000006ff */
[----:B-1----:R-:W-:Y:S02]  /*db90*/  IADD3 R24, R3, 0x1, RZ ;  /* 0x0000000103187810 */ /* 0x002fe40007ffe0ff */
[----:B------:R-:W1:Y:S02]  /*dba0*/  SYNCS.PHASECHK.TRANS64.TRYWAIT P3, [R13+URZ+0x30], R14 ;  /* 0x0000300e0d0075a7 */ /* 0x000e64000806017f */
[----:B------:R-:W-:-:S04]  /*dbb0*/  ISETP.NE.AND P4, PT, R24, 0x4, PT ;  /* 0x000000041800780c */ /* 0x000fc80003f85270 */
[----:B------:R-:W-:Y:S01]  /*dbc0*/  SEL R26, RZ, 0x1, P4 ;  /* 0x00000001ff1a7807 */ /* 0x000fe20002000000 */
[----:B-1----:R-:W-:Y:S08]  /*dbd0*/  @!P3 BRA `(.L_x_122) ;  /* 0x0000009800f8b947 */ /* 0x002ff00003800000 */
.L_x_380:
[----:B------:R-:W-:Y:S05]  /*dbe0*/  BSYNC B1 ;  /* 0x0000000000017941 */ /* 0x000fea0003800000 */
.L_x_121:
[----:B------:R-:W-:Y:S05]  /*dbf0*/  @P1 BRA `(.L_x_123) ;  /* 0x0000000000941947 */ /* 0x000fea0003800000 */
[----:B------:R-:W-:Y:S01]  /*dc00*/  IMAD R19, R3, 0x2000, R159 ;  /* 0x0000200003137824 */ /* 0x000fe200078e029f */
[----:B------:R-:W-:Y:S05]  /*dc10*/  WARPSYNC.ALL ;  /* 0x0000000000007948 */ /* 0x000fea0003800000 */
[----:B------:R-:W-:Y:S01]  /*dc20*/  LEA R20, R158, R19, 0x1 ;  /* 0x000000139e147211 */ /* 0x000fe200078e08ff */
[----:B-1----:R-:W1:Y:S05]  /*dc30*/  LDSM.16.M88.4 R12, [R19] ;  /* 0x00000000130c783b */ /* 0x002e6a0000000200 */
[----:B------:R-:W2:Y:S01]  /*dc40*/  LDSM.16.M88.4 R20, [R20] ;  /* 0x000000001414783b */ /* 0x000ea20000000200 */
[----:B-1----:R-:W-:Y:S01]  /*dc50*/  SHF.L.U32 R153, R13, 0x10, RZ ;  /* 0x000000100d997819 */ /* 0x002fe200000006ff */
[C---:B------:R-:W-:Y:S01]  /*dc60*/  IMAD.U32 R5, R14.reuse, 0x10000, RZ ;  /* 0x000100000e057824 */ /* 0x040fe200078e00ff */
[----:B------:R-:W-:Y:S01]  /*dc70*/  LOP3.LUT R7, R14, 0xffff0000, RZ, 0xc0, !PT ;  /* 0xffff00000e077812 */ /* 0x000fe200078ec0ff */
[----:B------:R-:W-:Y:S01]  /*dc80*/  IMAD.U32 R155, R12, 0x10000, RZ ;  /* 0x000100000c9b7824 */ /* 0x000fe200078e00ff */
[----:B------:R-:W-:Y:S01]  /*dc90*/  SHF.L.U32 R9, R15, 0x10, RZ ;  /* 0x000000100f097819 */ /* 0x000fe200000006ff */
[----:B--2---:R-:W-:Y:S01]  /*dca0*/  IMAD.U32 R19, R20, 0x10000, RZ ;  /* 0x0001000014137824 */ /* 0x004fe200078e00ff */
[----:B------:R-:W-:Y:S01]  /*dcb0*/  LOP3.LUT R3, R12, 0xffff0000, RZ, 0xc0, !PT ;  /* 0xffff00000c037812 */ /* 0x000fe200078ec0ff */
[----:B------:R-:W-:Y:S01]  /*dcc0*/  IMAD.U32 R31, R22, 0x10000, RZ ;  /* 0x00010000161f7824 */ /* 0x000fe200078e00ff */
        /* <DEDUP_REMOVED lines=24> */
.L_x_123:
[----:B------:R-:W-:Y:S02]  /*de50*/  LOP3.LUT R11, R11, R26, RZ, 0x3c, !PT ;  /* 0x0000001a0b0b7212 */ /* 0x000fe400078e3cff */
[----:B------:R-:W-:-:S07]  /*de60*/  SEL R3, R24, RZ, P4 ;  /* 0x000000ff18037207 */ /* 0x000fce0002000000 */
.L_x_119:
[----:B------:R-:W-:Y:S05]  /*de70*/  BSYNC B0 ;  /* 0x0000000000007941 */ /* 0x000fea0003800000 */
.L_x_118:
[----:B-1----:R-:W2:Y:S04]  /*de80*/  LDL.LU R14, [R1+0xc0] ;  /* 0x0000c000010e7983 */ /* 0x002ea80000300800 */
[----:B------:R-:W3:Y:S04]  /*de90*/  LDL.LU R13, [R1+0xc4] ;  /* 0x0000c400010d7983 */ /* 0x000ee80000300800 */
        /* <DEDUP_REMOVED lines=19> */
[C-C-:B----4-:R-:W-:Y:S01]  /*dfd0*/  FFMA R24, R17.reuse, R24, R6.reuse ;  /* 0x0000001811187223 */ /* 0x150fe20000000006 */
[----:B------:R-:W-:Y:S01]  /*dfe0*/  FADD R13, R154, R13 ;  /* 0x0000000d9a0d7221 */ /* 0x000fe20000000000 */
[----:B-----5:R-:W-:Y:S02]  /*dff0*/  FFMA R15, R17, R15, R6 ;  /* 0x0000000f110f7223 */ /* 0x020fe40000000006 */
[----:B------:R-:W-:Y:S02]  /*e000*/  FADD R24, R153, R24 ;  /* 0x0000001899187221 */ /* 0x000fe40000000000 */
[----:B------:R-:W-:Y:S01]  /*e010*/  F2FP.BF16.F32.PACK_AB R28, R13, R14 ;  /* 0x0000000e0d1c723e */ /* 0x000fe200000010ff */
[C-C-:B------:R-:W-:Y:S01]  /*e020*/  FFMA R26, R17.reuse, R26, R0.reuse ;  /* 0x0000001a111a7223 */ /* 0x140fe20000000000 */
[----:B------:R-:W-:Y:S01]  /*e030*/  FADD R15, R152, R15 ;  /* 0x0000000f980f7221 */ /* 0x000fe20000000000 */
[----:B------:R-:W-:-:S02]  /*e040*/  FFMA R25, R17, R25, R0 ;  /* 0x0000001911197223 */ /* 0x000fc40000000000 */
[----:B------:R-:W-:Y:S02]  /*e050*/  FADD R26, R23, R26 ;  /* 0x0000001a171a7221 */ /* 0x000fe40000000000 */
[----:B------:R-:W-:Y:S01]  /*e060*/  F2FP.BF16.F32.PACK_AB R29, R15, R24 ;  /* 0x000000180f1d723e */ /* 0x000fe200000010ff */
[----:B------:R-:W-:Y:S01]  /*e070*/  FADD R25, R22, R25 ;  /* 0x0000001916197221 */ /* 0x000fe20000000000 */
[C-C-:B------:R-:W-:Y:S01]  /*e080*/  FFMA R14, R17.reuse, R42, R6.reuse ;  /* 0x0000002a110e7223 */ /* 0x140fe20000000006 */
[----:B------:R-:W-:-:S03]  /*e090*/  FFMA R13, R17, R41, R6 ;  /* 0x00000029110d7223 */ /* 0x000fc60000000006 */
[----:B------:R-:W-:Y:S01]  /*e0a0*/  F2FP.BF16.F32.PACK_AB R30, R25, R26 ;  /* 0x0000001a191e723e */ /* 0x000fe200000010ff */
[----:B------:R-:W-:Y:S01]  /*e0b0*/  FADD R14, R21, R14 ;  /* 0x0000000e150e7221 */ /* 0x000fe20000000000 */
[C-C-:B------:R-:W-:Y:S01]  /*e0c0*/  FFMA R24, R17.reuse, R40, R0.reuse ;  /* 0x0000002811187223 */ /* 0x140fe20000000000 */
[----:B------:R-:W-:Y:S01]  /*e0d0*/  FADD R13, R20, R13 ;  /* 0x0000000d140d7221 */ /* 0x000fe20000000000 */
[----:B------:R-:W-:Y:S02]  /*e0e0*/  FFMA R15, R17, R39, R0 ;  /* 0x00000027110f7223 */ /* 0x000fe40000000000 */
[----:B------:R-:W-:Y:S01]  /*e0f0*/  FADD R24, R19, R24 ;  /* 0x0000001813187221 */ /* 0x000fe20000000000 */
[C-C-:B------:R-:W-:Y:S01]  /*e100*/  FFMA R25, R17.reuse, R38, R6.reuse ;  /* 0x0000002611197223 */ /* 0x140fe20000000006 */
[----:B------:R-:W-:Y:S01]  /*e110*/  FADD R15, R18, R15 ;  /* 0x0000000f120f7221 */ /* 0x000fe20000000000 */
[----:B------:R-:W-:Y:S02]  /*e120*/  FFMA R27, R17, R27, R6 ;  /* 0x0000001b111b7223 */ /* 0x000fe40000000006 */
[----:B------:R-:W-:-:S02]  /*e130*/  FADD R25, R12, R25 ;  /* 0x000000190c197221 */ /* 0x000fc40000000000 */
[----:B------:R-:W-:Y:S01]  /*e140*/  F2FP.BF16.F32.PACK_AB R24, R15, R24 ;  /* 0x000000180f18723e */ /* 0x000fe200000010ff */
[C-C-:B------:R-:W-:Y:S01]  /*e150*/  FFMA R26, R17.reuse, R37, R0.reuse ;  /* 0x00000025111a7223 */ /* 0x140fe20000000000 */
[----:B------:R-:W-:Y:S01]  /*e160*/  FADD R40, R10, R27 ;  /* 0x0000001b0a287221 */ /* 0x000fe20000000000 */
[----:B------:R-:W-:Y:S02]  /*e170*/  FFMA R31, R17, R31, R0 ;  /* 0x0000001f111f7223 */ /* 0x000fe40000000000 */
[----:B------:R-:W-:Y:S02]  /*e180*/  FADD R26, R9, R26 ;  /* 0x0000001a091a7221 */ /* 0x000fe40000000000 */
[----:B------:R-:W-:Y:S01]  /*e190*/  F2FP.BF16.F32.PACK_AB R25, R40, R25 ;  /* 0x000000192819723e */ /* 0x000fe200000010ff */
[--C-:B------:R-:W-:Y:S01]  /*e1a0*/  FFMA R36, R17, R36, R6.reuse ;  /* 0x0000002411247223 */ /* 0x100fe20000000006 */
[----:B------:R-:W-:Y:S01]  /*e1b0*/  FADD R27, R8, R31 ;  /* 0x0000001f081b7221 */ /* 0x000fe20000000000 */
[----:B------:R-:W-:Y:S01]  /*e1c0*/  F2FP.BF16.F32.PACK_AB R31, R13, R14 ;  /* 0x0000000e0d1f723e */ /* 0x000fe200000010ff */
[----:B------:R-:W-:Y:S01]  /*e1d0*/  FFMA R38, R17, R35, R6 ;  /* 0x0000002311267223 */ /* 0x000fe20000000006 */
[----:B------:R-:W-:-:S02]  /*e1e0*/  FADD R36, R7, R36 ;  /* 0x0000002407247221 */ /* 0x000fc40000000000 */
[----:B------:R-:W-:Y:S01]  /*e1f0*/  F2FP.BF16.F32.PACK_AB R26, R27, R26 ;  /* 0x0000001a1b1a723e */ /* 0x000fe200000010ff */
[----:B------:R1:W-:Y:S01]  /*e200*/  STSM.16.M88.4 [R157+0x4200], R28 ;  /* 0x0042001c9d007844 */ /* 0x0003e20000000200 */
[----:B------:R-:W-:-:S05]  /*e210*/  FADD R35, R5, R38 ;  /* 0x0000002605237221 */ /* 0x000fca0000000000 */
        /* <DEDUP_REMOVED lines=19> */
.L_x_125:
[----:B------:R-:W-:Y:S05]  /*e350*/  BSYNC B0 ;  /* 0x0000000000007941 */ /* 0x000fea0003800000 */
.L_x_124:
[----:B------:R-:W-:Y:S06]  /*e360*/  BAR.SYNC.DEFER_BLOCKING 0x1, 0x100 ;  /* 0x0044000000007b1d */ /* 0x000fec0000010000 */
[----:B------:R-:W-:Y:S04]  /*e370*/  BSSY B0, `(.L_x_126) ;  /* 0x0000009000007945 */ /* 0x000fe80003800000 */
[----:B------:R-:W-:Y:S05]  /*e380*/  @!P0 BRA `(.L_x_127) ;  /* 0x00000000001c8947 */ /* 0x000fea0003800000 */
[----:B------:R-:W-:-:S13]  /*e390*/  ISETP.NE.AND P3, PT, R156, 0x3, PT ;  /* 0x000000039c00780c */ /* 0x000fda0003f65270 */
[----:B------:R-:W-:Y:S05]  /*e3a0*/  @!P3 BRA `(.L_x_128) ;  /* 0x000000000004b947 */ /* 0x000fea0003800000 */
[----:B------:R-:W-:Y:S01]  /*e3b0*/  BPT.TRAP 0x1 ;  /* 0x000000040000795c */ /* 0x000fe20000300000 */
.L_x_128:
[----:B------:R-:W-:-:S04]  /*e3c0*/  ULEA UR4, UR8, UR50, 0x3 ;  /* 0x0000003208047291 */ /* 0x000fc8000f8e183f */
[----:B------:R-:W-:-:S04]  /*e3d0*/  UIADD3 UR4, UR4, 0x50, URZ ;  /* 0x0000005004047890 */ /* 0x000fc8000fffe03f */
[----:B------:R-:W-:-:S09]  /*e3e0*/  UPRMT UR4, UR49, 0x654, UR4 ;  /* 0x0000065431047896 */ /* 0x000fd20008000004 */
[----:B------:R-:W-:Y:S03]  /*e3f0*/  SYNCS.ARRIVE.TRANS64.RED.A1T0 RZ, [UR4], RZ ;  /* 0x000000ffffff79a7 */ /* 0x000fe60008100404 */
.L_x_127:
[----:B------:R-:W-:Y:S05]  /*e400*/  BSYNC B0 ;  /* 0x0000000000007941 */ /* 0x000fea0003800000 */
.L_x_126:
        /* <DEDUP_REMOVED lines=8> */
.L_x_131:
[C---:B------:R-:W-:Y:S01]  /*e490*/  LEA R13, R3.reuse, UR50, 0x3 ;  /* 0x00000032030d7c11 */ /* 0x040fe2000f8e18ff */
[----:B-1----:R-:W-:Y:S01]  /*e4a0*/  VIADD R24, R3, 0x1 ;  /* 0x0000000103187836 */ /* 0x002fe20000000000 */
[----:B------:R-:W-:Y:S01]  /*e4b0*/  SHF.L.U32 R14, R11, 0x1f, RZ ;  /* 0x0000001f0b0e7819 */ /* 0x000fe200000006ff */
[----:B------:R-:W-:Y:S03]  /*e4c0*/  BSSY B1, `(.L_x_132) ;  /* 0x0000005000017945 */ /* 0x000fe60003800000 */
[----:B------:R-:W1:Y:S01]  /*e4d0*/  SYNCS.PHASECHK.TRANS64.TRYWAIT P3, [R13+URZ+0x30], R14 ;  /* 0x0000300e0d0075a7 */ /* 0x000e62000806017f */
[----:B------:R-:W-:-:S04]  /*e4e0*/  ISETP.NE.AND P4, PT, R24, 0x4, PT ;  /* 0x000000041800780c */ /* 0x000fc80003f85270 */
[----:B------:R-:W-:Y:S01]  /*e4f0*/  SEL R26, RZ, 0x1, P4 ;  /* 0x00000001ff1a7807 */ /* 0x000fe20002000000 */
[----:B-1----:R-:W-:Y:S08]  /*e500*/  @!P3 BRA `(.L_x_133) ;  /* 0x0000009000c0b947 */ /* 0x002ff00003800000 */
.L_x_381:
[----:B------:R-:W-:Y:S05]  /*e510*/  BSYNC B1 ;  /* 0x0000000000017941 */ /* 0x000fea0003800000 */
.L_x_132:
[----:B------:R-:W-:Y:S05]  /*e520*/  @P1 BRA `(.L_x_134) ;  /* 0x0000000000941947 */ /* 0x000fea0003800000 */
[----:B------:R-:W-:Y:S01]  /*e530*/  LEA R19, R3, R159, 0xd ;  /* 0x0000009f03137211 */ /* 0x000fe200078e68ff */
[----:B------:R-:W-:Y:S05]  /*e540*/  WARPSYNC.ALL ;  /* 0x0000000000007948 */ /* 0x000fea0003800000 */
[----:B------:R-:W-:Y:S01]  /*e550*/  IMAD R20, R158, 0x2, R19 ;  /* 0x000000029e147824 */ /* 0x000fe200078e0213 */
[----:B-1----:R-:W1:Y:S05]  /*e560*/  LDSM.16.M88.4 R12, [R19] ;  /* 0x00000000130c783b */ /* 0x002e6a0000000200 */
[----:B------:R-:W2:Y:S01]  /*e570*/  LDSM.16.M88.4 R20, [R20] ;  /* 0x000000001414783b */ /* 0x000ea20000000200 */
[----:B-1----:R-:W-:Y:S01]  /*e580*/  IMAD.U32 R153, R13, 0x10000, RZ ;  /* 0x000100000d997824 */ /* 0x002fe200078e00ff */
[C---:B------:R-:W-:Y:S01]  /*e590*/  SHF.L.U32 R5, R14.reuse, 0x10, RZ ;  /* 0x000000100e057819 */ /* 0x040fe200000006ff */
[----:B------:R-:W-:Y:S01]  /*e5a0*/  IMAD.U32 R9, R15, 0x10000, RZ ;  /* 0x000100000f097824 */ /* 0x000fe200078e00ff */
[----:B------:R-:W-:Y:S01]  /*e5b0*/  LOP3.LUT R7, R14, 0xffff0000, RZ, 0xc0, !PT ;  /* 0xffff00000e077812 */ /* 0x000fe200078ec0ff */
[-C--:B------:R-:W-:Y:S01]  /*e5c0*/  FMUL R153, R153, R16.reuse ;  /* 0x0000001099997220 */ /* 0x080fe20000400000 */
[C---:B------:R-:W-:Y:S01]  /*e5d0*/  SHF.L.U32 R155, R12.reuse, 0x10, RZ ;  /* 0x000000100c9b7819 */ /* 0x040fe200000006ff */
[----:B--2---:R-:W-:Y:S01]  /*e5e0*/  IMAD.U32 R27, R21, 0x10000, RZ ;  /* 0x00010000151b7824 */ /* 0x004fe200078e00ff */
[----:B------:R-:W-:Y:S01]  /*e5f0*/  LOP3.LUT R3, R12, 0xffff0000, RZ, 0xc0, !PT ;  /* 0xffff00000c037812 */ /* 0x000fe200078ec0ff */
[----:B------:R-:W-:Y:S01]  /*e600*/  IMAD.U32 R37, R23, 0x10000, RZ ;  /* 0x0001000017257824 */ /* 0x000fe200078e00ff */
        /* <DEDUP_REMOVED lines=23> */
.L_x_134:
[----:B------:R-:W-:Y:S02]  /*e780*/  LOP3.LUT R11, R11, R26, RZ, 0x3c, !PT ;  /* 0x0000001a0b0b7212 */ /* 0x000fe400078e3cff */
[----:B------:R-:W-:-:S07]  /*e790*/  SEL R3, R24, RZ, P4 ;  /* 0x000000ff18037207 */ /* 0x000fce0002000000 */
.L_x_130:
[----:B------:R-:W-:Y:S05]  /*e7a0*/  BSYNC B0 ;  /* 0x0000000000007941 */ /* 0x000fea0003800000 */
.L_x_129:
[C-C-:B------:R-:W-:Y:S01]  /*e7b0*/  FFMA R74, R17.reuse, R74, R2.reuse ;  /* 0x0000004a114a7223 */ /* 0x140fe20000000002 */
[C---:B------:R-:W-:Y:S01]  /*e7c0*/  FFMA R75, R17.reuse, R75, R2 ;  /* 0x0000004b114b7223 */ /* 0x040fe20000000002 */
[C-C-:B------:R-:W-:Y:S01]  /*e7d0*/  FFMA R72, R17.reuse, R72, R4.reuse ;  /* 0x0000004811487223 */ /* 0x140fe20000000004 */
[----:B------:R-:W-:Y:S01]  /*e7e0*/  FFMA R73, R17, R73, R4 ;  /* 0x0000004911497223 */ /* 0x000fe20000000004 */
[----:B-1----:R-:W-:Y:S01]  /*e7f0*/  FADD R25, R153, R74 ;  /* 0x0000004a99197221 */ /* 0x002fe20000000000 */
[----:B------:R-:W-:Y:S01]  /*e800*/  FADD R14, R152, R75 ;  /* 0x0000004b980e7221 */ /* 0x000fe20000000000 */
[C-C-:B------:R-:W-:Y:S01]  /*e810*/  FFMA R76, R17.reuse, R76, R4.reuse ;  /* 0x0000004c114c7223 */ /* 0x140fe20000000004 */
[C---:B------:R-:W-:Y:S01]  /*e820*/  FFMA R77, R17.reuse, R77, R4 ;  /* 0x0000004d114d7223 */ /* 0x040fe20000000004 */
[C-C-:B------:R-:W-:Y:S01]  /*e830*/  FFMA R78, R17.reuse, R78, R2.reuse ;  /* 0x0000004e114e7223 */ /* 0x140fe20000000002 */
[C-C-:B------:R-:W-:Y:S01]  /*e840*/  FFMA R79, R17.reuse, R79, R2.reuse ;  /* 0x0000004f114f7223 */ /* 0x140fe20000000002 */
[----:B------:R-:W-:Y:S01]  /*e850*/  F2FP.BF16.F32.PACK_AB R25, R14, R25 ;  /* 0x000000190e19723e */ /* 0x000fe200000010ff */
[C-C-:B------:R-:W-:Y:S01]  /*e860*/  FFMA R13, R17.reuse, R82, R2.reuse ;  /* 0x00000052110d7223 */ /* 0x140fe20000000002 */
[C---:B------:R-:W-:Y:S01]  /*e870*/  FFMA R83, R17.reuse, R83, R2 ;  /* 0x0000005311537223 */ /* 0x040fe20000000002 */
[C-C-:B------:R-:W-:Y:S01]  /*e880*/  FFMA R80, R17.reuse, R80, R4.reuse ;  /* 0x0000005011507223 */ /* 0x140fe20000000004 */
        /* <DEDUP_REMOVED lines=24> */
[----:B------:R-:W-:Y:S02]  /*ea10*/  F2FP.BF16.F32.PACK_AB R29, R30, R13 ;  /* 0x0000000d1e1d723e */ /* 0x000fe400000010ff */
        /* <DEDUP_REMOVED lines=22> */
.L_x_136:
[----:B------:R-:W-:Y:S05]  /*eb80*/  BSYNC B0 ;  /* 0x0000000000007941 */ /* 0x000fea0003800000 */
.L_x_135:
[----:B------:R-:W-:Y:S06]  /*eb90*/  BAR.SYNC.DEFER_BLOCKING 0x1, 0x100 ;  /* 0x0044000000007b1d */ /* 0x000fec0000010000 */
[----:B------:R-:W-:Y:S04]  /*eba0*/  BSSY B0, `(.L_x_137) ;  /* 0x0000009000007945 */ /* 0x000fe80003800000 */
[----:B------:R-:W-:Y:S05]  /*ebb0*/  @!P0 BRA `(.L_x_138) ;  /* 0x00000000001c8947 */ /* 0x000fea0003800000 */
[----:B------:R-:W-:-:S13]  /*ebc0*/  ISETP.NE.AND P3, PT, R156, 0x3, PT ;  /* 0x000000039c00780c */ /* 0x000fda0003f65270 */
[----:B------:R-:W-:Y:S05]  /*ebd0*/  @!P3 BRA `(.L_x_139) ;  /* 0x000000000004b947 */ /* 0x000fea0003800000 */
[----:B------:R-:W-:Y:S01]  /*ebe0*/  BPT.TRAP 0x1 ;  /* 0x000000040000795c */ /* 0x000fe20000300000 */
.L_x_139:
[----:B------:R-:W-:-:S04]  /*ebf0*/  ULEA UR4, UR8, UR50, 0x3 ;  /* 0x0000003208047291 */ /* 0x000fc8000f8e183f */
[----:B------:R-:W-:-:S04]  /*ec00*/  UIADD3 UR4, UR4, 0x50, URZ ;  /* 0x0000005004047890 */ /* 0x000fc8000fffe03f */
[----:B------:R-:W-:-:S09]  /*ec10*/  UPRMT UR4, UR49, 0x654, UR4 ;  /* 0x0000065431047896 */ /* 0x000fd20008000004 */
[----:B------:R-:W-:Y:S03]  /*ec20*/  SYNCS.ARRIVE.TRANS64.RED.A1T0 RZ, [UR4], RZ ;  /* 0x000000ffffff79a7 */ /* 0x000fe60008100404 */
.L_x_138:
[----:B------:R-:W-:Y:S05]  /*ec30*/  BSYNC B0 ;  /* 0x0000000000007941 */ /* 0x000fea0003800000 */
.L_x_137:
        /* <DEDUP_REMOVED lines=8> */
.L_x_142:
        /* <DEDUP_REMOVED lines=8> */
.L_x_382:
[----:B------:R-:W-:Y:S05]  /*ed40*/  BSYNC B1 ;  /* 0x0000000000017941 */ /* 0x000fea0003800000 */
.L_x_143:
        /* <DEDUP_REMOVED lines=38> */
.L_x_145:
[----:B------:R-:W-:Y:S02]  /*efb0*/  LOP3.LUT R11, R11, R26, RZ, 0x3c, !PT ;  /* 0x0000001a0b0b7212 */ /* 0x000fe400078e3cff */
[----:B------:R-:W-:-:S07]  /*efc0*/  SEL R3, R24, RZ, P4 ;  /* 0x000000ff18037207 */ /* 0x000fce0002000000 */
.L_x_141:
[----:B------:R-:W-:Y:S05]  /*efd0*/  BSYNC B0 ;  /* 0x0000000000007941 */ /* 0x000fea0003800000 */
.L_x_140:
        /* <DEDUP_REMOVED lines=30> */
[----:B------:R-:W-:Y:S01]  /*f1c0*/  FADD R15, R22, R25 ;  /* 0x00000019160f7221 */ /* 0x000fe20000000000 */
[----:B------:R-:W-:Y:S01]  /*f1d0*/  F2FP.BF16.F32.PACK_AB R25, R28, R27 ;  /* 0x0000001b1c19723e */ /* 0x000fe200000010ff */
[C-C-:B------:R-:W-:Y:S01]  /*f1e0*/  FFMA R14, R17.reuse, R41, R6.reuse ;  /* 0x00000029110e7223 */ /* 0x140fe20000000006 */
[----:B------:R-:W-:Y:S02]  /*f1f0*/  FFMA R13, R17, R40, R6 ;  /* 0x00000028110d7223 */ /* 0x000fe40000000006 */
[----:B------:R-:W-:Y:S01]  /*f200*/  F2FP.BF16.F32.PACK_AB R26, R15, R26 ;  /* 0x0000001a0f1a723e */ /* 0x000fe200000010ff */
[----:B------:R-:W-:Y:S01]  /*f210*/  FADD R14, R21, R14 ;  /* 0x0000000e150e7221 */ /* 0x000fe20000000000 */
[C-C-:B------:R-:W-:Y:S01]  /*f220*/  FFMA R28, R17.reuse, R39, R0.reuse ;  /* 0x00000027111c7223 */ /* 0x140fe20000000000 */
[----:B------:R-:W-:Y:S01]  /*f230*/  FADD R13, R20, R13 ;  /* 0x0000000d140d7221 */ /* 0x000fe20000000000 */
[----:B------:R-:W-:-:S02]  /*f240*/  FFMA R15, R17, R38, R0 ;  /* 0x00000026110f7223 */ /* 0x000fc40000000000 */
[----:B------:R-:W-:Y:S01]  /*f250*/  FADD R28, R19, R28 ;  /* 0x0000001c131c7221 */ /* 0x000fe20000000000 */
[C-C-:B------:R-:W-:Y:S01]  /*f260*/  FFMA R27, R17.reuse, R37, R6.reuse ;  /* 0x00000025111b7223 */ /* 0x140fe20000000006 */
[----:B------:R-:W-:Y:S01]  /*f270*/  FADD R15, R18, R15 ;  /* 0x0000000f120f7221 */ /* 0x000fe20000000000 */
[----:B------:R-:W-:-:S04]  /*f280*/  FFMA R29, R17, R29, R6 ;  /* 0x0000001d111d7223 */ /* 0x000fc80000000006 */
[----:B------:R-:W-:Y:S01]  /*f290*/  F2FP.BF16.F32.PACK_AB R28, R15, R28 ;  /* 0x0000001c0f1c723e */ /* 0x000fe200000010ff */
[C-C-:B------:R-:W-:Y:S01]  /*f2a0*/  FFMA R30, R17.reuse, R30, R0.reuse ;  /* 0x0000001e111e7223 */ /* 0x140fe20000000000 */
[----:B------:R-:W-:Y:S01]  /*f2b0*/  FADD R40, R10, R29 ;  /* 0x0000001d0a287221 */ /* 0x000fe20000000000 */
[----:B------:R-:W-:Y:S02]  /*f2c0*/  FFMA R31, R17, R31, R0 ;  /* 0x0000001f111f7223 */ /* 0x000fe40000000000 */
[----:B------:R-:W-:Y:S01]  /*f2d0*/  FADD R30, R9, R30 ;  /* 0x0000001e091e7221 */ /* 0x000fe20000000000 */
[C-C-:B------:R-:W-:Y:S01]  /*f2e0*/  FFMA R36, R17.reuse, R36, R6.reuse ;  /* 0x0000002411247223 */ /* 0x140fe20000000006 */
[----:B------:R-:W-:Y:S01]  /*f2f0*/  FADD R31, R8, R31 ;  /* 0x0000001f081f7221 */ /* 0x000fe20000000000 */
[----:B------:R-:W-:Y:S01]  /*f300*/  FFMA R38, R17, R35, R6 ;  /* 0x0000002311267223 */ /* 0x000fe20000000006 */
[----:B------:R-:W-:Y:S01]  /*f310*/  FADD R35, R12, R27 ;  /* 0x0000001b0c237221 */ /* 0x000fe20000000000 */
[----:B------:R-:W-:Y:S01]  /*f320*/  FADD R36, R7, R36 ;  /* 0x0000002407247221 */ /* 0x000fe20000000000 */
[----:B------:R-:W-:Y:S01]  /*f330*/  F2FP.BF16.F32.PACK_AB R27, R13, R14 ;  /* 0x0000000e0d1b723e */ /* 0x000fe200000010ff */
[----:B------:R-:W-:Y:S01]  /*f340*/  FADD R37, R5, R38 ;  /* 0x0000002605257221 */ /* 0x000fe20000000000 */
[----:B------:R-:W-:-:S02]  /*f350*/  F2FP.BF16.F32.PACK_AB R30, R31, R30 ;  /* 0x0000001e1f1e723e */ /* 0x000fc400000010ff */
[----:B------:R-:W-:Y:S01]  /*f360*/  F2FP.BF16.F32.PACK_AB R29, R40, R35 ;  /* 0x00000023281d723e */ /* 0x000fe200000010ff */
[----:B------:R1:W-:Y:S01]  /*f370*/  STSM.16.M88.4 [R157+0x200], R24 ;  /* 0x000200189d007844 */ /* 0x0003e20000000200 */
        /* <DEDUP_REMOVED lines=19> */
.L_x_147:
[----:B------:R-:W-:Y:S05]  /*f4b0*/  BSYNC B0 ;  /* 0x0000000000007941 */ /* 0x000fea0003800000 */
.L_x_146:
[----:B------:R-:W-:Y:S06]  /*f4c0*/  BAR.SYNC.DEFER_BLOCKING 0x1, 0x100 ;  /* 0x0044000000007b1d */ /* 0x000fec0000010000 */
[----:B------:R-:W-:Y:S04]  /*f4d0*/  BSSY B0, `(.L_x_148) ;  /* 0x0000009000007945 */ /* 0x000fe80003800000 */
[----:B------:R-:W-:Y:S05]  /*f4e0*/  @!P0 BRA `(.L_x_149) ;  /* 0x00000000001c8947 */ /* 0x000fea0003800000 */
[----:B------:R-:W-:-:S13]  /*f4f0*/  ISETP.NE.AND P3, PT, R156, 0x3, PT ;  /* 0x000000039c00780c */ /* 0x000fda0003f65270 */
[----:B------:R-:W-:Y:S05]  /*f500*/  @!P3 BRA `(.L_x_150) ;  /* 0x000000000004b947 */ /* 0x000fea0003800000 */
[----:B------:R-:W-:Y:S01]  /*f510*/  BPT.TRAP 0x1 ;  /* 0x000000040000795c */ /* 0x000fe20000300000 */
.L_x_150:
[----:B------:R-:W-:-:S04]  /*f520*/  ULEA UR4, UR8, UR50, 0x3 ;  /* 0x0000003208047291 */ /* 0x000fc8000f8e183f */
[----:B------:R-:W-:-:S04]  /*f530*/  UIADD3 UR4, UR4, 0x50, URZ ;  /* 0x0000005004047890 */ /* 0x000fc8000fffe03f */
[----:B------:R-:W-:-:S09]  /*f540*/  UPRMT UR4, UR49, 0x654, UR4 ;  /* 0x0000065431047896 */ /* 0x000fd20008000004 */
[----:B------:R-:W-:Y:S03]  /*f550*/  SYNCS.ARRIVE.TRANS64.RED.A1T0 RZ, [UR4], RZ ;  /* 0x000000ffffff79a7 */ /* 0x000fe60008100404 */
.L_x_149:
[----:B------:R-:W-:Y:S05]  /*f560*/  BSYNC B0 ;  /* 0x0000000000007941 */ /* 0x000fea0003800000 */
.L_x_148:
        /* <DEDUP_REMOVED lines=8> */
.L_x_153:
        /* <DEDUP_REMOVED lines=8> */
.L_x_383:
[----:B------:R-:W-:Y:S05]  /*f670*/  BSYNC B1 ;  /* 0x0000000000017941 */ /* 0x000fea0003800000 */
.L_x_154:
        /* <DEDUP_REMOVED lines=38> */
.L_x_156:
[----:B------:R-:W-:Y:S02]  /*f8e0*/  LOP3.LUT R11, R11, R26, RZ, 0x3c, !PT ;  /* 0x0000001a0b0b7212 */ /* 0x000fe400078e3cff */
[----:B------:R-:W-:-:S07]  /*f8f0*/  SEL R3, R24, RZ, P4 ;  /* 0x000000ff18037207 */ /* 0x000fce0002000000 */
.L_x_152:
[----:B------:R-:W-:Y:S05]  /*f900*/  BSYNC B0 ;  /* 0x0000000000007941 */ /* 0x000fea0003800000 */
.L_x_151:
        /* <DEDUP_REMOVED lines=61> */
.L_x_158:
[----:B------:R-:W-:Y:S05]  /*fce0*/  BSYNC B0 ;  /* 0x0000000000007941 */ /* 0x000fea0003800000 */
.L_x_157:
[----:B------:R-:W-:Y:S06]  /*fcf0*/  BAR.SYNC.DEFER_BLOCKING 0x1, 0x100 ;  /* 0x0044000000007b1d */ /* 0x000fec0000010000 */
[----:B------:R-:W-:Y:S04]  /*fd00*/  BSSY B0, `(.L_x_159) ;  /* 0x0000009000007945 */ /* 0x000fe80003800000 */
[----:B------:R-:W-:Y:S05]  /*fd10*/  @!P0 BRA `(.L_x_160) ;  /* 0x00000000001c8947 */ /* 0x000fea0003800000 */
[----:B------:R-:W-:-:S13]  /*fd20*/  ISETP.NE.AND P3, PT, R156, 0x3, PT ;  /* 0x000000039c00780c */ /* 0x000fda0003f65270 */
[----:B------:R-:W-:Y:S05]  /*fd30*/  @!P3 BRA `(.L_x_161) ;  /* 0x000000000004b947 */ /* 0x000fea0003800000 */
[----:B------:R-:W-:Y:S01]  /*fd40*/  BPT.TRAP 0x1 ;  /* 0x000000040000795c */ /* 0x000fe20000300000 */
.L_x_161:
[----:B------:R-:W-:-:S04]  /*fd50*/  ULEA UR4, UR8, UR50, 0x3 ;  /* 0x0000003208047291 */ /* 0x000fc8000f8e183f */
[----:B------:R-:W-:-:S04]  /*fd60*/  UIADD3 UR4, UR4, 0x50, URZ ;  /* 0x0000005004047890 */ /* 0x000fc8000fffe03f */
[----:B------:R-:W-:-:S09]  /*fd70*/  UPRMT UR4, UR49, 0x654, UR4 ;  /* 0x0000065431047896 */ /* 0x000fd20008000004 */
[----:B------:R-:W-:Y:S03]  /*fd80*/  SYNCS.ARRIVE.TRANS64.RED.A1T0 RZ, [UR4], RZ ;  /* 0x000000ffffff79a7 */ /* 0x000fe60008100404 */
.L_x_160:
[----:B------:R-:W-:Y:S05]  /*fd90*/  BSYNC B0 ;  /* 0x0000000000007941 */ /* 0x000fea0003800000 */
.L_x_159:
        /* <DEDUP_REMOVED lines=8> */
.L_x_164:
        /* <DEDUP_REMOVED lines=8> */
.L_x_384:
[----:B------:R-:W-:Y:S05]  /*fea0*/  BSYNC B1 ;  /* 0x0000000000017941 */ /* 0x000fea0003800000 */
.L_x_165:
        /* <DEDUP_REMOVED lines=38> */
.L_x_167:
[----:B------:R-:W-:Y:S02]  /*10110*/  LOP3.LUT R11, R11, R26, RZ, 0x3c, !PT ;  /* 0x0000001a0b0b7212 */ /* 0x000fe400078e3cff */
[----:B------:R-:W-:-:S07]  /*10120*/  SEL R3, R24, RZ, P4 ;  /* 0x000000ff18037207 */ /* 0x000fce0002000000 */
.L_x_163:
[----:B------:R-:W-:Y:S05]  /*10130*/  BSYNC B0 ;  /* 0x0000000000007941 */ /* 0x000fea0003800000 */
.L_x_162:
        /* <DEDUP_REMOVED lines=77> */
.L_x_169:
[----:B------:R-:W-:Y:S05]  /*10610*/  BSYNC B0 ;  /* 0x0000000000007941 */ /* 0x000fea0003800000 */
.L_x_168:
[----:B------:R-:W-:Y:S06]  /*10620*/  BAR.SYNC.DEFER_BLOCKING 0x1, 0x100 ;  /* 0x0044000000007b1d */ /* 0x000fec0000010000 */
[----:B------:R-:W-:Y:S04]  /*10630*/  BSSY B0, `(.L_x_170) ;  /* 0x0000009000007945 */ /* 0x000fe80003800000 */
[----:B------:R-:W-:Y:S05]  /*10640*/  @!P0 BRA `(.L_x_171) ;  /* 0x00000000001c8947 */ /* 0x000fea0003800000 */
[----:B------:R-:W-:-:S13]  /*10650*/  ISETP.NE.AND P3, PT, R156, 0x3, PT ;  /* 0x000000039c00780c */ /* 0x000fda0003f65270 */
[----:B------:R-:W-:Y:S05]  /*10660*/  @!P3 BRA `(.L_x_172) ;  /* 0x000000000004b947 */ /* 0x000fea0003800000 */
[----:B------:R-:W-:Y:S01]  /*10670*/  BPT.TRAP 0x1 ;  /* 0x000000040000795c */ /* 0x000fe20000300000 */
.L_x_172:
[----:B------:R-:W-:-:S04]  /*10680*/  ULEA UR4, UR8, UR50, 0x3 ;  /* 0x0000003208047291 */ /* 0x000fc8000f8e183f */
[----:B------:R-:W-:-:S04]  /*10690*/  UIADD3 UR4, UR4, 0x50, URZ ;  /* 0x0000005004047890 */ /* 0x000fc8000fffe03f */
[----:B------:R-:W-:-:S09]  /*106a0*/  UPRMT UR4, UR49, 0x654, UR4 ;  /* 0x0000065431047896 */ /* 0x000fd20008000004 */
[----:B------:R-:W-:Y:S03]  /*106b0*/  SYNCS.ARRIVE.TRANS64.RED.A1T0 RZ, [UR4], RZ ;  /* 0x000000ffffff79a7 */ /* 0x000fe60008100404 */
.L_x_171:
[----:B------:R-:W-:Y:S05]  /*106c0*/  BSYNC B0 ;  /* 0x0000000000007941 */ /* 0x000fea0003800000 */
.L_x_170:
        /* <DEDUP_REMOVED lines=8> */
.L_x_175:
        /* <DEDUP_REMOVED lines=8> */
.L_x_385:
[----:B------:R-:W-:Y:S05]  /*107d0*/  BSYNC B1 ;  /* 0x0000000000017941 */ /* 0x000fea0003800000 */
.L_x_176:
        /* <DEDUP_REMOVED lines=38> */
.L_x_178:
[----:B------:R-:W-:Y:S02]  /*10a40*/  LOP3.LUT R11, R11, R26, RZ, 0x3c, !PT ;  /* 0x0000001a0b0b7212 */ /* 0x000fe400078e3cff */
[----:B------:R-:W-:-:S07]  /*10a50*/  SEL R3, R24, RZ, P4 ;  /* 0x000000ff18037207 */ /* 0x000fce0002000000 */
.L_x_174:
[----:B------:R-:W-:Y:S05]  /*10a60*/  BSYNC B0 ;  /* 0x0000000000007941 */ /* 0x000fea0003800000 */
.L_x_173:
        /* <DEDUP_REMOVED lines=61> */
.L_x_180:
[----:B------:R-:W-:Y:S05]  /*10e40*/  BSYNC B0 ;  /* 0x0000000000007941 */ /* 0x000fea0003800000 */
.L_x_179:
[----:B------:R-:W-:Y:S06]  /*10e50*/  BAR.SYNC.DEFER_BLOCKING 0x1, 0x100 ;  /* 0x0044000000007b1d */ /* 0x000fec0000010000 */
[----:B------:R-:W-:Y:S04]  /*10e60*/  BSSY B0, `(.L_x_181) ;  /* 0x0000009000007945 */ /* 0x000fe80003800000 */
[----:B------:R-:W-:Y:S05]  /*10e70*/  @!P0 BRA `(.L_x_182) ;  /* 0x00000000001c8947 */ /* 0x000fea0003800000 */
[----:B------:R-:W-:-:S13]  /*10e80*/  ISETP.NE.AND P3, PT, R156, 0x3, PT ;  /* 0x000000039c00780c */ /* 0x000fda0003f65270 */
[----:B------:R-:W-:Y:S05]  /*10e90*/  @!P3 BRA `(.L_x_183) ;  /* 0x000000000004b947 */ /* 0x000fea0003800000 */
[----:B------:R-:W-:Y:S01]  /*10ea0*/  BPT.TRAP 0x1 ;  /* 0x000000040000795c */ /* 0x000fe20000300000 */
.L_x_183:
[----:B------:R-:W-:-:S04]  /*10eb0*/  ULEA UR4, UR8, UR50, 0x3 ;  /* 0x0000003208047291 */ /* 0x000fc8000f8e183f */
[----:B------:R-:W-:-:S04]  /*10ec0*/  UIADD3 UR4, UR4, 0x50, URZ ;  /* 0x0000005004047890 */ /* 0x000fc8000fffe03f */
[----:B------:R-:W-:-:S09]  /*10ed0*/  UPRMT UR4, UR49, 0x654, UR4 ;  /* 0x0000065431047896 */ /* 0x000fd20008000004 */
[----:B------:R-:W-:Y:S03]  /*10ee0*/  SYNCS.ARRIVE.TRANS64.RED.A1T0 RZ, [UR4], RZ ;  /* 0x000000ffffff79a7 */ /* 0x000fe60008100404 */
.L_x_182:
[----:B------:R-:W-:Y:S05]  /*10ef0*/  BSYNC B0 ;  /* 0x0000000000007941 */ /* 0x000fea0003800000 */
.L_x_181:
        /* <DEDUP_REMOVED lines=8> */
.L_x_186:
        /* <DEDUP_REMOVED lines=8> */
.L_x_386:
[----:B------:R-:W-:Y:S05]  /*11000*/  BSYNC B1 ;  /* 0x0000000000017941 */ /* 0x000fea0003800000 */
.L_x_187:
[----:B------:R-:W-:Y:S05]  /*11010*/  @P1 BRA `(.L_x_189) ;  /* 0x0000000000941947 */ /* 0x000fea0003800000 */
[----:B------:R-:W-:Y:S01]  /*11020*/  IMAD R25, R3, 0x2000, R159 ;  /* 0x0000200003197824 */ /* 0x000fe200078e029f */
[----:B------:R-:W-:Y:S05]  /*11030*/  WARPSYNC.ALL ;  /* 0x0000000000007948 */ /* 0x000fea0003800000 */
[----:B------:R-:W-:Y:S01]  /*11040*/  LEA R12, R158, R25, 0x1 ;  /* 0x000000199e0c7211 */ /* 0x000fe200078e08ff */
[----:B------:R-:W2:Y:S05]  /*11050*/  LDSM.16.M88.4 R20, [R25] ;  /* 0x000000001914783b */ /* 0x000eaa0000000200 */
[----:B-1----:R-:W1:Y:S01]  /*11060*/  LDSM.16.M88.4 R12, [R12] ;  /* 0x000000000c0c783b */ /* 0x002e620000000200 */
[C---:B--2---:R-:W-:Y:S01]  /*11070*/  SHF.L.U32 R153, R21.reuse, 0x10, RZ ;  /* 0x0000001015997819 */ /* 0x044fe200000006ff */
[----:B------:R-:W-:Y:S01]  /*11080*/  IMAD.U32 R5, R22, 0x10000, RZ ;  /* 0x0001000016057824 */ /* 0x000fe200078e00ff */
[----:B------:R-:W-:Y:S01]  /*11090*/  LOP3.LUT R21, R21, 0xffff0000, RZ, 0xc0, !PT ;  /* 0xffff000015157812 */ /* 0x000fe200078ec0ff */
[----:B------:R-:W-:Y:S01]  /*110a0*/  IMAD.U32 R155, R20, 0x10000, RZ ;  /* 0x00010000149b7824 */ /* 0x000fe200078e00ff */
[----:B------:R-:W-:Y:S01]  /*110b0*/  LOP3.LUT R7, R22, 0xffff0000, RZ, 0xc0, !PT ;  /* 0xffff000016077812 */ /* 0x000fe200078ec0ff */
[----:B-1----:R-:W-:Y:S01]  /*110c0*/  IMAD.U32 R25, R12, 0x10000, RZ ;  /* 0x000100000c197824 */ /* 0x002fe200078e00ff */
[C---:B------:R-:W-:Y:S01]  /*110d0*/  SHF.L.U32 R9, R23.reuse, 0x10, RZ ;  /* 0x0000001017097819 */ /* 0x040fe200000006ff */
[----:B------:R-:W-:Y:S01]  /*110e0*/  IMAD.U32 R31, R14, 0x10000, RZ ;  /* 0x000100000e1f7824 */ /* 0x000fe200078e00ff */
[----:B------:R-:W-:Y:S01]  /*110f0*/  LOP3.LUT R19, R23, 0xffff0000, RZ, 0xc0, !PT ;  /* 0xffff000017137812 */ /* 0x000fe200078ec0ff */
[-C--:B------:R-:W-:Y:S01]  /*11100*/  FMUL R152, R21, R16.reuse ;  /* 0x0000001015987220 */ /* 0x080fe20000400000 */
[----:B------:R-:W-:Y:S01]  /*11110*/  SHF.L.U32 R29, R13, 0x10, RZ ;  /* 0x000000100d1d7819 */ /* 0x000fe200000006ff */
[-C--:B------:R-:W-:Y:S01]  /*11120*/  FMUL R23, R5, R16.reuse ;  /* 0x0000001005177220 */ /* 0x080fe20000400000 */
        /* <DEDUP_REMOVED lines=20> */
.L_x_189:
[----:B------:R-:W-:Y:S02]  /*11270*/  LOP3.LUT R11, R11, R26, RZ, 0x3c, !PT ;  /* 0x0000001a0b0b7212 */ /* 0x000fe400078e3cff */
[----:B------:R-:W-:-:S07]  /*11280*/  SEL R3, R24, RZ, P4 ;  /* 0x000000ff18037207 */ /* 0x000fce0002000000 */
.L_x_185:
[----:B------:R-:W-:Y:S05]  /*11290*/  BSYNC B0 ;  /* 0x0000000000007941 */ /* 0x000fea0003800000 */
.L_x_184:
        /* <DEDUP_REMOVED lines=77> */
.L_x_191:
[----:B------:R-:W-:Y:S05]  /*11770*/  BSYNC B0 ;  /* 0x0000000000007941 */ /* 0x000fea0003800000 */
.L_x_190:
[----:B------:R-:W-:Y:S06]  /*11780*/  BAR.SYNC.DEFER_BLOCKING 0x1, 0x100 ;  /* 0x0044000000007b1d */ /* 0x000fec0000010000 */
[----:B------:R-:W-:Y:S04]  /*11790*/  BSSY B0, `(.L_x_192) ;  /* 0x0000009000007945 */ /* 0x000fe80003800000 */
[----:B------:R-:W-:Y:S05]  /*117a0*/  @!P0 BRA `(.L_x_193) ;  /* 0x00000000001c8947 */ /* 0x000fea0003800000 */
[----:B------:R-:W-:-:S13]  /*117b0*/  ISETP.NE.AND P3, PT, R156, 0x3, PT ;  /* 0x000000039c00780c */ /* 0x000fda0003f65270 */
[----:B------:R-:W-:Y:S05]  /*117c0*/  @!P3 BRA `(.L_x_194) ;  /* 0x000000000004b947 */ /* 0x000fea0003800000 */
[----:B------:R-:W-:Y:S01]  /*117d0*/  BPT.TRAP 0x1 ;  /* 0x000000040000795c */ /* 0x000fe20000300000 */
.L_x_194:
[----:B------:R-:W-:-:S04]  /*117e0*/  ULEA UR4, UR8, UR50, 0x3 ;  /* 0x0000003208047291 */ /* 0x000fc8000f8e183f */
[----:B------:R-:W-:-:S04]  /*117f0*/  UIADD3 UR4, UR4, 0x50, URZ ;  /* 0x0000005004047890 */ /* 0x000fc8000fffe03f */
[----:B------:R-:W-:-:S09]  /*11800*/  UPRMT UR4, UR49, 0x654, UR4 ;  /* 0x0000065431047896 */ /* 0x000fd20008000004 */
[----:B------:R-:W-:Y:S03]  /*11810*/  SYNCS.ARRIVE.TRANS64.RED.A1T0 RZ, [UR4], RZ ;  /* 0x000000ffffff79a7 */ /* 0x000fe60008100404 */
.L_x_193:
[----:B------:R-:W-:Y:S05]  /*11820*/  BSYNC B0 ;  /* 0x0000000000007941 */ /* 0x000fea0003800000 */
.L_x_192:
        /* <DEDUP_REMOVED lines=8> */
.L_x_197:
        /* <DEDUP_REMOVED lines=8> */
.L_x_387:
[----:B------:R-:W-:Y:S05]  /*11930*/  BSYNC B1 ;  /* 0x0000000000017941 */ /* 0x000fea0003800000 */
.L_x_198:
[----:B------:R-:W-:Y:S05]  /*11940*/  @P1 BRA `(.L_x_200) ;  /* 0x0000000000941947 */ /* 0x000fea0003800000 */
[----:B------:R-:W-:Y:S01]  /*11950*/  LEA R25, R3, R159, 0xd ;  /* 0x0000009f03197211 */ /* 0x000fe200078e68ff */
[----:B------:R-:W-:Y:S05]  /*11960*/  WARPSYNC.ALL ;  /* 0x0000000000007948 */ /* 0x000fea0003800000 */
[----:B------:R-:W-:Y:S01]  /*11970*/  IMAD R12, R158, 0x2, R25 ;  /* 0x000000029e0c7824 */ /* 0x000fe200078e0219 */
[----:B------:R-:W2:Y:S05]  /*11980*/  LDSM.16.M88.4 R20, [R25] ;  /* 0x000000001914783b */ /* 0x000eaa0000000200 */
[----:B-1----:R-:W1:Y:S01]  /*11990*/  LDSM.16.M88.4 R12, [R12] ;  /* 0x000000000c0c783b */ /* 0x002e620000000200 */
[C---:B--2---:R-:W-:Y:S01]  /*119a0*/  IMAD.U32 R153, R21.reuse, 0x10000, RZ ;  /* 0x0001000015997824 */ /* 0x044fe200078e00ff */
[----:B------:R-:W-:Y:S01]  /*119b0*/  LOP3.LUT R21, R21, 0xffff0000, RZ, 0xc0, !PT ;  /* 0xffff000015157812 */ /* 0x000fe200078ec0ff */
[----:B------:R-:W-:Y:S01]  /*119c0*/  IMAD.U32 R9, R23, 0x10000, RZ ;  /* 0x0001000017097824 */ /* 0x000fe200078e00ff */
[C---:B------:R-:W-:Y:S01]  /*119d0*/  SHF.L.U32 R5, R22.reuse, 0x10, RZ ;  /* 0x0000001016057819 */ /* 0x040fe200000006ff */
[-C--:B------:R-:W-:Y:S01]  /*119e0*/  FMUL R153, R153, R16.reuse ;  /* 0x0000001099997220 */ /* 0x080fe20000400000 */
[----:B------:R-:W-:Y:S01]  /*119f0*/  LOP3.LUT R7, R22, 0xffff0000, RZ, 0xc0, !PT ;  /* 0xffff000016077812 */ /* 0x000fe200078ec0ff */
[----:B-1----:R-:W-:Y:S01]  /*11a00*/  IMAD.U32 R29, R13, 0x10000, RZ ;  /* 0x000100000d1d7824 */ /* 0x002fe200078e00ff */
        /* <DEDUP_REMOVED lines=25> */
.L_x_200:
[----:B------:R-:W-:Y:S02]  /*11ba0*/  LOP3.LUT R11, R11, R26, RZ, 0x3c, !PT ;  /* 0x0000001a0b0b7212 */ /* 0x000fe400078e3cff */
[----:B------:R-:W-:-:S07]  /*11bb0*/  SEL R3, R24, RZ, P4 ;  /* 0x000000ff18037207 */ /* 0x000fce0002000000 */
.L_x_196:
[----:B------:R-:W-:Y:S05]  /*11bc0*/  BSYNC B0 ;  /* 0x0000000000007941 */ /* 0x000fea0003800000 */
.L_x_195:
        /* <DEDUP_REMOVED lines=61> */
.L_x_202:
[----:B------:R-:W-:Y:S05]  /*11fa0*/  BSYNC B0 ;  /* 0x0000000000007941 */ /* 0x000fea0003800000 */
.L_x_201:
[----:B------:R-:W-:Y:S06]  /*11fb0*/  BAR.SYNC.DEFER_BLOCKING 0x1, 0x100 ;  /* 0x0044000000007b1d */ /* 0x000fec0000010000 */
[----:B------:R-:W-:Y:S04]  /*11fc0*/  BSSY B0, `(.L_x_203) ;  /* 0x0000009000007945 */ /* 0x000fe80003800000 */
[----:B------:R-:W-:Y:S05]  /*11fd0*/  @!P0 BRA `(.L_x_204) ;  /* 0x00000000001c8947 */ /* 0x000fea0003800000 */
[----:B------:R-:W-:-:S13]  /*11fe0*/  ISETP.NE.AND P3, PT, R156, 0x3, PT ;  /* 0x000000039c00780c */ /* 0x000fda0003f65270 */
[----:B------:R-:W-:Y:S05]  /*11ff0*/  @!P3 BRA `(.L_x_205) ;  /* 0x000000000004b947 */ /* 0x000fea0003800000 */
[----:B------:R-:W-:Y:S01]  /*12000*/  BPT.TRAP 0x1 ;  /* 0x000000040000795c */ /* 0x000fe20000300000 */
.L_x_205:
[----:B------:R-:W-:-:S04]  /*12010*/  ULEA UR4, UR8, UR50, 0x3 ;  /* 0x0000003208047291 */ /* 0x000fc8000f8e183f */
[----:B------:R-:W-:-:S04]  /*12020*/  UIADD3 UR4, UR4, 0x50, URZ ;  /* 0x0000005004047890 */ /* 0x000fc8000fffe03f */
[----:B------:R-:W-:-:S09]  /*12030*/  UPRMT UR4, UR49, 0x654, UR4 ;  /* 0x0000065431047896 */ /* 0x000fd20008000004 */
[----:B------:R-:W-:Y:S03]  /*12040*/  SYNCS.ARRIVE.TRANS64.RED.A1T0 RZ, [UR4], RZ ;  /* 0x000000ffffff79a7 */ /* 0x000fe60008100404 */
.L_x_204:
[----:B------:R-:W-:Y:S05]  /*12050*/  BSYNC B0 ;  /* 0x0000000000007941 */ /* 0x000fea0003800000 */
.L_x_203:
        /* <DEDUP_REMOVED lines=8> */
.L_x_208:
        /* <DEDUP_REMOVED lines=8> */
.L_x_388:
[----:B------:R-:W-:Y:S05]  /*12160*/  BSYNC B1 ;  /* 0x0000000000017941 */ /* 0x000fea0003800000 */
.L_x_209:
[----:B------:R-:W-:Y:S05]  /*12170*/  @P1 BRA `(.L_x_211) ;  /* 0x0000000000941947 */ /* 0x000fea0003800000 */
[----:B------:R-:W-:Y:S01]  /*12180*/  IMAD R7, R3, 0x2000, R159 ;  /* 0x0000200003077824 */ /* 0x000fe200078e029f */
[----:B------:R-:W-:Y:S05]  /*12190*/  WARPSYNC.ALL ;  /* 0x0000000000007948 */ /* 0x000fea0003800000 */
[----:B------:R-:W-:Y:S01]  /*121a0*/  LEA R24, R158, R7, 0x1 ;  /* 0x000000079e187211 */ /* 0x000fe200078e08ff */
[----:B-1----:R-:W1:Y:S05]  /*121b0*/  LDSM.16.M88.4 R12, [R7] ;  /* 0x00000000070c783b */ /* 0x002e6a0000000200 */
[----:B------:R-:W2:Y:S01]  /*121c0*/  LDSM.16.M88.4 R24, [R24] ;  /* 0x000000001818783b */ /* 0x000ea20000000200 */
[----:B-1----:R-:W-:Y:S01]  /*121d0*/  SHF.L.U32 R153, R13, 0x10, RZ ;  /* 0x000000100d997819 */ /* 0x002fe200000006ff */
[----:B------:R-:W-:Y:S01]  /*121e0*/  IMAD.U32 R155, R12, 0x10000, RZ ;  /* 0x000100000c9b7824 */ /* 0x000fe200078e00ff */
[C---:B------:R-:W-:Y:S01]  /*121f0*/  LOP3.LUT R5, R14.reuse, 0xffff0000, RZ, 0xc0, !PT ;  /* 0xffff00000e057812 */ /* 0x040fe200078ec0ff */
[----:B------:R-:W-:Y:S01]  /*12200*/  IMAD.U32 R23, R14, 0x10000, RZ ;  /* 0x000100000e177824 */ /* 0x000fe200078e00ff */
[----:B------:R-:W-:Y:S01]  /*12210*/  SHF.L.U32 R21, R15, 0x10, RZ ;  /* 0x000000100f157819 */ /* 0x000fe200000006ff */
[C---:B--2---:R-:W-:Y:S01]  /*12220*/  IMAD.U32 R19, R24.reuse, 0x10000, RZ ;  /* 0x0001000018137824 */ /* 0x044fe200078e00ff */
[----:B------:R-:W-:Y:S01]  /*12230*/  LOP3.LUT R7, R24, 0xffff0000, RZ, 0xc0, !PT ;  /* 0xffff000018077812 */ /* 0x000fe200078ec0ff */
[----:B------:R-:W-:Y:S01]  /*12240*/  IMAD.U32 R29, R26, 0x10000, RZ ;  /* 0x000100001a1d7824 */ /* 0x000fe200078e00ff */
        /* <DEDUP_REMOVED lines=24> */
.L_x_211:
[----:B------:R-:W-:Y:S02]  /*123d0*/  LOP3.LUT R11, R11, R30, RZ, 0x3c, !PT ;  /* 0x0000001e0b0b7212 */ /* 0x000fe400078e3cff */
[----:B------:R-:W-:-:S07]  /*123e0*/  SEL R3, R28, RZ, P4 ;  /* 0x000000ff1c037207 */ /* 0x000fce0002000000 */
.L_x_207:
[----:B------:R-:W-:Y:S05]  /*123f0*/  BSYNC B0 ;  /* 0x0000000000007941 */ /* 0x000fea0003800000 */
.L_x_206:
        /* <DEDUP_REMOVED lines=23> */
[C-C-:B-----5:R-:W-:Y:S01]  /*12570*/  FFMA R25, R17.reuse, R25, R0.reuse ;  /* 0x0000001911197223 */ /* 0x160fe20000000000 */
[----:B------:R-:W-:-:S03]  /*12580*/  FFMA R30, R17, R30, R0 ;  /* 0x0000001e111e7223 */ /* 0x000fc60000000000 */
[----:B------:R-:W-:Y:S01]  /*12590*/  FADD R39, R22, R25 ;  /* 0x0000001916277221 */ /* 0x000fe20000000000 */
[----:B------:R-:W-:Y:S01]  /*125a0*/  FFMA R29, R17, R29, R0 ;  /* 0x0000001d111d7223 */ /* 0x000fe20000000000 */
[----:B------:R-:W-:Y:S01]  /*125b0*/  FADD R30, R19, R30 ;  /* 0x0000001e131e7221 */ /* 0x000fe20000000000 */
[C-C-:B------:R-:W-:Y:S02]  /*125c0*/  FFMA R34, R17.reuse, R34, R0.reuse ;  /* 0x0000002211227223 */ /* 0x140fe40000000000 */
[----:B------:R-:W-:Y:S01]  /*125d0*/  FADD R29, R18, R29 ;  /* 0x0000001d121d7221 */ /* 0x000fe20000000000 */
[----:B------:R-:W-:Y:S01]  /*125e0*/  FFMA R37, R17, R36, R0 ;  /* 0x0000002411257223 */ /* 0x000fe20000000000 */
[----:B------:R-:W-:Y:S01]  /*125f0*/  FADD R36, R23, R24 ;  /* 0x0000001817247221 */ /* 0x000fe20000000000 */
[----:B------:R-:W-:Y:S01]  /*12600*/  F2FP.BF16.F32.PACK_AB R24, R13, R14 ;  /* 0x0000000e0d18723e */ /* 0x000fe200000010ff */
[----:B------:R-:W-:Y:S01]  /*12610*/  FADD R34, R9, R34 ;  /* 0x0000002209227221 */ /* 0x000fe20000000000 */
[C-C-:B------:R-:W-:Y:S01]  /*12620*/  FFMA R0, R17.reuse, R35, R6.reuse ;  /* 0x0000002311007223 */ /* 0x140fe20000000006 */
[----:B------:R-:W-:Y:S01]  /*12630*/  FADD R37, R8, R37 ;  /* 0x0000002508257221 */ /* 0x000fe20000000000 */
[C-C-:B------:R-:W-:Y:S01]  /*12640*/  FFMA R15, R17.reuse, R15, R6.reuse ;  /* 0x0000000f110f7223 */ /* 0x140fe20000000006 */
        /* <DEDUP_REMOVED lines=8> */
[----:B------:R-:W-:Y:S02]  /*126d0*/  FADD R31, R12, R31 ;  /* 0x0000001f0c1f7221 */ /* 0x000fe40000000000 */
[----:B------:R-:W-:Y:S01]  /*126e0*/  F2FP.BF16.F32.PACK_AB R27, R27, R28 ;  /* 0x0000001c1b1b723e */ /* 0x000fe200000010ff */
[--C-:B------:R-:W-:Y:S01]  /*126f0*/  FFMA R0, R17, R40, R6.reuse ;  /* 0x0000002811007223 */ /* 0x100fe20000000006 */
[----:B------:R-:W-:Y:S01]  /*12700*/  FADD R14, R10, R35 ;  /* 0x000000230a0e7221 */ /* 0x000fe20000000000 */
[----:B------:R-:W-:Y:S01]  /*12710*/  F2FP.BF16.F32.PACK_AB R25, R15, R26 ;  /* 0x0000001a0f19723e */ /* 0x000fe200000010ff */
[----:B------:R-:W-:Y:S01]  /*12720*/  FFMA R6, R17, R38, R6 ;  /* 0x0000002611067223 */ /* 0x000fe20000000006 */
[----:B------:R-:W-:Y:S01]  /*12730*/  FADD R0, R7, R0 ;  /* 0x0000000007007221 */ /* 0x000fe20000000000 */
[----:B------:R-:W-:-:S02]  /*12740*/  F2FP.BF16.F32.PACK_AB R28, R29, R30 ;  /* 0x0000001e1d1c723e */ /* 0x000fc400000010ff */
[----:B------:R-:W-:Y:S01]  /*12750*/  FADD R13, R5, R6 ;  /* 0x00000006050d7221 */ /* 0x000fe20000000000 */
[----:B------:R-:W-:Y:S02]  /*12760*/  F2FP.BF16.F32.PACK_AB R26, R39, R36 ;  /* 0x00000024271a723e */ /* 0x000fe400000010ff */
[----:B------:R-:W-:Y:S02]  /*12770*/  F2FP.BF16.F32.PACK_AB R29, R14, R31 ;  /* 0x0000001f0e1d723e */ /* 0x000fe400000010ff */
        /* <DEDUP_REMOVED lines=21> */
.L_x_213:
[----:B------:R-:W-:Y:S05]  /*128d0*/  BSYNC B0 ;  /* 0x0000000000007941 */ /* 0x000fea0003800000 */
.L_x_212:
[----:B------:R-:W-:Y:S06]  /*128e0*/  BAR.SYNC.DEFER_BLOCKING 0x1, 0x100 ;  /* 0x0044000000007b1d */ /* 0x000fec0000010000 */
[----:B------:R-:W-:Y:S04]  /*128f0*/  BSSY B0, `(.L_x_214) ;  /* 0x0000009000007945 */ /* 0x000fe80003800000 */
[----:B------:R-:W-:Y:S05]  /*12900*/  @!P0 BRA `(.L_x_215) ;  /* 0x00000000001c8947 */ /* 0x000fea0003800000 */
[----:B------:R-:W-:-:S13]  /*12910*/  ISETP.NE.AND P3, PT, R156, 0x3, PT ;  /* 0x000000039c00780c */ /* 0x000fda0003f65270 */
[----:B------:R-:W-:Y:S05]  /*12920*/  @!P3 BRA `(.L_x_216) ;  /* 0x000000000004b947 */ /* 0x000fea0003800000 */
[----:B------:R-:W-:Y:S01]  /*12930*/  BPT.TRAP 0x1 ;  /* 0x000000040000795c */ /* 0x000fe20000300000 */
.L_x_216:
[----:B------:R-:W-:-:S04]  /*12940*/  ULEA UR4, UR8, UR50, 0x3 ;  /* 0x0000003208047291 */ /* 0x000fc8000f8e183f */
[----:B------:R-:W-:-:S04]  /*12950*/  UIADD3 UR4, UR4, 0x50, URZ ;  /* 0x0000005004047890 */ /* 0x000fc8000fffe03f */
[----:B------:R-:W-:-:S09]  /*12960*/  UPRMT UR4, UR49, 0x654, UR4 ;  /* 0x0000065431047896 */ /* 0x000fd20008000004 */
[----:B------:R-:W-:Y:S03]  /*12970*/  SYNCS.ARRIVE.TRANS64.RED.A1T0 RZ, [UR4], RZ ;  /* 0x000000ffffff79a7 */ /* 0x000fe60008100404 */
.L_x_215:
[----:B------:R-:W-:Y:S05]  /*12980*/  BSYNC B0 ;  /* 0x0000000000007941 */ /* 0x000fea0003800000 */
.L_x_214:
        /* <DEDUP_REMOVED lines=8> */
.L_x_219:
[----:B------:R-:W-:Y:S01]  /*12a10*/  SHF.L.U32 R11, R11, 0x1f, RZ ;  /* 0x0000001f0b0b7819 */ /* 0x000fe200000006ff */
[----:B------:R-:W-:Y:S01]  /*12a20*/  BSSY B1, `(.L_x_220) ;  /* 0x0000004000017945 */ /* 0x000fe20003800000 */
[----:B------:R-:W-:-:S04]  /*12a30*/  LEA R0, R3, UR50, 0x3 ;  /* 0x0000003203007c11 */ /* 0x000fc8000f8e18ff */
[----:B------:R-:W2:Y:S02]  /*12a40*/  SYNCS.PHASECHK.TRANS64.TRYWAIT P3, [R0+URZ+0x30], R11 ;  /* 0x0000300b000075a7 */ /* 0x000ea4000806017f */
[----:B--2---:R-:W-:Y:S05]  /*12a50*/  @!P3 BRA `(.L_x_221) ;  /* 0x00000050000cb947 */ /* 0x004fea0003800000 */
.L_x_389:
[----:B------:R-:W-:Y:S05]  /*12a60*/  BSYNC B1 ;  /* 0x0000000000017941 */ /* 0x000fea0003800000 */
.L_x_220:
[----:B------:R-:W-:Y:S05]  /*12a70*/  @P1 BRA `(.L_x_218) ;  /* 0x0000000000941947 */ /* 0x000fea0003800000 */
[----:B------:R-:W-:Y:S01]  /*12a80*/  IMAD R3, R3, 0x2000, R159 ;  /* 0x0000200003037824 */ /* 0x000fe200078e029f */
[----:B------:R-:W-:Y:S05]  /*12a90*/  WARPSYNC.ALL ;  /* 0x0000000000007948 */ /* 0x000fea0003800000 */
[----:B--2---:R-:W-:Y:S01]  /*12aa0*/  LEA R0, R158, R3, 0x1 ;  /* 0x000000039e007211 */ /* 0x004fe200078e08ff */
[----:B------:R-:W2:Y:S04]  /*12ab0*/  LDSM.16.M88.4 R8, [R3] ;  /* 0x000000000308783b */ /* 0x000ea80000000200 */
[----:B------:R-:W1:Y:S01]  /*12ac0*/  LDSM.16.M88.4 R12, [R0] ;  /* 0x00000000000c783b */ /* 0x000e620000000200 */
[----:B--2---:R-:W-:Y:S01]  /*12ad0*/  SHF.L.U32 R153, R9, 0x10, RZ ;  /* 0x0000001009997819 */ /* 0x004fe200000006ff */
[C---:B------:R-:W-:Y:S01]  /*12ae0*/  IMAD.U32 R155, R8.reuse, 0x10000, RZ ;  /* 0x00010000089b7824 */ /* 0x040fe200078e00ff */
[----:B------:R-:W-:Y:S01]  /*12af0*/  LOP3.LUT R5, R8, 0xffff0000, RZ, 0xc0, !PT ;  /* 0xffff000008057812 */ /* 0x000fe200078ec0ff */
[----:B------:R-:W-:Y:S01]  /*12b00*/  IMAD.U32 R23, R10, 0x10000, RZ ;  /* 0x000100000a177824 */ /* 0x000fe200078e00ff */
[C---:B-1----:R-:W-:Y:S01]  /*12b10*/  LOP3.LUT R31, R15.reuse, 0xffff0000, RZ, 0xc0, !PT ;  /* 0xffff00000f1f7812 */ /* 0x042fe200078ec0ff */
[----:B------:R-:W-:Y:S01]  /*12b20*/  IMAD.U32 R7, R15, 0x10000, RZ ;  /* 0x000100000f077824 */ /* 0x000fe200078e00ff */
[----:B------:R-:W-:Y:S01]  /*12b30*/  LOP3.LUT R9, R9, 0xffff0000, RZ, 0xc0, !PT ;  /* 0xffff000009097812 */ /* 0x000fe200078ec0ff */
[----:B------:R-:W-:Y:S01]  /*12b40*/  IMAD.U32 R25, R13, 0x10000, RZ ;  /* 0x000100000d197824 */ /* 0x000fe200078e00ff */
[----:B------:R-:W-:Y:S01]  /*12b50*/  SHF.L.U32 R21, R11, 0x10, RZ ;  /* 0x000000100b157819 */ /* 0x000fe200000006ff */
        /* <DEDUP_REMOVED lines=23> */
.L_x_218:
[----:B------:R-:W-:Y:S05]  /*12cd0*/  BSYNC B0 ;  /* 0x0000000000007941 */ /* 0x000fea0003800000 */
.L_x_217:
[C-C-:B------:R-:W-:Y:S01]  /*12ce0*/  FFMA R136, R17.reuse, R136, R4.reuse ;  /* 0x0000008811887223 */ /* 0x140fe20000000004 */
[C---:B------:R-:W-:Y:S01]  /*12cf0*/  FFMA R137, R17.reuse, R137, R4 ;  /* 0x0000008911897223 */ /* 0x040fe20000000004 */
[C-C-:B------:R-:W-:Y:S01]  /*12d00*/  FFMA R138, R17.reuse, R138, R2.reuse ;  /* 0x0000008a118a7223 */ /* 0x140fe20000000002 */
[C---:B------:R-:W-:Y:S01]  /*12d10*/  FFMA R139, R17.reuse, R139, R2 ;  /* 0x0000008b118b7223 */ /* 0x040fe20000000002 */
[C-C-:B------:R-:W-:Y:S01]  /*12d20*/  FFMA R140, R17.reuse, R140, R4.reuse ;  /* 0x0000008c118c7223 */ /* 0x140fe20000000004 */
[C-C-:B------:R-:W-:Y:S01]  /*12d30*/  FFMA R141, R17.reuse, R141, R4.reuse ;  /* 0x0000008d118d7223 */ /* 0x140fe20000000004 */
[C-C-:B------:R-:W-:Y:S01]  /*12d40*/  FFMA R144, R17.reuse, R144, R4.reuse ;  /* 0x0000009011907223 */ /* 0x140fe20000000004 */
[C---:B------:R-:W-:Y:S01]  /*12d50*/  FFMA R145, R17.reuse, R145, R4 ;  /* 0x0000009111917223 */ /* 0x040fe20000000004 */
[C-C-:B------:R-:W-:Y:S01]  /*12d60*/  FFMA R142, R17.reuse, R142, R2.reuse ;  /* 0x0000008e118e7223 */ /* 0x140fe20000000002 */
[C-C-:B------:R-:W-:Y:S01]  /*12d70*/  FFMA R143, R17.reuse, R143, R2.reuse ;  /* 0x0000008f118f7223 */ /* 0x140fe20000000002 */
[C-C-:B------:R-:W-:Y:S01]  /*12d80*/  FFMA R3, R17.reuse, R146, R2.reuse ;  /* 0x0000009211037223 */ /* 0x140fe20000000002 */
[C-C-:B------:R-:W-:Y:S01]  /*12d90*/  FFMA R147, R17.reuse, R147, R2.reuse ;  /* 0x0000009311937223 */ /* 0x140fe20000000002 */
[C---:B------:R-:W-:Y:S01]  /*12da0*/  FFMA R150, R17.reuse, R150, R2 ;  /* 0x0000009611967223 */ /* 0x040fe20000000002 */
[C-C-:B------:R-:W-:Y:S01]  /*12db0*/  FFMA R148, R17.reuse, R148, R4.reuse ;  /* 0x0000009411947223 */ /* 0x140fe20000000004 */
[C---:B------:R-:W-:Y:S01]  /*12dc0*/  FFMA R149, R17.reuse, R149, R4 ;  /* 0x0000009511957223 */ /* 0x040fe20000000004 */
        /* <DEDUP_REMOVED lines=34> */
[----:B----4-:R-:W4:Y:S02]  /*12ff0*/  FENCE.VIEW.ASYNC.S ;  /* 0x00000000000073c6 */ /* 0x010f240000000000 */
[----:B----4-:R-:W-:Y:S06]  /*13000*/  BAR.SYNC.DEFER_BLOCKING 0x1, 0x100 ;  /* 0x0044000000007b1d */ /* 0x010fec0000010000 */
        /* <DEDUP_REMOVED lines=9> */
[----:B----4-:R-:W-:-:S04]  /*130a0*/  DEPBAR.LE SB0, 0x1 ;  /* 0x000080400000791a */ /* 0x010fc80000000000 */
.L_x_223:
[----:B------:R-:W-:Y:S05]  /*130b0*/  BSYNC B0 ;  /* 0x0000000000007941 */ /* 0x000fea0003800000 */
.L_x_222:
[----:B------:R-:W-:Y:S06]  /*130c0*/  BAR.SYNC.DEFER_BLOCKING 0x1, 0x100 ;  /* 0x0044000000007b1d */ /* 0x000fec0000010000 */
[----:B------:R-:W-:Y:S04]  /*130d0*/  BSSY B0, `(.L_x_224) ;  /* 0x0000009000007945 */ /* 0x000fe80003800000 */
[----:B------:R-:W-:Y:S05]  /*130e0*/  @!P0 BRA `(.L_x_225) ;  /* 0x00000000001c8947 */ /* 0x000fea0003800000 */
[----:B------:R-:W-:-:S13]  /*130f0*/  ISETP.NE.AND P0, PT, R156, 0x3, PT ;  /* 0x000000039c00780c */ /* 0x000fda0003f05270 */
[----:B------:R-:W-:Y:S05]  /*13100*/  @!P0 BRA `(.L_x_226) ;  /* 0x0000000000048947 */ /* 0x000fea0003800000 */
[----:B------:R-:W-:Y:S01]  /*13110*/  BPT.TRAP 0x1 ;  /* 0x000000040000795c */ /* 0x000fe20000300000 */
.L_x_226:
[----:B------:R-:W-:-:S04]  /*13120*/  ULEA UR4, UR36, UR50, 0x3 ;  /* 0x0000003224047291 */ /* 0x000fc8000f8e183f */
[----:B------:R-:W-:-:S04]  /*13130*/  UIADD3 UR4, UR4, 0x50, URZ ;  /* 0x0000005004047890 */ /* 0x000fc8000fffe03f */
[----:B------:R-:W-:-:S09]  /*13140*/  UPRMT UR4, UR49, 0x654, UR4 ;  /* 0x0000065431047896 */ /* 0x000fd20008000004 */
[----:B------:R-:W-:Y:S03]  /*13150*/  SYNCS.ARRIVE.TRANS64.RED.A1T0 RZ, [UR4], RZ ;  /* 0x000000ffffff79a7 */ /* 0x000fe60008100404 */
.L_x_225:
[----:B------:R-:W-:Y:S05]  /*13160*/  BSYNC B0 ;  /* 0x0000000000007941 */ /* 0x000fea0003800000 */
.L_x_224:
[----:B------:R-:W4:Y:S01]  /*13170*/  LDL.LU R13, [R1+0x208] ;  /* 0x00020800010d7983 */ /* 0x000f220000300800 */
[----:B------:R-:W-:-:S03]  /*13180*/  ULDC.64 UR4, c[0x0][0x8f8] ;  /* 0x00023e0000047ab9 */ /* 0x000fc60000000a00 */
[----:B------:R-:W5:Y:S01]  /*13190*/  LDL.LU R12, [R1+0x204] ;  /* 0x00020400010c7983 */ /* 0x000f620000300800 */
[----:B------:R-:W-:Y:S01]  /*131a0*/  UIADD3 UR36, UR36, 0x1, URZ ;  /* 0x0000000124247890 */ /* 0x000fe2000fffe03f */
[----:B--2---:R-:W-:Y:S01]  /*131b0*/  PRMT R0, RZ, 0x7610, R0 ;  /* 0x00007610ff007816 */ /* 0x004fe20000000000 */
[----:B------:R-:W-:Y:S01]  /*131c0*/  UMOV UR43, 0xffffffff ;  /* 0xffffffff002b7882 */ /* 0x000fe20000000000 */
[----:B------:R-:W-:Y:S01]  /*131d0*/  IMAD.MOV.U32 R19, RZ, RZ, -0x1 ;  /* 0xffffffffff137424 */ /* 0x000fe200078e00ff */
[----:B------:R-:W-:Y:S01]  /*131e0*/  UISETP.NE.AND UP0, UPT, UR36, 0x4, UPT ;  /* 0x000000042400788c */ /* 0x000fe2000bf05270 */
[----:B------:R-:W-:-:S03]  /*131f0*/  MOV R18, 0xffffffff ;  /* 0xffffffff00127802 */ /* 0x000fc60000000f00 */
[----:B------:R-:W-:Y:S01]  /*13200*/  USEL UR36, UR36, URZ, UP0 ;  /* 0x0000003f24247287 */ /* 0x000fe20008000000 */
[----:B-----5:R-:W-:-:S04]  /*13210*/  IADD3 R12, P0, R12, UR46, RZ ;  /* 0x0000002e0c0c7c10 */ /* 0x020fc8000ff1e0ff */
[----:B----4-:R-:W-:Y:S01]  /*13220*/  IADD3.X R13, R13, UR39, RZ, P0, !PT ;  /* 0x000000270d0d7c10 */ /* 0x010fe200087fe4ff */
[----:B------:R2:W-:Y:S01]  /*13230*/  STL [R1+0x204], R12 ;  /* 0x0002040c01007387 */ /* 0x0005e20000100800 */
[----:B------:R-:W-:-:S03]  /*13240*/  ISETP.GE.U32.AND P0, PT, R12, UR4, PT ;  /* 0x000000040c007c0c */ /* 0x000fc6000bf06070 */
[----:B------:R2:W-:Y:S01]  /*13250*/  STL [R1+0x208], R13 ;  /* 0x0002080d01007387 */ /* 0x0005e20000100800 */
[----:B------:R-:W-:-:S13]  /*13260*/  ISETP.GE.U32.AND.EX P0, PT, R13, UR5, PT, P0 ;  /* 0x000000050d007c0c */ /* 0x000fda000bf06100 */
[----:B--2---:R-:W-:Y:S05]  /*13270*/  @P0 BRA `(.L_x_227) ;  /* 0x0000000400700947 */ /* 0x004fea0003800000 */
[----:B------:R-:W2:Y:S01]  /*13280*/  LDC.64 R8, c[0x0][0x8d0] ;  /* 0x00023400ff087b82 */ /* 0x000ea20000000a00 */
[----:B------:R-:W4:Y:S01]  /*13290*/  S2R R16, SR_CTAID.X ;  /* 0x0000000000107919 */ /* 0x000f220000002500 */
[----:B------:R-:W-:Y:S01]  /*132a0*/  IMAD.MOV.U32 R6, RZ, RZ, R12 ;  /* 0x000000ffff067224 */ /* 0x000fe200078e000c */
[----:B------:R-:W-:-:S05]  /*132b0*/  MOV R7, R13 ;  /* 0x0000000d00077202 */ /* 0x000fca0000000f00 */
[----:B------:R-:W1:Y:S08]  /*132c0*/  LDC R10, c[0x0][0x8d8] ;  /* 0x00023600ff0a7b82 */ /* 0x000e700000000800 */
[----:B------:R-:W1:Y:S01]  /*132d0*/  LDC.64 R14, c[0x0][0x8c8] ;  /* 0x00023200ff0e7b82 */ /* 0x000e620000000a00 */
[----:B--2---:R-:W-:-:S04]  /*132e0*/  ISETP.NE.U32.AND P0, PT, R8, RZ, PT ;  /* 0x000000ff0800720c */ /* 0x004fc80003f05070 */
[----:B------:R-:W-:-:S13]  /*132f0*/  ISETP.NE.AND.EX P0, PT, R9, RZ, PT, P0 ;  /* 0x000000ff0900720c */ /* 0x000fda0003f05300 */
[----:B-1--4-:R-:W-:Y:S05]  /*13300*/  @!P0 BRA `(.L_x_228) ;  /* 0x0000000000288947 */ /* 0x012fea0003800000 */
[----:B------:R-:W1:Y:S02]  /*13310*/  LDC R0, c[0x0][0x8dc] ;  /* 0x00023700ff007b82 */ /* 0x000e640000000800 */
[----:B-1----:R-:W-:-:S05]  /*13320*/  IADD3 R7, P0, R12, R0, RZ ;  /* 0x000000000c077210 */ /* 0x002fca0007f1e0ff */
        /* <DEDUP_REMOVED lines=8> */
.L_x_228:
[----:B------:R-:W1:Y:S01]  /*133b0*/  S2R R18, SR_CTAID.Y ;  /* 0x0000000000127919 */ /* 0x000e620000002600 */
[-CC-:B------:R-:W-:Y:S01]  /*133c0*/  SHF.R.U64 R24, R6, R10.reuse, R7.reuse ;  /* 0x0000000a06187219 */ /* 0x180fe20000001207 */
[----:B------:R-:W-:Y:S01]  /*133d0*/  IMAD.MOV.U32 R2, RZ, RZ, R12 ;  /* 0x000000ffff027224 */ /* 0x000fe200078e000c */
[----:B------:R-:W-:Y:S01]  /*133e0*/  SHF.R.U32.HI R0, RZ, R10, R7 ;  /* 0x0000000aff007219 */ /* 0x000fe20000011607 */
[----:B------:R-:W2:Y:S01]  /*133f0*/  LDC R4, c[0x0][0x8c0] ;  /* 0x00023000ff047b82 */ /* 0x000ea20000000800 */
[----:B------:R-:W-:Y:S01]  /*13400*/  IADD3 R5, P0, RZ, -R24, RZ ;  /* 0x80000018ff057210 */ /* 0x000fe20007f1e0ff */
[----:B------:R-:W-:Y:S01]  /*13410*/  ULDC UR4, c[0x0][0x150] ;  /* 0x0000540000047ab9 */ /* 0x000fe20000000800 */
[----:B------:R-:W-:Y:S02]  /*13420*/  MOV R3, R13 ;  /* 0x0000000d00037202 */ /* 0x000fe40000000f00 */
[----:B------:R-:W-:Y:S02]  /*13430*/  IADD3.X R7, RZ, ~R0, RZ, P0, !PT ;  /* 0x80000000ff077210 */ /* 0x000fe400007fe4ff */
[----:B------:R-:W-:Y:S01]  /*13440*/  I2FP.F32.U32 R6, R16 ;  /* 0x0000001000067245 */ /* 0x000fe20000201000 */
[----:B------:R-:W4:Y:S01]  /*13450*/  LDC.64 R12, c[0x0][0x8e8] ;  /* 0x00023a00ff0c7b82 */ /* 0x000f220000000a00 */
[----:B------:R-:W-:-:S04]  /*13460*/  IMAD.WIDE.U32 R2, R5, R14, R2 ;  /* 0x0000000e05027225 */ /* 0x000fc800078e0002 */
[----:B------:R-:W-:Y:S01]  /*13470*/  FMUL R6, R6, UR4 ;  /* 0x0000000406067c20 */ /* 0x000fe20008400000 */
[----:B------:R-:W-:Y:S01]  /*13480*/  IMAD R0, R7, R14, RZ ;  /* 0x0000000e07007224 */ /* 0x000fe200078e02ff */
[----:B------:R-:W-:Y:S01]  /*13490*/  ULDC UR4, c[0x0][0x154] ;  /* 0x0000550000047ab9 */ /* 0x000fe20000000800 */
[----:B------:R-:W5:Y:S02]  /*134a0*/  LDC R14, c[0x0][0x8b0] ;  /* 0x00022c00ff0e7b82 */ /* 0x000f640000000800 */
[----:B------:R-:W-:Y:S01]  /*134b0*/  IMAD R5, R5, R15, R0 ;  /* 0x0000000f05057224 */ /* 0x000fe200078e0200 */
[----:B------:R-:W3:Y:S03]  /*134c0*/  F2I.U32.TRUNC.NTZ R6, R6 ;  /* 0x0000000600067305 */ /* 0x000ee6000020f000 */
[----:B------:R-:W-:Y:S02]  /*134d0*/  IMAD.IADD R3, R3, 0x1, R5 ;  /* 0x0000000103037824 */ /* 0x000fe400078e0205 */
[----:B------:R-:W5:Y:S03]  /*134e0*/  LDC R9, c[0x0][0x900] ;  /* 0x00024000ff097b82 */ /* 0x000f660000000800 */
[----:B--2---:R-:W-:Y:S01]  /*134f0*/  SHF.R.U64 R10, R2, R4, R3 ;  /* 0x00000004020a7219 */ /* 0x004fe20000001203 */
[----:B------:R-:W-:Y:S01]  /*13500*/  IMAD.MOV.U32 R2, RZ, RZ, -0x1 ;  /* 0xffffffffff027424 */ /* 0x000fe200078e00ff */
[----:B-1----:R-:W-:-:S02]  /*13510*/  I2FP.F32.U32 R0, R18 ;  /* 0x0000001200007245 */ /* 0x002fc40000201000 */
[----:B------:R-:W-:Y:S01]  /*13520*/  SHF.R.U32.HI R3, RZ, R4, R3 ;  /* 0x00000004ff037219 */ /* 0x000fe20000011603 */
[----:B------:R-:W1:Y:S01]  /*13530*/  LDC R7, c[0x0][0x144] ;  /* 0x00005100ff077b82 */ /* 0x000e620000000800 */
[----:B----4-:R-:W-:Y:S01]  /*13540*/  ISETP.NE.U32.AND P0, PT, R12, RZ, PT ;  /* 0x000000ff0c00720c */ /* 0x010fe20003f05070 */
[----:B------:R-:W-:Y:S01]  /*13550*/  FMUL R0, R0, UR4 ;  /* 0x0000000400007c20 */ /* 0x000fe20008400000 */
[----:B---3--:R-:W-:Y:S02]  /*13560*/  IADD3 R6, -R6, RZ, RZ ;  /* 0x000000ff06067210 */ /* 0x008fe40007ffe1ff */
[----:B------:R-:W-:-:S03]  /*13570*/  ISETP.NE.AND.EX P0, PT, R13, RZ, PT, P0 ;  /* 0x000000ff0d00720c */ /* 0x000fc60003f05300 */
[----:B------:R-:W2:Y:S01]  /*13580*/  LDC R15, c[0x0][0x148] ;  /* 0x00005200ff0f7b82 */ /* 0x000ea20000000800 */
[-CC-:B-----5:R-:W-:Y:S02]  /*13590*/  SHF.R.U64 R8, R10, R14.reuse, R3.reuse ;  /* 0x0000000e0a087219 */ /* 0x1a0fe40000001203 */
[----:B------:R-:W-:Y:S02]  /*135a0*/  SHF.R.U32.HI R3, RZ, R14, R3 ;  /* 0x0000000eff037219 */ /* 0x000fe40000011603 */
[----:B------:R3:W4:Y:S03]  /*135b0*/  F2I.U32.TRUNC.NTZ R14, R0 ;  /* 0x00000000000e7305 */ /* 0x000726000020f000 */
[----:B------:R-:W2:Y:S01]  /*135c0*/  LDC R20, c[0x0][0x8a8] ;  /* 0x00022a00ff147b82 */ /* 0x000ea20000000800 */
[-C--:B------:R-:W-:Y:S02]  /*135d0*/  SHF.L.U32 R2, R2, R9.reuse, RZ ;  /* 0x0000000902027219 */ /* 0x080fe400000006ff */
[----:B------:R-:W-:-:S02]  /*135e0*/  SHF.R.U64 R11, R8, R9, R3 ;  /* 0x00000009080b7219 */ /* 0x000fc40000001203 */
[----:B------:R-:W-:Y:S02]  /*135f0*/  LOP3.LUT R19, RZ, R2, RZ, 0x33, !PT ;  /* 0x00000002ff137212 */ /* 0x000fe400078e33ff */
[-C--:B------:R-:W-:Y:S01]  /*13600*/  SHF.R.U32.HI R3, RZ, R9.reuse, R3 ;  /* 0x00000009ff037219 */ /* 0x080fe20000011603 */
[----:B------:R-:W2:Y:S01]  /*13610*/  LDC R21, c[0x0][0x8f0] ;  /* 0x00023c00ff157b82 */ /* 0x000ea20000000800 */
[----:B-1----:R-:W-:Y:S01]  /*13620*/  IMAD R16, R7, R6, R16 ;  /* 0x0000000607107224 */ /* 0x002fe200078e0210 */
[----:B------:R-:W-:Y:S02]  /*13630*/  SHF.L.U32 R174, R174, R9, RZ ;  /* 0x00000009aeae7219 */ /* 0x000fe400000006ff */
[----:B------:R-:W-:-:S04]  /*13640*/  MOV R2, R11 ;  /* 0x0000000b00027202 */ /* 0x000fc80000000f00 */
[----:B------:R-:W1:Y:S08]  /*13650*/  LDC R22, c[0x0][0x8e0] ;  /* 0x00023800ff167b82 */ /* 0x000e700000000800 */
[----:B------:R-:W1:Y:S01]  /*13660*/  LDC R23, c[0x0][0x8b8] ;  /* 0x00022e00ff177b82 */ /* 0x000e620000000800 */
[----:B---34-:R-:W-:Y:S05]  /*13670*/  @!P0 BRA `(.L_x_229) ;  /* 0x0000000000288947 */ /* 0x018fea0003800000 */
[----:B------:R-:W3:Y:S02]  /*13680*/  LDC R0, c[0x0][0x8f4] ;  /* 0x00023d00ff007b82 */ /* 0x000ee40000000800 */
[----:B---3--:R-:W-:-:S05]  /*13690*/  IADD3 R7, P0, R11, R0, RZ ;  /* 0x000000000b077210 */ /* 0x008fca0007f1e0ff */
        /* <DEDUP_REMOVED lines=8> */
.L_x_229:
[----:B------:R-:W3:Y:S01]  /*13720*/  LDC R4, c[0x0][0x904] ;  /* 0x00024100ff047b82 */ /* 0x000ee20000000800 */
[----:B--2---:R-:W-:Y:S01]  /*13730*/  SHF.R.U64 R0, R2, R21, R3 ;  /* 0x0000001502007219 */ /* 0x004fe20000001203 */
[----:B------:R-:W-:Y:S01]  /*13740*/  VIADD R3, R20, 0xffffffff ;  /* 0xffffffff14037836 */ /* 0x000fe20000000000 */
[----:B------:R-:W-:Y:S02]  /*13750*/  LOP3.LUT R19, R8, R19, RZ, 0xc0, !PT ;  /* 0x0000001308137212 */ /* 0x000fe400078ec0ff */
[----:B------:R-:W-:Y:S02]  /*13760*/  IADD3 R14, -R14, RZ, RZ ;  /* 0x000000ff0e0e7210 */ /* 0x000fe40007ffe1ff */
[----:B------:R-:W-:Y:S01]  /*13770*/  IADD3 R2, -R0, RZ, RZ ;  /* 0x000000ff00027210 */ /* 0x000fe20007ffe1ff */
[----:B------:R-:W-:Y:S01]  /*13780*/  IMAD R19, R174, R0, R19 ;  /* 0x00000000ae137224 */ /* 0x000fe200078e0213 */
[----:B------:R-:W-:Y:S02]  /*13790*/  LOP3.LUT R3, R10, R3, RZ, 0xc0, !PT ;  /* 0x000000030a037212 */ /* 0x000fe400078ec0ff */
[----:B------:R-:W-:Y:S01]  /*137a0*/  R2UR UR43, R24 ;  /* 0x00000000182b72ca */ /* 0x000fe200000e0000 */
[----:B-1----:R-:W-:-:S02]  /*137b0*/  IMAD R0, R2, R22, R11 ;  /* 0x0000001602007224 */ /* 0x002fc400078e020b */
[----:B------:R-:W-:Y:S02]  /*137c0*/  IMAD.MOV.U32 R2, RZ, RZ, 0x1 ;  /* 0x00000001ff027424 */ /* 0x000fe400078e00ff */
[----:B------:R-:W-:Y:S01]  /*137d0*/  IMAD R0, R0, R20, R3 ;  /* 0x0000001400007224 */ /* 0x000fe200078e0203 */
[----:B---3--:R-:W-:-:S13]  /*137e0*/  ISETP.NE.AND P0, PT, R4, 0x1, PT ;  /* 0x000000010400780c */ /* 0x008fda0003f05270 */
[----:B------:R-:W-:-:S04]  /*137f0*/  @P0 IMAD R16, R15, R14, R18 ;  /* 0x0000000e0f100224 */ /* 0x000fc800078e0212 */
[----:B------:R-:W-:-:S05]  /*13800*/  IMAD R19, R19, R23, R16 ;  /* 0x0000001713137224 */ /* 0x000fca00078e0210 */
[----:B------:R-:W-:Y:S02]  /*13810*/  SEL R18, R0, R19, !P0 ;  /* 0x0000001300127207 */ /* 0x000fe40004000000 */
[----:B------:R-:W-:Y:S02]  /*13820*/  SEL R19, R19, R0, !P0 ;  /* 0x0000000013137207 */ /* 0x000fe40004000000 */
[----:B------:R-:W-:-:S07]  /*13830*/  PRMT R0, R2, 0x7610, R0 ;  /* 0x0000761002007816 */ /* 0x000fce0000000000 */
.L_x_227:
[----:B------:R-:W-:Y:S01]  /*13840*/  LOP3.LUT P0, RZ, R0, 0xff, RZ, 0xc0, !PT ;  /* 0x000000ff00ff7812 */ /* 0x000fe2000780c0ff */
[----:B------:R-:W-:Y:S01]  /*13850*/  UIMAD.WIDE.U32 UR4, UR51, -0x55555555, URZ ;  /* 0xaaaaaaab330478a5 */ /* 0x000fe2000f8e003f */
[----:B------:R-:W-:Y:S01]  /*13860*/  MOV R16, R169 ;  /* 0x000000a900107202 */ /* 0x000fe20000000f00 */
[----:B------:R-:W-:Y:S02]  /*13870*/  UIADD3 UR44, UR44, 0x10, URZ ;  /* 0x000000102c2c7890 */ /* 0x000fe4000fffe03f */
[----:B------:R-:W-:-:S04]  /*13880*/  USHF.R.U32.HI UR4, URZ, 0x1, UR5 ;  /* 0x000000013f047899 */ /* 0x000fc80008011605 */
[----:B------:R-:W-:-:S04]  /*13890*/  UIMAD UR41, UR4, -0x3, UR51 ;  /* 0xfffffffd042978a4 */ /* 0x000fc8000f8e0233 */
[----:B------:R-:W-:Y:S08]  /*138a0*/  @P0 BRA `(.L_x_230) ;  /* 0xfffffedc00e00947 */ /* 0x000ff0000383ffff */
[----:B------:R-:W-:-:S13]  /*138b0*/  PLOP3.LUT P0, PT, PT, PT, PT, 0x8, 0x0 ;  /* 0x000000000000781c */ /* 0x000fda0003f0e170 */
.L_x_21:
[----:B------:R-:W-:Y:S05]  /*138c0*/  @P0 BRA `(.L_x_13) ;  /* 0x0000003c000c0947 */ /* 0x000fea0003800000 */
[----:B------:R-:W-:Y:S01]  /*138d0*/  ULDC.64 UR6, c[0x0][0x588] ;  /* 0x0001620000067ab9 */ /* 0x000fe20000000a00 */
[----:B------:R-:W-:Y:S01]  /*138e0*/  ISETP.NE.U32.AND P1, PT, R171, RZ, PT ;  /* 0x000000ffab00720c */ /* 0x000fe20003f25070 */
[----:B------:R-:W-:-:S04]  /*138f0*/  DEPBAR.LE SB0, 0x0 ;  /* 0x000080000000791a */ /* 0x000fc80000000000 */
[----:B------:R-:W-:Y:S01]  /*13900*/  ISETP.NE.U32.AND P0, PT, RZ, UR6, PT ;  /* 0x00000006ff007c0c */ /* 0x000fe2000bf05070 */
[----:B------:R-:W-:Y:S01]  /*13910*/  BSSY B0, `(.L_x_231) ;  /* 0x0000016000007945 */ /* 0x000fe20003800000 */
[----:B------:R-:W-:Y:S02]  /*13920*/  ISETP.NE.AND.EX P1, PT, R172, RZ, PT, P1 ;  /* 0x000000ffac00720c */ /* 0x000fe40003f25310 */
[----:B------:R-:W-:-:S13]  /*13930*/  ISETP.NE.AND.EX P0, PT, RZ, UR7, PT, P0 ;  /* 0x00000007ff007c0c */ /* 0x000fda000bf05300 */
[----:B------:R-:W-:Y:S05]  /*13940*/  @P0 BRA P1, `(.L_x_232) ;  /* 0x0000000000480947 */ /* 0x000fea0000800000 */
[----:B------:R-:W-:-:S04]  /*13950*/  ISETP.NE.U32.AND P0, PT, R171, RZ, PT ;  /* 0x000000ffab00720c */ /* 0x000fc80003f05070 */
[----:B------:R-:W-:-:S13]  /*13960*/  ISETP.NE.AND.EX P0, PT, R172, RZ, PT, P0 ;  /* 0x000000ffac00720c */ /* 0x000fda0003f05300 */
[----:B------:R-:W-:Y:S05]  /*13970*/  @!P0 BRA `(.L_x_233) ;  /* 0x0000000000308947 */ /* 0x000fea0003800000 */
[----:B------:R-:W2:Y:S02]  /*13980*/  LDL.LU R0, [R1+0x210] ;  /* 0x0002100001007983 */ /* 0x000ea40000300800 */
[----:B--2---:R-:W-:-:S13]  /*13990*/  LOP3.LUT P0, RZ, R0, 0xff, RZ, 0xc0, !PT ;  /* 0x000000ff00ff7812 */ /* 0x004fda000780c0ff */
[----:B------:R-:W-:Y:S05]  /*139a0*/  @!P0 BRA `(.L_x_234) ;  /* 0x0000000000108947 */ /* 0x000fea0003800000 */
[----:B-----5:R-:W-:-:S13]  /*139b0*/  FSETP.NEU.AND P0, PT, R164, RZ, PT ;  /* 0x000000ffa400720b */ /* 0x020fda0003f0d000 */
[----:B------:R-:W-:Y:S05]  /*139c0*/  @!P0 BREAK B0 ;  /* 0x0000000000008942 */ /* 0x000fea0003800000 */
[----:B------:R-:W-:Y:S05]  /*139d0*/  @P0 BRA `(.L_x_232) ;  /* 0x0000000000240947 */ /* 0x000fea0003800000 */
[----:B------:R-:W-:Y:S05]  /*139e0*/  BRA `(.L_x_13) ;  /* 0x0000003800c47947 */ /* 0x000fea0003800000 */
.L_x_234:
[----:B------:R-:W-:-:S04]  /*139f0*/  ISETP.NE.U32.AND P0, PT, RZ, UR6, PT ;  /* 0x00000006ff007c0c */ /* 0x000fc8000bf05070 */
[----:B------:R-:W-:-:S13]  /*13a00*/  ISETP.NE.AND.EX P0, PT, RZ, UR7, PT, P0 ;  /* 0x00000007ff007c0c */ /* 0x000fda000bf05300 */
[----:B------:R-:W-:Y:S05]  /*13a10*/  @!P0 BREAK B0 ;  /* 0x0000000000008942 */ /* 0x000fea0003800000 */
[----:B------:R-:W-:Y:S05]  /*13a20*/  @P0 BRA `(.L_x_232) ;  /* 0x0000000000100947 */ /* 0x000fea0003800000 */
[----:B------:R-:W-:Y:S05]  /*13a30*/  BRA `(.L_x_13) ;  /* 0x0000003800b07947 */ /* 0x000fea0003800000 */
.L_x_233:
[----:B-----5:R-:W-:-:S13]  /*13a40*/  FSETP.NEU.AND P0, PT, R164, RZ, PT ;  /* 0x000000ffa400720b */ /* 0x020fda0003f0d000 */
[----:B------:R-:W-:Y:S05]  /*13a50*/  @!P0 BREAK B0 ;  /* 0x0000000000008942 */ /* 0x000fea0003800000 */
[----:B------:R-:W-:Y:S05]  /*13a60*/  @!P0 BRA `(.L_x_13) ;  /* 0x0000003800a48947 */ /* 0x000fea0003800000 */
.L_x_232:
[----:B--2---:R-:W-:Y:S05]  /*13a70*/  BSYNC B0 ;  /* 0x0000000000007941 */ /* 0x004fea0003800000 */
.L_x_231:
[----:B------:R-:W2:Y:S02]  /*13a80*/  LDL.LU R0, [R1+0x218] ;  /* 0x0002180001007983 */ /* 0x000ea40000300800 */
[----:B--2---:R-:W-:-:S04]  /*13a90*/  LOP3.LUT R0, R0, 0x1, RZ, 0xfc, !PT ;  /* 0x0000000100007812 */ /* 0x004fc800078efcff */
[----:B------:R-:W-:-:S13]  /*13aa0*/  ISETP.NE.AND P0, PT, R0, 0x3, PT ;  /* 0x000000030000780c */ /* 0x000fda0003f05270 */
[----:B------:R-:W-:Y:S05]  /*13ab0*/  @!P0 BRA `(.L_x_235) ;  /* 0x0000000000048947 */ /* 0x000fea0003800000 */
[----:B------:R-:W-:Y:S01]  /*13ac0*/  BPT.TRAP 0x1 ;  /* 0x000000040000795c */ /* 0x000fe20000300000 */
.L_x_235:
[----:B------:R-:W2:Y:S01]  /*13ad0*/  S2UR UR5, SR_CgaCtaId ;  /* 0x00000000000579c3 */ /* 0x000ea20000008800 */
[----:B------:R-:W-:Y:S02]  /*13ae0*/  UMOV UR4, 0x400 ;  /* 0x0000040000047882 */ /* 0x000fe40000000000 */
[----:B--2---:R-:W-:-:S04]  /*13af0*/  ULEA UR4, UR5, UR4, 0x18 ;  /* 0x0000000405047291 */ /* 0x004fc8000f8ec03f */
[----:B------:R-:W-:-:S04]  /*13b00*/  ULEA UR4, UR36, UR4, 0x3 ;  /* 0x0000000424047291 */ /* 0x000fc8000f8e183f */
[----:B------:R-:W-:-:S04]  /*13b10*/  UIADD3 UR4, UR4, 0x50, URZ ;  /* 0x0000005004047890 */ /* 0x000fc8000fffe03f */
[----:B------:R-:W-:-:S09]  /*13b20*/  UPRMT UR4, UR5, 0x654, UR4 ;  /* 0x0000065405047896 */ /* 0x000fd20008000004 */
[----:B------:R-:W-:Y:S01]  /*13b30*/  SYNCS.ARRIVE.TRANS64.RED.A1T0 RZ, [UR4], RZ ;  /* 0x000000ffffff79a7 */ /* 0x000fe20008100404 */
[----:B------:R-:W-:Y:S05]  /*13b40*/  BRA `(.L_x_13) ;  /* 0x00000038006c7947 */ /* 0x000fea0003800000 */
.L_x_12:
[----:B------:R-:W3:Y:S01]  /*13b50*/  LDL R163, [R1+0x204] ;  /* 0x0002040001a37983 */ /* 0x000ee20000100800 */
[----:B------:R-:W-:-:S03]  /*13b60*/  ULDC.64 UR4, c[0x0][0x8f8] ;  /* 0x00023e0000047ab9 */ /* 0x000fc60000000a00 */
[----:B------:R-:W4:Y:S01]  /*13b70*/  LDL R162, [R1+0x208] ;  /* 0x0002080001a27983 */ /* 0x000f220000100800 */
[----:B------:R-:W-:Y:S01]  /*13b80*/  PRMT R5, RZ, 0x7610, R5 ;  /* 0x00007610ff057816 */ /* 0x000fe20000000005 */
[----:B------:R-:W-:Y:S01]  /*13b90*/  IMAD.MOV.U32 R2, RZ, RZ, -0x1 ;  /* 0xffffffffff027424 */ /* 0x000fe200078e00ff */
[----:B------:R-:W-:Y:S01]  /*13ba0*/  MOV R3, 0xffffffff ;  /* 0xffffffff00037802 */ /* 0x000fe20000000f00 */
[----:B-1----:R-:W-:Y:S01]  /*13bb0*/  IMAD.MOV.U32 R10, RZ, RZ, -0x1 ;  /* 0xffffffffff0a7424 */ /* 0x002fe200078e00ff */
[----:B---3--:R-:W-:-:S04]  /*13bc0*/  ISETP.GE.U32.AND P0, PT, R163, UR4, PT ;  /* 0x00000004a3007c0c */ /* 0x008fc8000bf06070 */
[----:B----4-:R-:W-:-:S13]  /*13bd0*/  ISETP.GE.U32.AND.EX P0, PT, R162, UR5, PT, P0 ;  /* 0x00000005a2007c0c */ /* 0x010fda000bf06100 */
[----:B------:R-:W-:Y:S05]  /*13be0*/  @P0 BRA `(.L_x_236) ;  /* 0x0000000400300947 */ /* 0x000fea0003800000 */
[----:B------:R-:W1:Y:S01]  /*13bf0*/  LDC.64 R18, c[0x0][0x8d0] ;  /* 0x00023400ff127b82 */ /* 0x000e620000000a00 */
[----:B------:R-:W-:Y:S01]  /*13c00*/  MOV R16, R163 ;  /* 0x000000a300107202 */ /* 0x000fe20000000f00 */
[----:B------:R-:W-:-:S06]  /*13c10*/  IMAD.MOV.U32 R17, RZ, RZ, R162 ;  /* 0x000000ffff117224 */ /* 0x000fcc00078e00a2 */
[----:B------:R-:W3:Y:S08]  /*13c20*/  LDC R10, c[0x0][0x8d8] ;  /* 0x00023600ff0a7b82 */ /* 0x000ef00000000800 */
[----:B------:R-:W4:Y:S01]  /*13c30*/  LDC.64 R22, c[0x0][0x8c8] ;  /* 0x00023200ff167b82 */ /* 0x000f220000000a00 */
[----:B-1----:R-:W-:-:S04]  /*13c40*/  ISETP.NE.U32.AND P0, PT, R18, RZ, PT ;  /* 0x000000ff1200720c */ /* 0x002fc80003f05070 */
[----:B------:R-:W-:-:S13]  /*13c50*/  ISETP.NE.AND.EX P0, PT, R19, RZ, PT, P0 ;  /* 0x000000ff1300720c */ /* 0x000fda0003f05300 */
[----:B---34-:R-:W-:Y:S05]  /*13c60*/  @!P0 BRA `(.L_x_237) ;  /* 0x0000000000288947 */ /* 0x018fea0003800000 */
        /* <DEDUP_REMOVED lines=10> */
.L_x_237:
[-CC-:B------:R-:W-:Y:S01]  /*13d10*/  SHF.R.U64 R12, R16, R10.reuse, R17.reuse ;  /* 0x0000000a100c7219 */ /* 0x180fe20000001211 */
[----:B------:R-:W1:Y:S01]  /*13d20*/  LDC.64 R24, c[0x0][0x8e8] ;  /* 0x00023a00ff187b82 */ /* 0x000e620000000a00 */
[----:B------:R-:W-:Y:S01]  /*13d30*/  SHF.R.U32.HI R2, RZ, R10, R17 ;  /* 0x0000000aff027219 */ /* 0x000fe20000011611 */
[----:B------:R-:W-:Y:S01]  /*13d40*/  ULDC UR4, c[0x0][0x900] ;  /* 0x0002400000047ab9 */ /* 0x000fe20000000800 */
[----:B------:R-:W-:-:S05]  /*13d50*/  IADD3 R5, P0, RZ, -R12, RZ ;  /* 0x8000000cff057210 */ /* 0x000fca0007f1e0ff */
[----:B------:R-:W3:Y:S01]  /*13d60*/  LDC R14, c[0x0][0x8c0] ;  /* 0x00023000ff0e7b82 */ /* 0x000ee20000000800 */
[----:B------:R-:W-:Y:S01]  /*13d70*/  IMAD.X R3, RZ, RZ, ~R2, P0 ;  /* 0x000000ffff037224 */ /* 0x000fe200000e0e02 */
[----:B------:R-:W-:-:S03]  /*13d80*/  MOV R2, R163 ;  /* 0x000000a300027202 */ /* 0x000fc60000000f00 */
[-C--:B------:R-:W-:Y:S02]  /*13d90*/  IMAD R10, R3, R22.reuse, RZ ;  /* 0x00000016030a7224 */ /* 0x080fe400078e02ff */
[----:B------:R-:W-:Y:S01]  /*13da0*/  IMAD.MOV.U32 R3, RZ, RZ, R162 ;  /* 0x000000ffff037224 */ /* 0x000fe200078e00a2 */
[----:B------:R-:W4:Y:S01]  /*13db0*/  LDC R16, c[0x0][0x8b0] ;  /* 0x00022c00ff107b82 */ /* 0x000f220000000800 */
[----:B------:R-:W-:-:S04]  /*13dc0*/  IMAD.WIDE.U32 R2, R5, R22, R2 ;  /* 0x0000001605027225 */ /* 0x000fc800078e0002 */
[----:B------:R-:W-:-:S03]  /*13dd0*/  IMAD R5, R5, R23, R10 ;  /* 0x0000001705057224 */ /* 0x000fc600078e020a */
[----:B------:R-:W2:Y:S01]  /*13de0*/  LDC R22, c[0x0][0x8a8] ;  /* 0x00022a00ff167b82 */ /* 0x000ea20000000800 */
[----:B-1----:R-:W-:Y:S02]  /*13df0*/  ISETP.NE.U32.AND P0, PT, R24, RZ, PT ;  /* 0x000000ff1800720c */ /* 0x002fe40003f05070 */
[----:B------:R-:W-:Y:S02]  /*13e00*/  IADD3 R3, R3, R5, RZ ;  /* 0x0000000503037210 */ /* 0x000fe40007ffe0ff */
[----:B------:R-:W-:-:S03]  /*13e10*/  ISETP.NE.AND.EX P0, PT, R25, RZ, PT, P0 ;  /* 0x000000ff1900720c */ /* 0x000fc60003f05300 */
[----:B------:R-:W1:Y:S01]  /*13e20*/  LDC R23, c[0x0][0x8f0] ;  /* 0x00023c00ff177b82 */ /* 0x000e620000000800 */
[-CC-:B---3--:R-:W-:Y:S02]  /*13e30*/  SHF.R.U64 R10, R2, R14.reuse, R3.reuse ;  /* 0x0000000e020a7219 */ /* 0x188fe40000001203 */
[----:B------:R-:W-:-:S05]  /*13e40*/  SHF.R.U32.HI R3, RZ, R14, R3 ;  /* 0x0000000eff037219 */ /* 0x000fca0000011603 */
[----:B------:R-:W3:Y:S01]  /*13e50*/  LDC R26, c[0x0][0x8e0] ;  /* 0x00023800ff1a7b82 */ /* 0x000ee20000000800 */
[-CC-:B----4-:R-:W-:Y:S02]  /*13e60*/  SHF.R.U64 R21, R10, R16.reuse, R3.reuse ;  /* 0x000000100a157219 */ /* 0x190fe40000001203 */
[----:B------:R-:W-:Y:S01]  /*13e70*/  SHF.R.U32.HI R2, RZ, R16, R3 ;  /* 0x00000010ff027219 */ /* 0x000fe20000011603 */
[----:B------:R-:W-:-:S03]  /*13e80*/  IMAD.MOV.U32 R3, RZ, RZ, -0x1 ;  /* 0xffffffffff037424 */ /* 0x000fc600078e00ff */
[--C-:B------:R-:W-:Y:S01]  /*13e90*/  SHF.R.U64 R18, R21, UR4, R2.reuse ;  /* 0x0000000415127c19 */ /* 0x100fe20008001202 */
[----:B------:R-:W4:Y:S01]  /*13ea0*/  LDC R27, c[0x0][0x8b8] ;  /* 0x00022e00ff1b7b82 */ /* 0x000f220000000800 */
[----:B------:R-:W-:Y:S02]  /*13eb0*/  SHF.L.U32 R5, R3, UR4, RZ ;  /* 0x0000000403057c19 */ /* 0x000fe400080006ff */
[----:B------:R-:W-:Y:S02]  /*13ec0*/  SHF.R.U32.HI R3, RZ, UR4, R2 ;  /* 0x00000004ff037c19 */ /* 0x000fe40008011602 */
[----:B------:R-:W-:Y:S02]  /*13ed0*/  LOP3.LUT R28, RZ, R5, RZ, 0x33, !PT ;  /* 0x00000005ff1c7212 */ /* 0x000fe400078e33ff */
        /* <DEDUP_REMOVED lines=12> */
.L_x_238:
[----:B------:R-:W2:Y:S01]  /*13fa0*/  LDC R5, c[0x0][0x904] ;  /* 0x00024100ff057b82 */ /* 0x000ea20000000800 */
[----:B-1----:R-:W-:Y:S01]  /*13fb0*/  SHF.R.U64 R3, R2, R23, R3 ;  /* 0x0000001702037219 */ /* 0x002fe20000001203 */
[----:B------:R-:W-:Y:S01]  /*13fc0*/  USHF.L.U32 UR4, UR38, UR4, URZ ;  /* 0x0000000426047299 */ /* 0x000fe2000800063f */
[----:B------:R-:W-:Y:S02]  /*13fd0*/  LOP3.LUT R2, R21, R28, RZ, 0xc0, !PT ;  /* 0x0000001c15027212 */ /* 0x000fe400078ec0ff */
[----:B------:R-:W-:-:S03]  /*13fe0*/  IADD3 R9, R22, -0x1, RZ ;  /* 0xffffffff16097810 */ /* 0x000fc60007ffe0ff */
[----:B------:R-:W-:Y:S01]  /*13ff0*/  IMAD R2, R3, UR4, R2 ;  /* 0x0000000403027c24 */ /* 0x000fe2000f8e0202 */
[----:B------:R-:W-:Y:S02]  /*14000*/  LOP3.LUT R10, R10, R9, RZ, 0xc0, !PT ;  /* 0x000000090a0a7212 */ /* 0x000fe400078ec0ff */
[----:B--2---:R-:W-:Y:S01]  /*14010*/  ISETP.NE.AND P0, PT, R5, 0x1, PT ;  /* 0x000000010500780c */ /* 0x004fe20003f05270 */
[----:B------:R-:W-:-:S04]  /*14020*/  IMAD.MOV R5, RZ, RZ, -R3 ;  /* 0x000000ffff057224 */ /* 0x000fc800078e0a03 */
[----:B---3--:R-:W-:Y:S01]  /*14030*/  IMAD R3, R5, R26, R18 ;  /* 0x0000001a05037224 */ /* 0x008fe200078e0212 */
[----:B------:R-:W-:-:S03]  /*14040*/  MOV R5, 0x1 ;  /* 0x0000000100057802 */ /* 0x000fc60000000f00 */
[----:B------:R-:W-:Y:S02]  /*14050*/  IMAD R9, R3, R22, R10 ;  /* 0x0000001603097224 */ /* 0x000fe400078e020a */
[----:B------:R-:W-:Y:S02]  /*14060*/  IMAD.MOV.U32 R10, RZ, RZ, R12 ;  /* 0x000000ffff0a7224 */ /* 0x000fe400078e000c */
[----:B------:R-:W-:-:S04]  /*14070*/  @P0 IMAD R11, R13, R20, R8 ;  /* 0x000000140d0b0224 */ /* 0x000fc800078e0208 */
[----:B----4-:R-:W-:-:S05]  /*14080*/  IMAD R2, R2, R27, R11 ;  /* 0x0000001b02027224 */ /* 0x010fca00078e020b */
[----:B------:R-:W-:Y:S02]  /*14090*/  SEL R3, R9, R2, !P0 ;  /* 0x0000000209037207 */ /* 0x000fe40004000000 */
[----:B------:R-:W-:-:S07]  /*140a0*/  SEL R2, R2, R9, !P0 ;  /* 0x0000000902027207 */ /* 0x000fce0004000000 */
.L_x_236:
[----:B------:R-:W-:-:S08]  /*140b0*/  NOP ;  /* 0x0000000000007918 */ /* 0x000fd00000000000 */
[----:B------:R-:W1:-:S00]  /*140c0*/  USETMAXREG.DEALLOC.CTAPOOL 0x18 ;  /* 0x00000018000079c8 */ /* 0x000e4000080e0500 */
[----:B-1----:R-:W-:-:S13]  /*140d0*/  ISETP.NE.AND P0, PT, R0, 0x1, PT ;  /* 0x000000010000780c */ /* 0x002fda0003f05270 */
[----:B------:R-:W-:Y:S05]  /*140e0*/  @!P0 BRA `(.L_x_13) ;  /* 0x0000003400048947 */ /* 0x000fea0003800000 */
[----:B------:R-:W-:Y:S05]  /*140f0*/  @!P4 BRA `(.L_x_239) ;  /* 0x000000240024c947 */ /* 0x000fea0003800000 */
[----:B------:R-:W-:-:S04]  /*14100*/  PRMT R4, R4, 0x9910, RZ ;  /* 0x0000991004047816 */ /* 0x000fc800000000ff */
[----:B------:R-:W-:-:S04]  /*14110*/  ISETP.NE.AND P0, PT, R4, RZ, PT ;  /* 0x000000ff0400720c */ /* 0x000fc80003f05270 */
[----:B------:R-:W-:-:S13]  /*14120*/  ISETP.NE.OR P0, PT, R0, 0x2, !P0 ;  /* 0x000000020000780c */ /* 0x000fda0004705670 */
[----:B------:R-:W-:Y:S05]  /*14130*/  @P0 BRA `(.L_x_13) ;  /* 0x0000003000f00947 */ /* 0x000fea0003800000 */
[----:B------:R-:W-:-:S13]  /*14140*/  LOP3.LUT P1, RZ, R5, 0xff, RZ, 0xc0, !PT ;  /* 0x000000ff05ff7812 */ /* 0x000fda000782c0ff */
[----:B------:R-:W-:Y:S05]  /*14150*/  @!P1 BRA `(.L_x_240) ;  /* 0x0000000000189947 */ /* 0x000fea0003800000 */
[----:B------:R-:W-:Y:S01]  /*14160*/  UMOV UR4, 0x400 ;  /* 0x0000040000047882 */ /* 0x000fe20000000000 */
[----:B------:R-:W-:Y:S01]  /*14170*/  MOV R0, RZ ;  /* 0x000000ff00007202 */ /* 0x000fe20000000f00 */
[----:B--2---:R-:W-:-:S03]  /*14180*/  ULEA UR4, UR37, UR4, 0x18 ;  /* 0x0000000425047291 */ /* 0x004fc6000f8ec03f */
[----:B------:R-:W-:-:S06]  /*14190*/  SHF.L.U32 R0, R0, 0x1f, RZ ;  /* 0x0000001f00007819 */ /* 0x000fcc00000006ff */
[----:B------:R-:W1:Y:S02]  /*141a0*/  SYNCS.PHASECHK.TRANS64.TRYWAIT P0, [UR4+0x78], R0 ;  /* 0x00007800ff0075a7 */ /* 0x000e640008000144 */
[----:B-1----:R-:W-:Y:S05]  /*141b0*/  @!P0 BRA `(.L_x_241) ;  /* 0x0000003800488947 */ /* 0x002fea0003800000 */
.L_x_240:
[----:B-1----:R-:W-:Y:S01]  /*141c0*/  PRMT R0, RZ, 0x7610, R0 ;  /* 0x00007610ff007816 */ /* 0x002fe20000000000 */
[----:B------:R-:W-:Y:S06]  /*141d0*/  @P2 BRA `(.L_x_242) ;  /* 0x0000000000242947 */ /* 0x000fec0003800000 */
[----:B------:R-:W-:Y:S02]  /*141e0*/  ULDC.64 UR4, c[0x0][0x588] ;  /* 0x0001620000047ab9 */ /* 0x000fe40000000a00 */
[----:B------:R-:W-:-:S04]  /*141f0*/  ISETP.NE.U32.AND P0, PT, RZ, UR4, PT ;  /* 0x00000004ff007c0c */ /* 0x000fc8000bf05070 */
[----:B------:R-:W-:-:S13]  /*14200*/  ISETP.NE.AND.EX P0, PT, RZ, UR5, PT, P0 ;  /* 0x00000005ff007c0c */ /* 0x000fda000bf05300 */
[----:B------:R-:W-:Y:S05]  /*14210*/  @!P0 BRA `(.L_x_243) ;  /* 0x00000000000c8947 */ /* 0x000fea0003800000 */
[----:B------:R3:W5:Y:S01]  /*14220*/  LDG.E R6, desc[UR54][R6.64] ;  /* 0x0000003606067981 */ /* 0x000762000c1e1900 */
[----:B------:R-:W-:Y:S01]  /*14230*/  IMAD.MOV.U32 R0, RZ, RZ, 0x1 ;  /* 0x00000001ff007424 */ /* 0x000fe200078e00ff */
[----:B------:R-:W-:Y:S06]  /*14240*/  BRA `(.L_x_242) ;  /* 0x0000000000087947 */ /* 0x000fec0003800000 */
.L_x_243:
[----:B------:R-:W1:Y:S01]  /*14250*/  LDC R6, c[0x0][0x580] ;  /* 0x00016000ff067b82 */ /* 0x000e620000000800 */
[----:B------:R-:W-:-:S07]  /*14260*/  MOV R0, 0x1 ;  /* 0x0000000100007802 */ /* 0x000fce0000000f00 */
.L_x_242:
[----:B------:R-:W-:Y:S05]  /*14270*/  @!P1 BRA `(.L_x_244) ;  /* 0x0000002000489947 */ /* 0x000fea0003800000 */
[----:B------:R-:W4:Y:S01]  /*14280*/  LDL R5, [R1+0x218] ;  /* 0x0002180001057983 */ /* 0x000f220000100800 */
[----:B------:R-:W2:Y:S01]  /*14290*/  LDC R17, c[0x0][0x8a8] ;  /* 0x00022a00ff117b82 */ /* 0x000ea20000000800 */
[----:B------:R-:W-:Y:S01]  /*142a0*/  IMAD.MOV.U32 R4, RZ, RZ, -0x1 ;  /* 0xffffffffff047424 */ /* 0x000fe200078e00ff */
[----:B------:R-:W-:Y:S01]  /*142b0*/  ULDC UR21, c[0x0][0x900] ;  /* 0x0002400000157ab9 */ /* 0x000fe20000000800 */
[----:B------:R-:W-:Y:S01]  /*142c0*/  ULDC.64 UR56, c[0x0][0x198] ;  /* 0x0000660000387ab9 */ /* 0x000fe20000000a00 */
[----:B------:R-:W-:Y:S01]  /*142d0*/  ULDC.64 UR6, c[0x0][0x588] ;  /* 0x0001620000067ab9 */ /* 0x000fe20000000a00 */
[----:B------:R-:W-:Y:S01]  /*142e0*/  ULDC.64 UR4, c[0x0][0x8f8] ;  /* 0x00023e0000047ab9 */ /* 0x000fe20000000a00 */
[----:B------:R-:W-:Y:S01]  /*142f0*/  SHF.L.U32 R4, R4, UR21, RZ ;  /* 0x0000001504047c19 */ /* 0x000fe200080006ff */
[----:B------:R-:W-:Y:S01]  /*14300*/  USHF.L.U32 UR21, UR38, UR21, URZ ;  /* 0x0000001526157299 */ /* 0x000fe2000800063f */
[----:B------:R-:W-:Y:S02]  /*14310*/  ULDC.64 UR14, c[0x0][0x590] ;  /* 0x00016400000e7ab9 */ /* 0x000fe40000000a00 */
[----:B------:R-:W-:-:S02]  /*14320*/  LOP3.LUT R14, RZ, R4, RZ, 0x33, !PT ;  /* 0x00000004ff0e7212 */ /* 0x000fc400078e33ff */
[----:B--2---:R-:W-:Y:S02]  /*14330*/  IADD3 R17, R17, -0x1, RZ ;  /* 0xffffffff11117810 */ /* 0x004fe40007ffe0ff */
[----:B----4-:R-:W-:-:S07]  /*14340*/  LOP3.LUT R16, R5, 0x2, RZ, 0xfc, !PT ;  /* 0x0000000205107812 */ /* 0x010fce00078efcff */
.L_x_348:
[----:B------:R-:W-:Y:S02]  /*14350*/  ISETP.NE.U32.AND P0, PT, RZ, UR14, PT ;  /* 0x0000000eff007c0c */ /* 0x000fe4000bf05070 */
[----:B------:R-:W-:Y:S02]  /*14360*/  R2UR UR51, R2 ;  /* 0x00000000023372ca */ /* 0x000fe400000e0000 */
[----:B------:R-:W-:Y:S02]  /*14370*/  R2UR UR50, R3 ;  /* 0x00000000033272ca */ /* 0x000fe400000e0000 */
[----:B------:R-:W-:-:S09]  /*14380*/  ISETP.NE.AND.EX P0, PT, RZ, UR15, PT, P0 ;  /* 0x0000000fff007c0c */ /* 0x000fd2000bf05300 */
[----:B------:R-:W-:Y:S02]  /*14390*/  USHF.L.U32 UR51, UR51, 0x8, URZ ;  /* 0x0000000833337899 */ /* 0x000fe4000800063f */
[----:B------:R-:W-:Y:S02]  /*143a0*/  USHF.L.U32 UR50, UR50, 0x8, URZ ;  /* 0x0000000832327899 */ /* 0x000fe4000800063f */
[----:B------:R-:W-:Y:S10]  /*143b0*/  @!P0 BRA `(.L_x_245) ;  /* 0x00000000002c8947 */ /* 0x000ff40003800000 */
[----:B------:R-:W-:-:S04]  /*143c0*/  ISETP.NE.U32.AND P1, PT, RZ, UR6, PT ;  /* 0x00000006ff007c0c */ /* 0x000fc8000bf25070 */
[----:B------:R-:W-:-:S13]  /*143d0*/  ISETP.NE.AND.EX P1, PT, RZ, UR7, PT, P1 ;  /* 0x00000007ff007c0c */ /* 0x000fda000bf25310 */
[----:B------:R-:W-:Y:S05]  /*143e0*/  @!P1 BRA `(.L_x_246) ;  /* 0x0000000000189947 */ /* 0x000fea0003800000 */
[----:B------:R-:W2:Y:S01]  /*143f0*/  LDC.64 R2, c[0x0][0x588] ;  /* 0x00016200ff027b82 */ /* 0x000ea20000000a00 */
[----:B------:R-:W-:-:S04]  /*14400*/  IMAD R5, R10, UR14, RZ ;  /* 0x0000000e0a057c24 */ /* 0x000fc8000f8e02ff */
[----:B--2---:R-:W-:-:S05]  /*14410*/  IMAD.WIDE R2, R5, 0x4, R2 ;  /* 0x0000000405027825 */ /* 0x004fca00078e0202 */
[----:B-1---5:R2:W5:Y:S01]  /*14420*/  LDG.E R6, desc[UR54][R2.64] ;  /* 0x0000003602067981 */ /* 0x022562000c1e1900 */
[----:B------:R-:W-:Y:S01]  /*14430*/  IMAD.MOV.U32 R0, RZ, RZ, 0x1 ;  /* 0x00000001ff007424 */ /* 0x000fe200078e00ff */
[----:B------:R-:W-:Y:S06]  /*14440*/  BRA `(.L_x_245) ;  /* 0x0000000000087947 */ /* 0x000fec0003800000 */
.L_x_246:
[----:B-1---5:R-:W4:Y:S01]  /*14450*/  LDC R6, c[0x0][0x580] ;  /* 0x00016000ff067b82 */ /* 0x022f220000000800 */
[----:B------:R-:W-:-:S07]  /*14460*/  MOV R0, 0x1 ;  /* 0x0000000100007802 */ /* 0x000fce0000000f00 */
.L_x_245:
[----:B------:R-:W-:Y:S05]  /*14470*/  @!P0 BRA `(.L_x_247) ;  /* 0x00000000001c8947 */ /* 0x000fea0003800000 */
[----:B------:R-:W-:-:S13]  /*14480*/  LOP3.LUT P2, RZ, R0, 0xff, RZ, 0xc0, !PT ;  /* 0x000000ff00ff7812 */ /* 0x000fda000784c0ff */
[----:B--2---:R-:W2:Y:S02]  /*14490*/  @!P2 LDC.64 R2, c[0x0][0x588] ;  /* 0x00016200ff02ab82 */ /* 0x004ea40000000a00 */
[----:B--2---:R-:W-:-:S04]  /*144a0*/  @!P2 ISETP.NE.U32.AND P0, PT, R2, RZ, PT ;  /* 0x000000ff0200a20c */ /* 0x004fc80003f05070 */
[----:B------:R-:W-:Y:S02]  /*144b0*/  @!P2 ISETP.NE.AND.EX P1, PT, R3, RZ, PT, P0 ;  /* 0x000000ff0300a20c */ /* 0x000fe40003f25300 */
[----:B-1--45:R-:W-:Y:S02]  /*144c0*/  @P2 FSETP.EQ.AND P0, PT, R6, RZ, PT ;  /* 0x000000ff0600220b */ /* 0x032fe40003f02000 */
[----:B------:R-:W-:Y:S01]  /*144d0*/  @!P2 PLOP3.LUT P0, PT, P1, PT, PT, 0x8, 0x0 ;  /* 0x000000000000a81c */ /* 0x000fe20000f0e170 */
[----:B------:R-:W-:-:S12]  /*144e0*/  BRA `(.L_x_248) ;  /* 0x0000000000047947 */ /* 0x000fd80003800000 */
.L_x_247:
[----:B-1--45:R-:W-:-:S13]  /*144f0*/  FSETP.EQ.AND P0, PT, R6, RZ, PT ;  /* 0x000000ff0600720b */ /* 0x032fda0003f02000 */
.L_x_248:
[----:B------:R-:W-:Y:S02]  /*14500*/  ISETP.NE.AND P2, PT, R16, 0x3, PT ;  /* 0x000000031000780c */ /* 0x000fe40003f45270 */
[----:B------:R-:W-:-:S04]  /*14510*/  ELECT P1, URZ, PT ;  /* 0x00000000003f782f */ /* 0x000fc80003820000 */
[----:B------:R-:W-:-:S07]  /*14520*/  PLOP3.LUT P0, PT, P1, P0, PT, 0x20, 0x0 ;  /* 0x000000000000781c */ /* 0x000fce0000f00470 */
[----:B------:R-:W-:Y:S06]  /*14530*/  @!P2 BRA `(.L_x_249) ;  /* 0x000000000004a947 */ /* 0x000fec0003800000 */
[----:B------:R-:W-:Y:S01]  /*14540*/  BPT.TRAP 0x1 ;  /* 0x000000040000795c */ /* 0x000fe20000300000 */
.L_x_249:
[----:B------:R-:W1:Y:S01]  /*14550*/  S2UR UR37, SR_CgaCtaId ;  /* 0x00000000002579c3 */ /* 0x000e620000008800 */
[----:B------:R-:W-:Y:S01]  /*14560*/  UMOV UR13, 0x400 ;  /* 0x00000400000d7882 */ /* 0x000fe20000000000 */
[----:B--2---:R-:W-:-:S05]  /*14570*/  IMAD.MOV.U32 R2, RZ, RZ, 0x1 ;  /* 0x00000001ff027424 */ /* 0x004fca00078e00ff */
[----:B------:R-:W-:Y:S01]  /*14580*/  SHF.L.U32 R2, R2, 0x1f, RZ ;  /* 0x0000001f02027819 */ /* 0x000fe200000006ff */
[----:B-1----:R-:W-:-:S09]  /*14590*/  ULEA UR13, UR37, UR13, 0x18 ;  /* 0x0000000d250d7291 */ /* 0x002fd2000f8ec03f */
[----:B------:R-:W1:Y:S02]  /*145a0*/  SYNCS.PHASECHK.TRANS64.TRYWAIT P1, [UR13+0x50], R2 ;  /* 0x00005002ff0075a7 */ /* 0x000e64000802014d */
[----:B-1----:R-:W-:Y:S05]  /*145b0*/  @!P1 BRA `(.L_x_250) ;  /* 0x0000003400609947 */ /* 0x002fea0003800000 */
.L_x_390:
[----:B------:R-:W-:Y:S04]  /*145c0*/  BSSY B0, `(.L_x_251) ;  /* 0x000000e000007945 */ /* 0x000fe80003800000 */
[----:B------:R-:W-:Y:S05]  /*145d0*/  @!P0 BRA `(.L_x_252) ;  /* 0x0000000000308947 */ /* 0x000fea0003800000 */
[----:B------:R-:W-:Y:S01]  /*145e0*/  R2UR UR52, R10 ;  /* 0x000000000a3472ca */ /* 0x000fe200000e0000 */
[----:B------:R-:W-:Y:S02]  /*145f0*/  UIADD3 UR8, UP0, UR56, 0x3f0, URZ ;  /* 0x000003f038087890 */ /* 0x000fe4000ff1e03f */
[----:B------:R-:W-:Y:S02]  /*14600*/  UIADD3 UR48, UR13, 0x200, URZ ;  /* 0x000002000d307890 */ /* 0x000fe4000fffe03f */
[----:B------:R-:W-:Y:S02]  /*14610*/  UIADD3 UR49, UR13, 0x30, URZ ;  /* 0x000000300d317890 */ /* 0x000fe4000fffe03f */
[----:B------:R-:W-:Y:S01]  /*14620*/  UIADD3.X UR9, URZ, UR57, URZ, UP0, !UPT ;  /* 0x000000393f097290 */ /* 0x000fe200087fe43f */
[----:B------:R-:W-:Y:S01]  /*14630*/  UMOV UR10, 0x0 ;  /* 0x00000000000a7882 */ /* 0x000fe20000000000 */
[----:B------:R-:W-:-:S07]  /*14640*/  UMOV UR11, 0x10000000 ;  /* 0x10000000000b7882 */ /* 0x000fce0000000000 */
[----:B------:R2:W-:Y:S02]  /*14650*/  UTMALDG.3D [UR48], [UR8], desc[UR10] ;  /* 0x00000a30080075b4 */ /* 0x0005e40008011000 */
[----:B--2---:R-:W-:Y:S05]  /*14660*/  @!P2 BRA `(.L_x_253) ;  /* 0x000000000004a947 */ /* 0x004fea0003800000 */
[----:B------:R-:W-:Y:S01]  /*14670*/  BPT.TRAP 0x1 ;  /* 0x000000040000795c */ /* 0x000fe20000300000 */
.L_x_253:
[----:B-1----:R-:W1:Y:S02]  /*14680*/  LDC R3, c[0x0][0x800] ;  /* 0x00020000ff037b82 */ /* 0x002e640000000800 */
[----:B-1----:R2:W-:Y:S02]  /*14690*/  SYNCS.ARRIVE.TRANS64.RED.A0TR RZ, [UR13+0x30], R3 ;  /* 0x00003003ffff79a7 */ /* 0x0025e4000830040d */
.L_x_252:
[----:B------:R-:W-:Y:S05]  /*146a0*/  BSYNC B0 ;  /* 0x0000000000007941 */ /* 0x000fea0003800000 */
.L_x_251:
[----:B------:R-:W-:Y:S05]  /*146b0*/  @!P2 BRA `(.L_x_254) ;  /* 0x000000000004a947 */ /* 0x000fea0003800000 */
[----:B------:R-:W-:Y:S01]  /*146c0*/  BPT.TRAP 0x1 ;  /* 0x000000040000795c */ /* 0x000fe20000300000 */
.L_x_254:
[----:B------:R-:W-:-:S04]  /*146d0*/  UIADD3 UR41, UR13, 0x30, URZ ;  /* 0x000000300d297890 */ /* 0x000fc8000fffe03f */
[----:B------:R-:W-:-:S09]  /*146e0*/  UPRMT UR30, UR37, 0x654, UR41 ;  /* 0x00000654251e7896 */ /* 0x000fd20008000029 */
[----:B------:R-:W-:Y:S01]  /*146f0*/  SYNCS.ARRIVE.TRANS64.RED.A1T0 RZ, [UR30], RZ ;  /* 0x000000ffffff79a7 */ /* 0x000fe2000810041e */
[----:B------:R-:W-:Y:S05]  /*14700*/  @!P2 BRA `(.L_x_255) ;  /* 0x000000000004a947 */ /* 0x000fea0003800000 */
[----:B------:R-:W-:Y:S01]  /*14710*/  BPT.TRAP 0x1 ;  /* 0x000000040000795c */ /* 0x000fe20000300000 */
.L_x_255:
[----:B------:R-:W4:Y:S02]  /*14720*/  SYNCS.PHASECHK.TRANS64.TRYWAIT P1, [UR13+0x58], R2 ;  /* 0x00005802ff0075a7 */ /* 0x000f24000802014d */
[----:B----4-:R-:W-:Y:S05]  /*14730*/  @!P1 BRA `(.L_x_256) ;  /* 0x0000003400189947 */ /* 0x010fea0003800000 */
.L_x_391:
[----:B------:R-:W-:Y:S04]  /*14740*/  BSSY B0, `(.L_x_257) ;  /* 0x0000010000007945 */ /* 0x000fe80003800000 */
[----:B------:R-:W-:Y:S05]  /*14750*/  @!P0 BRA `(.L_x_258) ;  /* 0x0000000000388947 */ /* 0x000fea0003800000 */
[----:B------:R-:W-:Y:S01]  /*14760*/  UIADD3 UR16, UP0, UR56, 0x3f0, URZ ;  /* 0x000003f038107890 */ /* 0x000fe2000ff1e03f */
[----:B------:R-:W-:Y:S01]  /*14770*/  R2UR UR12, R10 ;  /* 0x000000000a0c72ca */ /* 0x000fe200000e0000 */
[----:B------:R-:W-:Y:S02]  /*14780*/  UIADD3 UR11, UR51, 0x80, URZ ;  /* 0x00000080330b7890 */ /* 0x000fe4000fffe03f */
[----:B------:R-:W-:Y:S02]  /*14790*/  UIADD3 UR8, UR13, 0x2200, URZ ;  /* 0x000022000d087890 */ /* 0x000fe4000fffe03f */
[----:B------:R-:W-:Y:S02]  /*147a0*/  UIADD3 UR9, UR13, 0x38, URZ ;  /* 0x000000380d097890 */ /* 0x000fe4000fffe03f */
[----:B------:R-:W-:Y:S01]  /*147b0*/  UIADD3.X UR17, URZ, UR57, URZ, UP0, !UPT ;  /* 0x000000393f117290 */ /* 0x000fe200087fe43f */
[----:B------:R-:W-:Y:S01]  /*147c0*/  UMOV UR18, 0x0 ;  /* 0x0000000000127882 */ /* 0x000fe20000000000 */
[----:B------:R-:W-:Y:S01]  /*147d0*/  UMOV UR19, 0x10000000 ;  /* 0x1000000000137882 */ /* 0x000fe20000000000 */
[----:B------:R-:W-:-:S06]  /*147e0*/  UMOV UR10, UR50 ;  /* 0x00000032000a7c82 */ /* 0x000fcc0008000000 */
[----:B------:R4:W-:Y:S02]  /*147f0*/  UTMALDG.3D [UR8], [UR16], desc[UR18] ;  /* 0x00001208100075b4 */ /* 0x0009e40008011000 */
[----:B----4-:R-:W-:Y:S05]  /*14800*/  @!P2 BRA `(.L_x_259) ;  /* 0x000000000004a947 */ /* 0x010fea0003800000 */
[----:B------:R-:W-:Y:S01]  /*14810*/  BPT.TRAP 0x1 ;  /* 0x000000040000795c */ /* 0x000fe20000300000 */
.L_x_259:
[----:B-12---:R-:W1:Y:S02]  /*14820*/  LDC R3, c[0x0][0x800] ;  /* 0x00020000ff037b82 */ /* 0x006e640000000800 */
[----:B-1----:R4:W-:Y:S02]  /*14830*/  SYNCS.ARRIVE.TRANS64.RED.A0TR RZ, [UR13+0x38], R3 ;  /* 0x00003803ffff79a7 */ /* 0x0029e4000830040d */
.L_x_258:
[----:B------:R-:W-:Y:S05]  /*14840*/  BSYNC B0 ;  /* 0x0000000000007941 */ /* 0x000fea0003800000 */
.L_x_257:
[----:B------:R-:W-:Y:S05]  /*14850*/  @!P2 BRA `(.L_x_260) ;  /* 0x000000000004a947 */ /* 0x000fea0003800000 */
[----:B------:R-:W-:Y:S01]  /*14860*/  BPT.TRAP 0x1 ;  /* 0x000000040000795c */ /* 0x000fe20000300000 */
.L_x_260:
[----:B------:R-:W-:Y:S02]  /*14870*/  UIADD3 UR33, UR13, 0x38, URZ ;  /* 0x000000380d217890 */ /* 0x000fe4000fffe03f */
[----:B------:R-:W-:Y:S02]  /*14880*/  UIADD3 UR10, UR50, 0x20, URZ ;  /* 0x00000020320a7890 */ /* 0x000fe4000fffe03f */
[----:B------:R-:W-:-:S09]  /*14890*/  UPRMT UR29, UR37, 0x654, UR33 ;  /* 0x00000654251d7896 */ /* 0x000fd20008000021 */
[----:B------:R-:W-:Y:S01]  /*148a0*/  SYNCS.ARRIVE.TRANS64.RED.A1T0 RZ, [UR29], RZ ;  /* 0x000000ffffff79a7 */ /* 0x000fe2000810041d */
[----:B------:R-:W-:Y:S05]  /*148b0*/  @!P2 BRA `(.L_x_261) ;  /* 0x000000000004a947 */ /* 0x000fea0003800000 */
[----:B------:R-:W-:Y:S01]  /*148c0*/  BPT.TRAP 0x1 ;  /* 0x000000040000795c */ /* 0x000fe20000300000 */
.L_x_261:
[----:B------:R-:W5:Y:S02]  /*148d0*/  SYNCS.PHASECHK.TRANS64.TRYWAIT P1, [UR13+0x60], R2 ;  /* 0x00006002ff0075a7 */ /* 0x000f64000802014d */
[----:B-----5:R-:W-:Y:S05]  /*148e0*/  @!P1 BRA `(.L_x_262) ;  /* 0x0000003000c49947 */ /* 0x020fea0003800000 */
.L_x_392:
        /* <DEDUP_REMOVED lines=8> */
[----:B------:R-:W-:Y:S01]  /*14970*/  UMOV UR19, 0x10000000 ;  /* 0x1000000000137882 */ /* 0x000fe20000000000 */
[----:B------:R-:W-:-:S06]  /*14980*/  UMOV UR11, UR51 ;  /* 0x00000033000b7c82 */ /* 0x000fcc0008000000 */
[----:B------:R1:W-:Y:S02]  /*14990*/  UTMALDG.3D [UR8], [UR16], desc[UR18] ;  /* 0x00001208100075b4 */ /* 0x0003e40008011000 */
[----:B-1----:R-:W-:Y:S05]  /*149a0*/  @!P2 BRA `(.L_x_265) ;  /* 0x000000000004a947 */ /* 0x002fea0003800000 */
[----:B------:R-:W-:Y:S01]  /*149b0*/  BPT.TRAP 0x1 ;  /* 0x000000040000795c */ /* 0x000fe20000300000 */
.L_x_265:
[----:B--2-4-:R-:W1:Y:S02]  /*149c0*/  LDC R3, c[0x0][0x800] ;  /* 0x00020000ff037b82 */ /* 0x014e640000000800 */
[----:B-1----:R1:W-:Y:S02]  /*149d0*/  SYNCS.ARRIVE.TRANS64.RED.A0TR RZ, [UR13+0x40], R3 ;  /* 0x00004003ffff79a7 */ /* 0x0023e4000830040d */
.L_x_264:
[----:B------:R-:W-:Y:S05]  /*149e0*/  BSYNC B0 ;  /* 0x0000000000007941 */ /* 0x000fea0003800000 */
.L_x_263:
[----:B------:R-:W-:Y:S05]  /*149f0*/  @!P2 BRA `(.L_x_266) ;  /* 0x000000000004a947 */ /* 0x000fea0003800000 */
[----:B------:R-:W-:Y:S01]  /*14a00*/  BPT.TRAP 0x1 ;  /* 0x000000040000795c */ /* 0x000fe20000300000 */
.L_x_266:
[----:B------:R-:W-:-:S04]  /*14a10*/  UIADD3 UR25, UR13, 0x40, URZ ;  /* 0x000000400d197890 */ /* 0x000fc8000fffe03f */
[----:B------:R-:W-:-:S09]  /*14a20*/  UPRMT UR22, UR37, 0x654, UR25 ;  /* 0x0000065425167896 */ /* 0x000fd20008000019 */
[----:B------:R-:W-:Y:S01]  /*14a30*/  SYNCS.ARRIVE.TRANS64.RED.A1T0 RZ, [UR22], RZ ;  /* 0x000000ffffff79a7 */ /* 0x000fe20008100416 */
[----:B------:R-:W-:Y:S05]  /*14a40*/  @!P2 BRA `(.L_x_267) ;  /* 0x000000000004a947 */ /* 0x000fea0003800000 */
[----:B------:R-:W-:Y:S01]  /*14a50*/  BPT.TRAP 0x1 ;  /* 0x000000040000795c */ /* 0x000fe20000300000 */
.L_x_267:
[----:B------:R-:W5:Y:S02]  /*14a60*/  SYNCS.PHASECHK.TRANS64.TRYWAIT P1, [UR13+0x68], R2 ;  /* 0x00006802ff0075a7 */ /* 0x000f64000802014d */
[----:B-----5:R-:W-:Y:S05]  /*14a70*/  @!P1 BRA `(.L_x_268) ;  /* 0x0000003000789947 */ /* 0x020fea0003800000 */
.L_x_393:
        /* <DEDUP_REMOVED lines=9> */
[----:B------:R-:W-:-:S07]  /*14b10*/  UMOV UR19, 0x10000000 ;  /* 0x1000000000137882 */ /* 0x000fce0000000000 */
[----:B------:R1:W-:Y:S02]  /*14b20*/  UTMALDG.3D [UR8], [UR16], desc[UR18] ;  /* 0x00001208100075b4 */ /* 0x0003e40008011000 */
[----:B-1----:R-:W-:Y:S05]  /*14b30*/  @!P2 BRA `(.L_x_271) ;  /* 0x000000000004a947 */ /* 0x002fea0003800000 */
[----:B------:R-:W-:Y:S01]  /*14b40*/  BPT.TRAP 0x1 ;  /* 0x000000040000795c */ /* 0x000fe20000300000 */
.L_x_271:
[----:B--2-4-:R-:W1:Y:S02]  /*14b50*/  LDC R3, c[0x0][0x800] ;  /* 0x00020000ff037b82 */ /* 0x014e640000000800 */
[----:B-1----:R1:W-:Y:S02]  /*14b60*/  SYNCS.ARRIVE.TRANS64.RED.A0TR RZ, [UR13+0x48], R3 ;  /* 0x00004803ffff79a7 */ /* 0x0023e4000830040d */
.L_x_270:
[----:B------:R-:W-:Y:S05]  /*14b70*/  BSYNC B0 ;  /* 0x0000000000007941 */ /* 0x000fea0003800000 */
.L_x_269:
[----:B------:R-:W-:Y:S05]  /*14b80*/  @!P2 BRA `(.L_x_272) ;  /* 0x000000000004a947 */ /* 0x000fea0003800000 */
[----:B------:R-:W-:Y:S01]  /*14b90*/  BPT.TRAP 0x1 ;  /* 0x000000040000795c */ /* 0x000fe20000300000 */
.L_x_272:
[----:B------:R-:W-:Y:S02]  /*14ba0*/  UIADD3 UR17, UR13, 0x48, URZ ;  /* 0x000000480d117890 */ /* 0x000fe4000fffe03f */
[----:B------:R-:W-:Y:S02]  /*14bb0*/  UIADD3 UR42, UR50, 0x40, URZ ;  /* 0x00000040322a7890 */ /* 0x000fe4000fffe03f */
[----:B------:R-:W-:-:S09]  /*14bc0*/  UPRMT UR23, UR37, 0x654, UR17 ;  /* 0x0000065425177896 */ /* 0x000fd20008000011 */
[----:B------:R-:W-:Y:S01]  /*14bd0*/  SYNCS.ARRIVE.TRANS64.RED.A1T0 RZ, [UR23], RZ ;  /* 0x000000ffffff79a7 */ /* 0x000fe20008100417 */
[----:B------:R-:W-:Y:S05]  /*14be0*/  @!P2 BRA `(.L_x_273) ;  /* 0x000000000004a947 */ /* 0x000fea0003800000 */
[----:B------:R-:W-:Y:S01]  /*14bf0*/  BPT.TRAP 0x1 ;  /* 0x000000040000795c */ /* 0x000fe20000300000 */
.L_x_273:
[----:B-12-4-:R-:W-:-:S04]  /*14c00*/  SHF.L.U32 R3, RZ, 0x1f, RZ ;  /* 0x0000001fff037819 */ /* 0x016fc800000006ff */
[----:B------:R-:W1:Y:S02]  /*14c10*/  SYNCS.PHASECHK.TRANS64.TRYWAIT P1, [UR13+0x50], R3 ;  /* 0x00005003ff0075a7 */ /* 0x000e64000802014d */
[----:B-1----:R-:W-:Y:S05]  /*14c20*/  @!P1 BRA `(.L_x_274) ;  /* 0x0000003000249947 */ /* 0x002fea0003800000 */
.L_x_394:
[----:B------:R-:W-:Y:S04]  /*14c30*/  BSSY B0, `(.L_x_275) ;  /* 0x000000e000007945 */ /* 0x000fe80003800000 */
[----:B------:R-:W-:Y:S05]  /*14c40*/  @!P0 BRA `(.L_x_276) ;  /* 0x0000000000308947 */ /* 0x000fea0003800000 */
[----:B------:R-:W-:Y:S01]  /*14c50*/  R2UR UR44, R10 ;  /* 0x000000000a2c72ca */ /* 0x000fe200000e0000 */
[----:B------:R-:W-:Y:S02]  /*14c60*/  UIADD3 UR8, UP0, UR56, 0x3f0, URZ ;  /* 0x000003f038087890 */ /* 0x000fe4000ff1e03f */
[----:B------:R-:W-:Y:S02]  /*14c70*/  UIADD3 UR40, UR13, 0x200, URZ ;  /* 0x000002000d287890 */ /* 0x000fe4000fffe03f */
[----:B------:R-:W-:Y:S01]  /*14c80*/  UIADD3.X UR9, URZ, UR57, URZ, UP0, !UPT ;  /* 0x000000393f097290 */ /* 0x000fe200087fe43f */
[----:B------:R-:W-:Y:S01]  /*14c90*/  UMOV UR10, 0x0 ;  /* 0x00000000000a7882 */ /* 0x000fe20000000000 */
[----:B------:R-:W-:Y:S01]  /*14ca0*/  UMOV UR11, 0x10000000 ;  /* 0x10000000000b7882 */ /* 0x000fe20000000000 */
[----:B------:R-:W-:-:S06]  /*14cb0*/  UMOV UR43, UR51 ;  /* 0x00000033002b7c82 */ /* 0x000fcc0008000000 */
[----:B------:R2:W-:Y:S02]  /*14cc0*/  UTMALDG.3D [UR40], [UR8], desc[UR10] ;  /* 0x00000a28080075b4 */ /* 0x0005e40008011000 */
[----:B--2---:R-:W-:Y:S05]  /*14cd0*/  @!P2 BRA `(.L_x_277) ;  /* 0x000000000004a947 */ /* 0x004fea0003800000 */
[----:B------:R-:W-:Y:S01]  /*14ce0*/  BPT.TRAP 0x1 ;  /* 0x000000040000795c */ /* 0x000fe20000300000 */
.L_x_277:
[----:B-1----:R-:W1:Y:S02]  /*14cf0*/  LDC R4, c[0x0][0x800] ;  /* 0x00020000ff047b82 */ /* 0x002e640000000800 */
[----:B-1----:R2:W-:Y:S02]  /*14d00*/  SYNCS.ARRIVE.TRANS64.RED.A0TR RZ, [UR13+0x30], R4 ;  /* 0x00003004ffff79a7 */ /* 0x0025e4000830040d */
.L_x_276:
[----:B------:R-:W-:Y:S05]  /*14d10*/  BSYNC B0 ;  /* 0x0000000000007941 */ /* 0x000fea0003800000 */
.L_x_275:
[----:B------:R-:W-:Y:S05]  /*14d20*/  @!P2 BRA `(.L_x_278) ;  /* 0x000000000004a947 */ /* 0x000fea0003800000 */
[----:B------:R-:W-:Y:S01]  /*14d30*/  BPT.TRAP 0x1 ;  /* 0x000000040000795c */ /* 0x000fe20000300000 */
.L_x_278:
[----:B------:R-:W-:Y:S01]  /*14d40*/  SYNCS.ARRIVE.TRANS64.RED.A1T0 RZ, [UR30], RZ ;  /* 0x000000ffffff79a7 */ /* 0x000fe2000810041e */
[----:B------:R-:W-:Y:S05]  /*14d50*/  @!P2 BRA `(.L_x_279) ;  /* 0x000000000004a947 */ /* 0x000fea0003800000 */
[----:B------:R-:W-:Y:S01]  /*14d60*/  BPT.TRAP 0x1 ;  /* 0x000000040000795c */ /* 0x000fe20000300000 */
.L_x_279:
[----:B------:R-:W4:Y:S02]  /*14d70*/  SYNCS.PHASECHK.TRANS64.TRYWAIT P1, [UR13+0x58], R3 ;  /* 0x00005803ff0075a7 */ /* 0x000f24000802014d */
[----:B----4-:R-:W-:Y:S05]  /*14d80*/  @!P1 BRA `(.L_x_280) ;  /* 0x0000002c00e49947 */ /* 0x010fea0003800000 */
.L_x_395:
        /* <DEDUP_REMOVED lines=13> */
.L_x_283:
[----:B-12---:R-:W1:Y:S02]  /*14e60*/  LDC R4, c[0x0][0x800] ;  /* 0x00020000ff047b82 */ /* 0x006e640000000800 */
[----:B-1----:R4:W-:Y:S02]  /*14e70*/  SYNCS.ARRIVE.TRANS64.RED.A0TR RZ, [UR13+0x38], R4 ;  /* 0x00003804ffff79a7 */ /* 0x0029e4000830040d */
.L_x_282:
[----:B------:R-:W-:Y:S05]  /*14e80*/  BSYNC B0 ;  /* 0x0000000000007941 */ /* 0x000fea0003800000 */
.L_x_281:
[----:B------:R-:W-:Y:S05]  /*14e90*/  @!P2 BRA `(.L_x_284) ;  /* 0x000000000004a947 */ /* 0x000fea0003800000 */
[----:B------:R-:W-:Y:S01]  /*14ea0*/  BPT.TRAP 0x1 ;  /* 0x000000040000795c */ /* 0x000fe20000300000 */
.L_x_284:
[----:B------:R-:W-:Y:S01]  /*14eb0*/  SYNCS.ARRIVE.TRANS64.RED.A1T0 RZ, [UR29], RZ ;  /* 0x000000ffffff79a7 */ /* 0x000fe2000810041d */
[----:B------:R-:W-:Y:S01]  /*14ec0*/  UIADD3 UR26, UR50, 0x60, URZ ;  /* 0x00000060321a7890 */ /* 0x000fe2000fffe03f */
[----:B------:R-:W-:Y:S11]  /*14ed0*/  @!P2 BRA `(.L_x_285) ;  /* 0x000000000004a947 */ /* 0x000ff60003800000 */
[----:B------:R-:W-:Y:S01]  /*14ee0*/  BPT.TRAP 0x1 ;  /* 0x000000040000795c */ /* 0x000fe20000300000 */
.L_x_285:
[----:B------:R-:W5:Y:S02]  /*14ef0*/  SYNCS.PHASECHK.TRANS64.TRYWAIT P1, [UR13+0x60], R3 ;  /* 0x00006003ff0075a7 */ /* 0x000f64000802014d */
[----:B-----5:R-:W-:Y:S05]  /*14f00*/  @!P1 BRA `(.L_x_286) ;  /* 0x0000002c009c9947 */ /* 0x020fea0003800000 */
.L_x_396:
        /* <DEDUP_REMOVED lines=12> */
.L_x_289:
[----:B--2-4-:R-:W1:Y:S02]  /*14fd0*/  LDC R4, c[0x0][0x800] ;  /* 0x00020000ff047b82 */ /* 0x014e640000000800 */
[----:B-1----:R1:W-:Y:S02]  /*14fe0*/  SYNCS.ARRIVE.TRANS64.RED.A0TR RZ, [UR13+0x40], R4 ;  /* 0x00004004ffff79a7 */ /* 0x0023e4000830040d */
.L_x_288:
[----:B------:R-:W-:Y:S05]  /*14ff0*/  BSYNC B0 ;  /* 0x0000000000007941 */ /* 0x000fea0003800000 */
.L_x_287:
[----:B------:R-:W-:Y:S05]  /*15000*/  @!P2 BRA `(.L_x_290) ;  /* 0x000000000004a947 */ /* 0x000fea0003800000 */
[----:B------:R-:W-:Y:S01]  /*15010*/  BPT.TRAP 0x1 ;  /* 0x000000040000795c */ /* 0x000fe20000300000 */
.L_x_290:
[----:B------:R-:W-:Y:S01]  /*15020*/  SYNCS.ARRIVE.TRANS64.RED.A1T0 RZ, [UR22], RZ ;  /* 0x000000ffffff79a7 */ /* 0x000fe20008100416 */
[----:B------:R-:W-:Y:S05]  /*15030*/  @!P2 BRA `(.L_x_291) ;  /* 0x000000000004a947 */ /* 0x000fea0003800000 */
[----:B------:R-:W-:Y:S01]  /*15040*/  BPT.TRAP 0x1 ;  /* 0x000000040000795c */ /* 0x000fe20000300000 */
.L_x_291:
[----:B------:R-:W5:Y:S02]  /*15050*/  SYNCS.PHASECHK.TRANS64.TRYWAIT P1, [UR13+0x68], R3 ;  /* 0x00006803ff0075a7 */ /* 0x000f64000802014d */
[----:B-----5:R-:W-:Y:S05]  /*15060*/  @!P1 BRA `(.L_x_292) ;  /* 0x0000002c005c9947 */ /* 0x020fea0003800000 */
.L_x_397:
        /* <DEDUP_REMOVED lines=13> */
.L_x_295:
[----:B--2-4-:R-:W1:Y:S02]  /*15140*/  LDC R4, c[0x0][0x800] ;  /* 0x00020000ff047b82 */ /* 0x014e640000000800 */
[----:B-1----:R1:W-:Y:S02]  /*15150*/  SYNCS.ARRIVE.TRANS64.RED.A0TR RZ, [UR13+0x48], R4 ;  /* 0x00004804ffff79a7 */ /* 0x0023e4000830040d */
.L_x_294:
[----:B------:R-:W-:Y:S05]  /*15160*/  BSYNC B0 ;  /* 0x0000000000007941 */ /* 0x000fea0003800000 */
.L_x_293:
[----:B------:R-:W-:Y:S05]  /*15170*/  @!P2 BRA `(.L_x_296) ;  /* 0x000000000004a947 */ /* 0x000fea0003800000 */
[----:B------:R-:W-:Y:S01]  /*15180*/  BPT.TRAP 0x1 ;  /* 0x000000040000795c */ /* 0x000fe20000300000 */
.L_x_296:
[----:B------:R-:W-:Y:S01]  /*15190*/  SYNCS.ARRIVE.TRANS64.RED.A1T0 RZ, [UR23], RZ ;  /* 0x000000ffffff79a7 */ /* 0x000fe20008100417 */
[----:B------:R-:W-:Y:S01]  /*151a0*/  UIADD3 UR10, UR50, 0x80, URZ ;  /* 0x00000080320a7890 */ /* 0x000fe2000fffe03f */
[----:B------:R-:W-:Y:S11]  /*151b0*/  @!P2 BRA `(.L_x_297) ;  /* 0x000000000004a947 */ /* 0x000ff60003800000 */
[----:B------:R-:W-:Y:S01]  /*151c0*/  BPT.TRAP 0x1 ;  /* 0x000000040000795c */ /* 0x000fe20000300000 */
.L_x_297:
[----:B------:R-:W5:Y:S02]  /*151d0*/  SYNCS.PHASECHK.TRANS64.TRYWAIT P1, [UR13+0x50], R2 ;  /* 0x00005002ff0075a7 */ /* 0x000f64000802014d */
[----:B-----5:R-:W-:Y:S05]  /*151e0*/  @!P1 BRA `(.L_x_298) ;  /* 0x0000002c00149947 */ /* 0x020fea0003800000 */
.L_x_398:
        /* <DEDUP_REMOVED lines=8> */
[----:B------:R-:W-:Y:S01]  /*15270*/  UMOV UR9, UR41 ;  /* 0x0000002900097c82 */ /* 0x000fe20008000000 */
[----:B------:R-:W-:-:S05]  /*15280*/  UMOV UR11, UR51 ;  /* 0x00000033000b7c82 */ /* 0x000fca0008000000 */
[----:B------:R1:W-:Y:S02]  /*15290*/  UTMALDG.3D [UR8], [UR18], desc[UR26] ;  /* 0x00001a08120075b4 */ /* 0x0003e40008011000 */
[----:B-1----:R-:W-:Y:S05]  /*152a0*/  @!P2 BRA `(.L_x_301) ;  /* 0x000000000004a947 */ /* 0x002fea0003800000 */
[----:B------:R-:W-:Y:S01]  /*152b0*/  BPT.TRAP 0x1 ;  /* 0x000000040000795c */ /* 0x000fe20000300000 */
.L_x_301:
[----:B--2-4-:R-:W1:Y:S02]  /*152c0*/  LDC R4, c[0x0][0x800] ;  /* 0x00020000ff047b82 */ /* 0x014e640000000800 */
[----:B-1----:R1:W-:Y:S02]  /*152d0*/  SYNCS.ARRIVE.TRANS64.RED.A0TR RZ, [UR13+0x30], R4 ;  /* 0x00003004ffff79a7 */ /* 0x0023e4000830040d */
.L_x_300:
[----:B------:R-:W-:Y:S05]  /*152e0*/  BSYNC B0 ;  /* 0x0000000000007941 */ /* 0x000fea0003800000 */
.L_x_299:
[----:B------:R-:W-:Y:S05]  /*152f0*/  @!P2 BRA `(.L_x_302) ;  /* 0x000000000004a947 */ /* 0x000fea0003800000 */
[----:B------:R-:W-:Y:S01]  /*15300*/  BPT.TRAP 0x1 ;  /* 0x000000040000795c */ /* 0x000fe20000300000 */
.L_x_302:
[----:B------:R-:W-:Y:S01]  /*15310*/  SYNCS.ARRIVE.TRANS64.RED.A1T0 RZ, [UR30], RZ ;  /* 0x000000ffffff79a7 */ /* 0x000fe2000810041e */
[----:B------:R-:W-:Y:S05]  /*15320*/  @!P2 BRA `(.L_x_303) ;  /* 0x000000000004a947 */ /* 0x000fea0003800000 */
[----:B------:R-:W-:Y:S01]  /*15330*/  BPT.TRAP 0x1 ;  /* 0x000000040000795c */ /* 0x000fe20000300000 */
.L_x_303:
[----:B------:R-:W5:Y:S02]  /*15340*/  SYNCS.PHASECHK.TRANS64.TRYWAIT P1, [UR13+0x58], R2 ;  /* 0x00005802ff0075a7 */ /* 0x000f64000802014d */
[----:B-----5:R-:W-:Y:S05]  /*15350*/  @!P1 BRA `(.L_x_304) ;  /* 0x0000002800d09947 */ /* 0x020fea0003800000 */
.L_x_399:
        /* <DEDUP_REMOVED lines=13> */
.L_x_307:
[----:B--2-4-:R-:W1:Y:S02]  /*15430*/  LDC R4, c[0x0][0x800] ;  /* 0x00020000ff047b82 */ /* 0x014e640000000800 */
[----:B-1----:R1:W-:Y:S02]  /*15440*/  SYNCS.ARRIVE.TRANS64.RED.A0TR RZ, [UR13+0x38], R4 ;  /* 0x00003804ffff79a7 */ /* 0x0023e4000830040d */
.L_x_306:
[----:B------:R-:W-:Y:S05]  /*15450*/  BSYNC B0 ;  /* 0x0000000000007941 */ /* 0x000fea0003800000 */
.L_x_305:
[----:B------:R-:W-:Y:S05]  /*15460*/  @!P2 BRA `(.L_x_308) ;  /* 0x000000000004a947 */ /* 0x000fea0003800000 */
[----:B------:R-:W-:Y:S01]  /*15470*/  BPT.TRAP 0x1 ;  /* 0x000000040000795c */ /* 0x000fe20000300000 */
.L_x_308:
[----:B------:R-:W-:Y:S01]  /*15480*/  SYNCS.ARRIVE.TRANS64.RED.A1T0 RZ, [UR29], RZ ;  /* 0x000000ffffff79a7 */ /* 0x000fe2000810041d */
[----:B------:R-:W-:Y:S01]  /*15490*/  UIADD3 UR10, UR50, 0xa0, URZ ;  /* 0x000000a0320a7890 */ /* 0x000fe2000fffe03f */
[----:B------:R-:W-:Y:S11]  /*154a0*/  @!P2 BRA `(.L_x_309) ;  /* 0x000000000004a947 */ /* 0x000ff60003800000 */
[----:B------:R-:W-:Y:S01]  /*154b0*/  BPT.TRAP 0x1 ;  /* 0x000000040000795c */ /* 0x000fe20000300000 */
.L_x_309:
[----:B------:R-:W5:Y:S02]  /*154c0*/  SYNCS.PHASECHK.TRANS64.TRYWAIT P1, [UR13+0x60], R2 ;  /* 0x00006002ff0075a7 */ /* 0x000f64000802014d */
[----:B-----5:R-:W-:Y:S05]  /*154d0*/  @!P1 BRA `(.L_x_310) ;  /* 0x0000002800889947 */ /* 0x020fea0003800000 */
.L_x_400:
        /* <DEDUP_REMOVED lines=13> */
.L_x_313:
[----:B--2-4-:R-:W1:Y:S02]  /*155b0*/  LDC R4, c[0x0][0x800] ;  /* 0x00020000ff047b82 */ /* 0x014e640000000800 */
[----:B-1----:R1:W-:Y:S02]  /*155c0*/  SYNCS.ARRIVE.TRANS64.RED.A0TR RZ, [UR13+0x40], R4 ;  /* 0x00004004ffff79a7 */ /* 0x0023e4000830040d */
.L_x_312:
[----:B------:R-:W-:Y:S05]  /*155d0*/  BSYNC B0 ;  /* 0x0000000000007941 */ /* 0x000fea0003800000 */
.L_x_311:
[----:B------:R-:W-:Y:S05]  /*155e0*/  @!P2 BRA `(.L_x_314) ;  /* 0x000000000004a947 */ /* 0x000fea0003800000 */
[----:B------:R-:W-:Y:S01]  /*155f0*/  BPT.TRAP 0x1 ;  /* 0x000000040000795c */ /* 0x000fe20000300000 */
.L_x_314:
[----:B------:R-:W-:Y:S01]  /*15600*/  SYNCS.ARRIVE.TRANS64.RED.A1T0 RZ, [UR22], RZ ;  /* 0x000000ffffff79a7 */ /* 0x000fe20008100416 */
[----:B------:R-:W-:Y:S05]  /*15610*/  @!P2 BRA `(.L_x_315) ;  /* 0x000000000004a947 */ /* 0x000fea0003800000 */
[----:B------:R-:W-:Y:S01]  /*15620*/  BPT.TRAP 0x1 ;  /* 0x000000040000795c */ /* 0x000fe20000300000 */
.L_x_315:
[----:B------:R-:W5:Y:S02]  /*15630*/  SYNCS.PHASECHK.TRANS64.TRYWAIT P1, [UR13+0x68], R2 ;  /* 0x00006802ff0075a7 */ /* 0x000f64000802014d */
[----:B-----5:R-:W-:Y:S05]  /*15640*/  @!P1 BRA `(.L_x_316) ;  /* 0x0000002800449947 */ /* 0x020fea0003800000 */
.L_x_401:
        /* <DEDUP_REMOVED lines=13> */
.L_x_319:
[----:B------:R-:W1:Y:S02]  /*15720*/  LDC R2, c[0x0][0x800] ;  /* 0x00020000ff027b82 */ /* 0x000e640000000800 */
[----:B-1----:R1:W-:Y:S02]  /*15730*/  SYNCS.ARRIVE.TRANS64.RED.A0TR RZ, [UR13+0x48], R2 ;  /* 0x00004802ffff79a7 */ /* 0x0023e4000830040d */
.L_x_318:
[----:B------:R-:W-:Y:S05]  /*15740*/  BSYNC B0 ;  /* 0x0000000000007941 */ /* 0x000fea0003800000 */
.L_x_317:
[----:B------:R-:W-:Y:S05]  /*15750*/  @!P2 BRA `(.L_x_320) ;  /* 0x000000000004a947 */ /* 0x000fea0003800000 */
[----:B------:R-:W-:Y:S01]  /*15760*/  BPT.TRAP 0x1 ;  /* 0x000000040000795c */ /* 0x000fe20000300000 */
.L_x_320:
[----:B------:R-:W-:Y:S01]  /*15770*/  SYNCS.ARRIVE.TRANS64.RED.A1T0 RZ, [UR23], RZ ;  /* 0x000000ffffff79a7 */ /* 0x000fe20008100417 */
[----:B------:R-:W-:Y:S01]  /*15780*/  UIADD3 UR10, UR50, 0xc0, URZ ;  /* 0x000000c0320a7890 */ /* 0x000fe2000fffe03f */
[----:B------:R-:W-:Y:S11]  /*15790*/  @!P2 BRA `(.L_x_321) ;  /* 0x000000000004a947 */ /* 0x000ff60003800000 */
[----:B------:R-:W-:Y:S01]  /*157a0*/  BPT.TRAP 0x1 ;  /* 0x000000040000795c */ /* 0x000fe20000300000 */
.L_x_321:
[----:B------:R-:W5:Y:S02]  /*157b0*/  SYNCS.PHASECHK.TRANS64.TRYWAIT P1, [UR13+0x50], R3 ;  /* 0x00005003ff0075a7 */ /* 0x000f64000802014d */
[----:B-----5:R-:W-:Y:S05]  /*157c0*/  @!P1 BRA `(.L_x_322) ;  /* 0x0000002400fc9947 */ /* 0x020fea0003800000 */
.L_x_402:
        /* <DEDUP_REMOVED lines=13> */
.L_x_325:
[----:B------:R-:W1:Y:S02]  /*158a0*/  LDC R2, c[0x0][0x800] ;  /* 0x00020000ff027b82 */ /* 0x000e640000000800 */
[----:B-1----:R1:W-:Y:S02]  /*158b0*/  SYNCS.ARRIVE.TRANS64.RED.A0TR RZ, [UR13+0x30], R2 ;  /* 0x00003002ffff79a7 */ /* 0x0023e4000830040d */
.L_x_324:
[----:B------:R-:W-:Y:S05]  /*158c0*/  BSYNC B0 ;  /* 0x0000000000007941 */ /* 0x000fea0003800000 */
.L_x_323:
[----:B------:R-:W-:Y:S05]  /*158d0*/  @!P2 BRA `(.L_x_326) ;  /* 0x000000000004a947 */ /* 0x000fea0003800000 */
[----:B------:R-:W-:Y:S01]  /*158e0*/  BPT.TRAP 0x1 ;  /* 0x000000040000795c */ /* 0x000fe20000300000 */
.L_x_326:
[----:B------:R-:W-:Y:S01]  /*158f0*/  SYNCS.ARRIVE.TRANS64.RED.A1T0 RZ, [UR30], RZ ;  /* 0x000000ffffff79a7 */ /* 0x000fe2000810041e */
[----:B------:R-:W-:Y:S05]  /*15900*/  @!P2 BRA `(.L_x_327) ;  /* 0x000000000004a947 */ /* 0x000fea0003800000 */
[----:B------:R-:W-:Y:S01]  /*15910*/  BPT.TRAP 0x1 ;  /* 0x000000040000795c */ /* 0x000fe20000300000 */
.L_x_327:
[----:B------:R-:W5:Y:S02]  /*15920*/  SYNCS.PHASECHK.TRANS64.TRYWAIT P1, [UR13+0x58], R3 ;  /* 0x00005803ff0075a7 */ /* 0x000f64000802014d */
[----:B-----5:R-:W-:Y:S05]  /*15930*/  @!P1 BRA `(.L_x_328) ;  /* 0x0000002400b89947 */ /* 0x020fea0003800000 */
.L_x_403:
        /* <DEDUP_REMOVED lines=13> */
.L_x_331:
[----:B------:R-:W1:Y:S02]  /*15a10*/  LDC R2, c[0x0][0x800] ;  /* 0x00020000ff027b82 */ /* 0x000e640000000800 */
[----:B-1----:R1:W-:Y:S02]  /*15a20*/  SYNCS.ARRIVE.TRANS64.RED.A0TR RZ, [UR13+0x38], R2 ;  /* 0x00003802ffff79a7 */ /* 0x0023e4000830040d */
.L_x_330:
[----:B------:R-:W-:Y:S05]  /*15a30*/  BSYNC B0 ;  /* 0x0000000000007941 */ /* 0x000fea0003800000 */
.L_x_329:
[----:B------:R-:W-:Y:S05]  /*15a40*/  @!P2 BRA `(.L_x_332) ;  /* 0x000000000004a947 */ /* 0x000fea0003800000 */
[----:B------:R-:W-:Y:S01]  /*15a50*/  BPT.TRAP 0x1 ;  /* 0x000000040000795c */ /* 0x000fe20000300000 */
.L_x_332:
[----:B------:R-:W-:Y:S01]  /*15a60*/  SYNCS.ARRIVE.TRANS64.RED.A1T0 RZ, [UR29], RZ ;  /* 0x000000ffffff79a7 */ /* 0x000fe2000810041d */
[----:B------:R-:W-:Y:S01]  /*15a70*/  UIADD3 UR10, UR50, 0xe0, URZ ;  /* 0x000000e0320a7890 */ /* 0x000fe2000fffe03f */
[----:B------:R-:W-:Y:S11]  /*15a80*/  @!P2 BRA `(.L_x_333) ;  /* 0x000000000004a947 */ /* 0x000ff60003800000 */
[----:B------:R-:W-:Y:S01]  /*15a90*/  BPT.TRAP 0x1 ;  /* 0x000000040000795c */ /* 0x000fe20000300000 */
.L_x_333:
[----:B------:R-:W5:Y:S02]  /*15aa0*/  SYNCS.PHASECHK.TRANS64.TRYWAIT P1, [UR13+0x60], R3 ;  /* 0x00006003ff0075a7 */ /* 0x000f64000802014d */
[----:B-----5:R-:W-:Y:S05]  /*15ab0*/  @!P1 BRA `(.L_x_334) ;  /* 0x0000002400709947 */ /* 0x020fea0003800000 */
.L_x_404:
        /* <DEDUP_REMOVED lines=13> */
.L_x_337:
[----:B------:R-:W1:Y:S02]  /*15b90*/  LDC R2, c[0x0][0x800] ;  /* 0x00020000ff027b82 */ /* 0x000e640000000800 */
[----:B-1----:R1:W-:Y:S02]  /*15ba0*/  SYNCS.ARRIVE.TRANS64.RED.A0TR RZ, [UR13+0x40], R2 ;  /* 0x00004002ffff79a7 */ /* 0x0023e4000830040d */
.L_x_336:
[----:B------:R-:W-:Y:S05]  /*15bb0*/  BSYNC B0 ;  /* 0x0000000000007941 */ /* 0x000fea0003800000 */
.L_x_335:
[----:B------:R-:W-:Y:S05]  /*15bc0*/  @!P2 BRA `(.L_x_338) ;  /* 0x000000000004a947 */ /* 0x000fea0003800000 */
[----:B------:R-:W-:Y:S01]  /*15bd0*/  BPT.TRAP 0x1 ;  /* 0x000000040000795c */ /* 0x000fe20000300000 */
.L_x_338:
[----:B------:R-:W-:Y:S01]  /*15be0*/  SYNCS.ARRIVE.TRANS64.RED.A1T0 RZ, [UR22], RZ ;  /* 0x000000ffffff79a7 */ /* 0x000fe20008100416 */
[----:B------:R-:W-:Y:S05]  /*15bf0*/  @!P2 BRA `(.L_x_339) ;  /* 0x000000000004a947 */ /* 0x000fea0003800000 */
[----:B------:R-:W-:Y:S01]  /*15c00*/  BPT.TRAP 0x1 ;  /* 0x000000040000795c */ /* 0x000fe20000300000 */
.L_x_339:
[----:B------:R-:W5:Y:S02]  /*15c10*/  SYNCS.PHASECHK.TRANS64.TRYWAIT P1, [UR13+0x68], R3 ;  /* 0x00006803ff0075a7 */ /* 0x000f64000802014d */
[----:B-----5:R-:W-:Y:S05]  /*15c20*/  @!P1 BRA `(.L_x_340) ;  /* 0x00000024002c9947 */ /* 0x020fea0003800000 */
.L_x_405:
        /* <DEDUP_REMOVED lines=13> */
.L_x_343:
[----:B------:R-:W1:Y:S02]  /*15d00*/  LDC R2, c[0x0][0x800] ;  /* 0x00020000ff027b82 */ /* 0x000e640000000800 */
[----:B-1----:R1:W-:Y:S02]  /*15d10*/  SYNCS.ARRIVE.TRANS64.RED.A0TR RZ, [UR13+0x48], R2 ;  /* 0x00004802ffff79a7 */ /* 0x0023e4000830040d */
.L_x_342:
[----:B------:R-:W-:Y:S05]  /*15d20*/  BSYNC B0 ;  /* 0x0000000000007941 */ /* 0x000fea0003800000 */
.L_x_341:
[----:B------:R-:W-:Y:S05]  /*15d30*/  @!P2 BRA `(.L_x_344) ;  /* 0x000000000004a947 */ /* 0x000fea0003800000 */
[----:B------:R-:W-:Y:S01]  /*15d40*/  BPT.TRAP 0x1 ;  /* 0x000000040000795c */ /* 0x000fe20000300000 */
.L_x_344:
[----:B------:R-:W5:Y:S01]  /*15d50*/  LDL.LU R13, [R1+0x208] ;  /* 0x00020800010d7983 */ /* 0x000f620000300800 */
[----:B------:R-:W-:Y:S03]  /*15d60*/  SYNCS.ARRIVE.TRANS64.RED.A1T0 RZ, [UR23], RZ ;  /* 0x000000ffffff79a7 */ /* 0x000fe60008100417 */
[----:B------:R-:W3:Y:S01]  /*15d70*/  LDL.LU R12, [R1+0x204] ;  /* 0x00020400010c7983 */ /* 0x000ee20000300800 */
[----:B-12-4-:R-:W-:Y:S01]  /*15d80*/  PRMT R4, RZ, 0x7610, R4 ;  /* 0x00007610ff047816 */ /* 0x016fe20000000004 */
[----:B------:R-:W-:Y:S01]  /*15d90*/  IMAD.MOV.U32 R3, RZ, RZ, -0x1 ;  /* 0xffffffffff037424 */ /* 0x000fe200078e00ff */
[----:B------:R-:W-:Y:S02]  /*15da0*/  MOV R2, 0xffffffff ;  /* 0xffffffff00027802 */ /* 0x000fe40000000f00 */
[----:B------:R-:W-:Y:S02]  /*15db0*/  MOV R10, 0xffffffff ;  /* 0xffffffff000a7802 */ /* 0x000fe40000000f00 */
[----:B---3--:R-:W-:-:S04]  /*15dc0*/  IADD3 R12, P0, R12, UR46, RZ ;  /* 0x0000002e0c0c7c10 */ /* 0x008fc8000ff1e0ff */
[----:B-----5:R-:W-:Y:S01]  /*15dd0*/  IADD3.X R13, R13, UR39, RZ, P0, !PT ;  /* 0x000000270d0d7c10 */ /* 0x020fe200087fe4ff */
[----:B------:R1:W-:Y:S01]  /*15de0*/  STL [R1+0x204], R12 ;  /* 0x0002040c01007387 */ /* 0x0003e20000100800 */
[----:B------:R-:W-:-:S03]  /*15df0*/  ISETP.GE.U32.AND P0, PT, R12, UR4, PT ;  /* 0x000000040c007c0c */ /* 0x000fc6000bf06070 */
[----:B------:R1:W-:Y:S01]  /*15e00*/  STL [R1+0x208], R13 ;  /* 0x0002080d01007387 */ /* 0x0003e20000100800 */
[----:B------:R-:W-:-:S13]  /*15e10*/  ISETP.GE.U32.AND.EX P0, PT, R13, UR5, PT, P0 ;  /* 0x000000050d007c0c */ /* 0x000fda000bf06100 */
[----:B-1----:R-:W-:Y:S05]  /*15e20*/  @P0 BRA `(.L_x_345) ;  /* 0x0000000400540947 */ /* 0x002fea0003800000 */
[----:B------:R-:W1:Y:S01]  /*15e30*/  S2R R7, SR_CTAID.X ;  /* 0x0000000000077919 */ /* 0x000e620000002500 */
[----:B------:R-:W2:Y:S01]  /*15e40*/  LDC R15, c[0x0][0x904] ;  /* 0x00024100ff0f7b82 */ /* 0x000ea20000000800 */
[----:B------:R-:W-:Y:S01]  /*15e50*/  ULDC UR8, c[0x0][0x150] ;  /* 0x0000540000087ab9 */ /* 0x000fe20000000800 */
[----:B------:R-:W3:Y:S06]  /*15e60*/  S2R R2, SR_CTAID.Y ;  /* 0x0000000000027919 */ /* 0x000eec0000002600 */
[----:B------:R-:W4:Y:S08]  /*15e70*/  LDC R4, c[0x0][0x144] ;  /* 0x00005100ff047b82 */ /* 0x000f300000000800 */
[----:B------:R-:W5:Y:S08]  /*15e80*/  LDC R11, c[0x0][0x148] ;  /* 0x00005200ff0b7b82 */ /* 0x000f700000000800 */
[----:B------:R-:W4:Y:S01]  /*15e90*/  LDC.64 R8, c[0x0][0x8d0] ;  /* 0x00023400ff087b82 */ /* 0x000f220000000a00 */
[----:B--2---:R-:W-:-:S02]  /*15ea0*/  ISETP.NE.AND P2, PT, R15, 0x1, PT ;  /* 0x000000010f00780c */ /* 0x004fc40003f45270 */
[----:B-1----:R-:W-:Y:S02]  /*15eb0*/  I2FP.F32.U32 R3, R7 ;  /* 0x0000000700037245 */ /* 0x002fe40000201000 */
[----:B---3--:R-:W-:-:S03]  /*15ec0*/  I2FP.F32.U32 R5, R2 ;  /* 0x0000000200057245 */ /* 0x008fc60000201000 */
[----:B------:R-:W-:Y:S01]  /*15ed0*/  FMUL R3, R3, UR8 ;  /* 0x0000000803037c20 */ /* 0x000fe20008400000 */
[----:B------:R-:W-:Y:S02]  /*15ee0*/  ULDC UR8, c[0x0][0x154] ;  /* 0x0000550000087ab9 */ /* 0x000fe40000000800 */
[----:B------:R-:W-:-:S03]  /*15ef0*/  FMUL R10, R5, UR8 ;  /* 0x00000008050a7c20 */ /* 0x000fc60008400000 */
[----:B------:R-:W1:Y:S01]  /*15f00*/  F2I.U32.TRUNC.NTZ R3, R3 ;  /* 0x0000000300037305 */ /* 0x000e62000020f000 */
[----:B----4-:R-:W-:-:S07]  /*15f10*/  ISETP.NE.U32.AND P0, PT, R8, RZ, PT ;  /* 0x000000ff0800720c */ /* 0x010fce0003f05070 */
[----:B------:R-:W2:Y:S01]  /*15f20*/  F2I.U32.TRUNC.NTZ R10, R10 ;  /* 0x0000000a000a7305 */ /* 0x000ea2000020f000 */
[----:B------:R-:W-:Y:S01]  /*15f30*/  ISETP.NE.AND.EX P0, PT, R9, RZ, PT, P0 ;  /* 0x000000ff0900720c */ /* 0x000fe20003f05300 */
[----:B-1----:R-:W-:Y:S01]  /*15f40*/  IMAD.MOV R5, RZ, RZ, -R3 ;  /* 0x000000ffff057224 */ /* 0x002fe200078e0a03 */
[----:B------:R-:W-:-:S03]  /*15f50*/  MOV R3, R13 ;  /* 0x0000000d00037202 */ /* 0x000fc60000000f00 */
[----:B------:R-:W-:Y:S01]  /*15f60*/  IMAD R7, R4, R5, R7 ;  /* 0x0000000504077224 */ /* 0x000fe200078e0207 */
[----:B--2---:R-:W-:-:S05]  /*15f70*/  IADD3 R4, -R10, RZ, RZ ;  /* 0x000000ff0a047210 */ /* 0x004fca0007ffe1ff */
[----:B-----5:R-:W-:Y:S02]  /*15f80*/  @P2 IMAD R7, R11, R4, R2 ;  /* 0x000000040b072224 */ /* 0x020fe400078e0202 */
[----:B------:R-:W1:Y:S01]  /*15f90*/  LDC R11, c[0x0][0x8d8] ;  /* 0x00023600ff0b7b82 */ /* 0x000e620000000800 */
[----:B------:R-:W-:Y:S01]  /*15fa0*/  IMAD.MOV.U32 R2, RZ, RZ, R12 ;  /* 0x000000ffff027224 */ /* 0x000fe200078e000c */
[----:B------:R-:W-:Y:S06]  /*15fb0*/  @!P0 BRA `(.L_x_346) ;  /* 0x0000000000288947 */ /* 0x000fec0003800000 */
[----:B------:R-:W2:Y:S02]  /*15fc0*/  LDC R2, c[0x0][0x8dc] ;  /* 0x00023700ff027b82 */ /* 0x000ea40000000800 */
[----:B--2---:R-:W-:-:S05]  /*15fd0*/  IADD3 R3, P0, R12, R2, RZ ;  /* 0x000000020c037210 */ /* 0x004fca0007f1e0ff */
[----:B------:R-:W-:-:S04]  /*15fe0*/  IMAD.X R10, RZ, RZ, R13, P0 ;  /* 0x000000ffff0a7224 */ /* 0x000fc800000e060d */
[----:B------:R-:W-:-:S04]  /*15ff0*/  IMAD.WIDE.U32 R4, R10, R8, RZ ;  /* 0x000000080a047225 */ /* 0x000fc800078e00ff */
[----:B------:R-:W-:-:S04]  /*16000*/  IMAD.WIDE.U32 R4, P0, R3, R9, R4 ;  /* 0x0000000903047225 */ /* 0x000fc80007800004 */
[----:B------:R-:W-:-:S04]  /*16010*/  IMAD.WIDE.U32 R2, R3, R8, RZ ;  /* 0x0000000803027225 */ /* 0x000fc800078e00ff */
[----:B------:R-:W-:Y:S01]  /*16020*/  IMAD.MOV.U32 R2, RZ, RZ, R5 ;  /* 0x000000ffff027224 */ /* 0x000fe200078e0005 */
[----:B------:R-:W-:Y:S02]  /*16030*/  IADD3 RZ, P1, R3, R4, RZ ;  /* 0x0000000403ff7210 */ /* 0x000fe40007f3e0ff */
[----:B------:R-:W-:-:S03]  /*16040*/  IADD3.X R3, RZ, RZ, RZ, P0, !PT ;  /* 0x000000ffff037210 */ /* 0x000fc600007fe4ff */
[----:B------:R-:W-:-:S08]  /*16050*/  IMAD.WIDE.U32.X R2, R10, R9, R2, P1 ;  /* 0x000000090a027225 */ /* 0x000fd000008e0402 */
.L_x_346:
[----:B------:R-:W2:Y:S01]  /*16060*/  LDC.64 R4, c[0x0][0x8c8] ;  /* 0x00023200ff047b82 */ /* 0x000ea20000000a00 */
[-CC-:B-1----:R-:W-:Y:S02]  /*16070*/  SHF.R.U64 R10, R2, R11.reuse, R3.reuse ;  /* 0x0000000b020a7219 */ /* 0x182fe40000001203 */
[----:B------:R-:W-:Y:S02]  /*16080*/  SHF.R.U32.HI R11, RZ, R11, R3 ;  /* 0x0000000bff0b7219 */ /* 0x000fe40000011603 */
[----:B------:R-:W-:Y:S02]  /*16090*/  IADD3 R9, P0, RZ, -R10, RZ ;  /* 0x8000000aff097210 */ /* 0x000fe40007f1e0ff */
[----:B------:R-:W-:Y:S02]  /*160a0*/  MOV R3, R13 ;  /* 0x0000000d00037202 */ /* 0x000fe40000000f00 */
[----:B------:R-:W-:-:S05]  /*160b0*/  IADD3.X R11, RZ, ~R11, RZ, P0, !PT ;  /* 0x8000000bff0b7210 */ /* 0x000fca00007fe4ff */
[----:B--2---:R-:W-:-:S04]  /*160c0*/  IMAD R2, R11, R4, RZ ;  /* 0x000000040b027224 */ /* 0x004fc800078e02ff */
[C---:B------:R-:W-:Y:S02]  /*160d0*/  IMAD R11, R9.reuse, R5, R2 ;  /* 0x00000005090b7224 */ /* 0x040fe400078e0202 */
[----:B------:R-:W-:Y:S01]  /*160e0*/  IMAD.MOV.U32 R2, RZ, RZ, R12 ;  /* 0x000000ffff027224 */ /* 0x000fe200078e000c */
[----:B------:R-:W1:Y:S03]  /*160f0*/  LDC R5, c[0x0][0x900] ;  /* 0x00024000ff057b82 */ /* 0x000e660000000800 */
[----:B------:R-:W-:-:S04]  /*16100*/  IMAD.WIDE.U32 R2, R9, R4, R2 ;  /* 0x0000000409027225 */ /* 0x000fc800078e0002 */
[----:B------:R-:W-:Y:S01]  /*16110*/  IMAD.IADD R3, R3, 0x1, R11 ;  /* 0x0000000103037824 */ /* 0x000fe200078e020b */
[----:B------:R-:W2:Y:S08]  /*16120*/  LDC.64 R8, c[0x0][0x8e8] ;  /* 0x00023a00ff087b82 */ /* 0x000eb00000000a00 */
[----:B------:R-:W3:Y:S08]  /*16130*/  LDC R12, c[0x0][0x8c0] ;  /* 0x00023000ff0c7b82 */ /* 0x000ef00000000800 */
[----:B------:R-:W4:Y:S01]  /*16140*/  LDC R4, c[0x0][0x8b0] ;  /* 0x00022c00ff047b82 */ /* 0x000f220000000800 */
[----:B--2---:R-:W-:-:S04]  /*16150*/  ISETP.NE.U32.AND P0, PT, R8, RZ, PT ;  /* 0x000000ff0800720c */ /* 0x004fc80003f05070 */
[----:B------:R-:W-:Y:S02]  /*16160*/  ISETP.NE.AND.EX P0, PT, R9, RZ, PT, P0 ;  /* 0x000000ff0900720c */ /* 0x000fe40003f05300 */
[-CC-:B---3--:R-:W-:Y:S02]  /*16170*/  SHF.R.U64 R11, R2, R12.reuse, R3.reuse ;  /* 0x0000000c020b7219 */ /* 0x188fe40000001203 */
[----:B------:R-:W-:-:S04]  /*16180*/  SHF.R.U32.HI R3, RZ, R12, R3 ;  /* 0x0000000cff037219 */ /* 0x000fc80000011603 */
[-CC-:B----4-:R-:W-:Y:S02]  /*16190*/  SHF.R.U64 R12, R11, R4.reuse, R3.reuse ;  /* 0x000000040b0c7219 */ /* 0x190fe40000001203 */
[----:B------:R-:W-:-:S04]  /*161a0*/  SHF.R.U32.HI R4, RZ, R4, R3 ;  /* 0x00000004ff047219 */ /* 0x000fc80000011603 */
[-CC-:B-1----:R-:W-:Y:S02]  /*161b0*/  SHF.R.U64 R13, R12, R5.reuse, R4.reuse ;  /* 0x000000050c0d7219 */ /* 0x182fe40000001204 */
[----:B------:R-:W-:Y:S02]  /*161c0*/  SHF.R.U32.HI R3, RZ, R5, R4 ;  /* 0x00000005ff037219 */ /* 0x000fe40000011604 */
[----:B------:R-:W-:Y:S01]  /*161d0*/  MOV R2, R13 ;  /* 0x0000000d00027202 */ /* 0x000fe20000000f00 */
[----:B------:R-:W-:Y:S06]  /*161e0*/  @!P0 BRA `(.L_x_347) ;  /* 0x0000000000288947 */ /* 0x000fec0003800000 */
[----:B------:R-:W1:Y:S02]  /*161f0*/  LDC R2, c[0x0][0x8f4] ;  /* 0x00023d00ff027b82 */ /* 0x000e640000000800 */
[----:B-1----:R-:W-:-:S05]  /*16200*/  IADD3 R2, P0, R13, R2, RZ ;  /* 0x000000020d027210 */ /* 0x002fca0007f1e0ff */
        /* <DEDUP_REMOVED lines=8> */
.L_x_347:
[----:B------:R-:W1:Y:S01]  /*16290*/  LDC R4, c[0x0][0x8f0] ;  /* 0x00023c00ff047b82 */ /* 0x000e620000000800 */
[----:B------:R-:W-:Y:S02]  /*162a0*/  LOP3.LUT R12, R12, R14, RZ, 0xc0, !PT ;  /* 0x0000000e0c0c7212 */ /* 0x000fe400078ec0ff */
[----:B------:R-:W-:-:S05]  /*162b0*/  LOP3.LUT R11, R11, R17, RZ, 0xc0, !PT ;  /* 0x000000110b0b7212 */ /* 0x000fca00078ec0ff */
[----:B------:R-:W2:Y:S01]  /*162c0*/  LDC R5, c[0x0][0x8e0] ;  /* 0x00023800ff057b82 */ /* 0x000ea20000000800 */
[----:B-1----:R-:W-:-:S07]  /*162d0*/  SHF.R.U64 R3, R2, R4, R3 ;  /* 0x0000000402037219 */ /* 0x002fce0000001203 */
[----:B------:R-:W1:Y:S01]  /*162e0*/  LDC R4, c[0x0][0x8b8] ;  /* 0x00022e00ff047b82 */ /* 0x000e620000000800 */
[C---:B------:R-:W-:Y:S01]  /*162f0*/  IADD3 R8, -R3.reuse, RZ, RZ ;  /* 0x000000ff03087210 */ /* 0x040fe20007ffe1ff */
[----:B------:R-:W-:-:S04]  /*16300*/  IMAD R12, R3, UR21, R12 ;  /* 0x00000015030c7c24 */ /* 0x000fc8000f8e020c */
[----:B--2---:R-:W-:Y:S02]  /*16310*/  IMAD R13, R8, R5, R13 ;  /* 0x00000005080d7224 */ /* 0x004fe400078e020d */
[----:B------:R-:W2:Y:S01]  /*16320*/  LDC R2, c[0x0][0x8a8] ;  /* 0x00022a00ff027b82 */ /* 0x000ea20000000800 */
[----:B-1----:R-:W-:Y:S02]  /*16330*/  IMAD R4, R12, R4, R7 ;  /* 0x000000040c047224 */ /* 0x002fe400078e0207 */
[----:B--2---:R-:W-:-:S05]  /*16340*/  IMAD R13, R13, R2, R11 ;  /* 0x000000020d0d7224 */ /* 0x004fca00078e020b */
[----:B------:R-:W-:Y:S02]  /*16350*/  SEL R3, R13, R4, !P2 ;  /* 0x000000040d037207 */ /* 0x000fe40005000000 */
[----:B------:R-:W-:Y:S01]  /*16360*/  SEL R2, R4, R13, !P2 ;  /* 0x0000000d04027207 */ /* 0x000fe20005000000 */
[----:B------:R-:W-:-:S07]  /*16370*/  IMAD.MOV.U32 R4, RZ, RZ, 0x1 ;  /* 0x00000001ff047424 */ /* 0x000fce00078e00ff */
.L_x_345:
[----:B------:R-:W-:-:S13]  /*16380*/  LOP3.LUT P0, RZ, R4, 0xff, RZ, 0xc0, !PT ;  /* 0x000000ff04ff7812 */ /* 0x000fda000780c0ff */
[----:B------:R-:W-:Y:S05]  /*16390*/  @P0 BRA `(.L_x_348) ;  /* 0xffffffdc00ec0947 */ /* 0x000fea000383ffff */
.L_x_244:
[----:B------:R-:W-:-:S13]  /*163a0*/  ELECT P0, URZ, PT ;  /* 0x00000000003f782f */ /* 0x000fda0003800000 */
[----:B------:R-:W-:Y:S05]  /*163b0*/  @!P0 BRA `(.L_x_13) ;  /* 0x0000001000508947 */ /* 0x000fea0003800000 */
[----:B------:R-:W4:Y:S02]  /*163c0*/  LDL.LU R4, [R1+0x218] ;  /* 0x0002180001047983 */ /* 0x000f240000300800 */
[----:B----4-:R-:W-:-:S04]  /*163d0*/  LOP3.LUT R0, R4, 0x2, RZ, 0xfc, !PT ;  /* 0x0000000204007812 */ /* 0x010fc800078efcff */
[----:B------:R-:W-:-:S13]  /*163e0*/  ISETP.NE.AND P1, PT, R0, 0x3, PT ;  /* 0x000000030000780c */ /* 0x000fda0003f25270 */
[----:B------:R-:W-:Y:S05]  /*163f0*/  @!P1 BRA `(.L_x_349) ;  /* 0x0000000000049947 */ /* 0x000fea0003800000 */
[----:B--2---:R-:W-:Y:S01]  /*16400*/  BPT.TRAP 0x1 ;  /* 0x000000040000795c */ /* 0x004fe20000300000 */
.L_x_349:
[----:B------:R-:W-:Y:S01]  /*16410*/  MOV R0, 0x400 ;  /* 0x0000040000007802 */ /* 0x000fe20000000f00 */
[----:B------:R-:W-:Y:S01]  /*16420*/  IMAD.MOV.U32 R2, RZ, RZ, 0x1 ;  /* 0x00000001ff027424 */ /* 0x000fe200078e00ff */
[----:B--2---:R-:W-:-:S04]  /*16430*/  MOV R3, UR37 ;  /* 0x0000002500037c02 */ /* 0x004fc80008000f00 */
[----:B------:R-:W-:Y:S02]  /*16440*/  LEA R0, R3, R0, 0x18 ;  /* 0x0000000003007211 */ /* 0x000fe400078ec0ff */
[----:B------:R-:W-:-:S04]  /*16450*/  SHF.L.U32 R3, R2, 0x1f, RZ ;  /* 0x0000001f02037819 */ /* 0x000fc800000006ff */
[----:B------:R-:W2:Y:S02]  /*16460*/  SYNCS.PHASECHK.TRANS64.TRYWAIT P0, [R0+URZ+0x50], R3 ;  /* 0x00005003000075a7 */ /* 0x000ea4000800017f */
[----:B--2---:R-:W-:Y:S05]  /*16470*/  @!P0 BRA `(.L_x_350) ;  /* 0x0000001c00308947 */ /* 0x004fea0003800000 */
.L_x_406:
[----:B------:R-:W-:Y:S05]  /*16480*/  @!P1 BRA `(.L_x_351) ;  /* 0x0000000000049947 */ /* 0x000fea0003800000 */
[----:B------:R-:W-:Y:S01]  /*16490*/  BPT.TRAP 0x1 ;  /* 0x000000040000795c */ /* 0x000fe20000300000 */
.L_x_351:
[----:B------:R-:W4:Y:S02]  /*164a0*/  SYNCS.PHASECHK.TRANS64.TRYWAIT P0, [R0+URZ+0x58], R3 ;  /* 0x00005803000075a7 */ /* 0x000f24000800017f */
[----:B----4-:R-:W-:Y:S05]  /*164b0*/  @!P0 BRA `(.L_x_352) ;  /* 0x0000001c00348947 */ /* 0x010fea0003800000 */
.L_x_407:
[----:B------:R-:W-:Y:S05]  /*164c0*/  @!P1 BRA `(.L_x_353) ;  /* 0x0000000000049947 */ /* 0x000fea0003800000 */
[----:B------:R-:W-:Y:S01]  /*164d0*/  BPT.TRAP 0x1 ;  /* 0x000000040000795c */ /* 0x000fe20000300000 */
.L_x_353:
[----:B------:R-:W1:Y:S02]  /*164e0*/  SYNCS.PHASECHK.TRANS64.TRYWAIT P0, [R0+URZ+0x60], R3 ;  /* 0x00006003000075a7 */ /* 0x000e64000800017f */
[----:B-1----:R-:W-:Y:S05]  /*164f0*/  @!P0 BRA `(.L_x_354) ;  /* 0x0000001c00388947 */ /* 0x002fea0003800000 */
.L_x_408:
[----:B------:R-:W-:Y:S05]  /*16500*/  @!P1 BRA `(.L_x_355) ;  /* 0x0000000000049947 */ /* 0x000fea0003800000 */
[----:B------:R-:W-:Y:S01]  /*16510*/  BPT.TRAP 0x1 ;  /* 0x000000040000795c */ /* 0x000fe20000300000 */
.L_x_355:
[----:B--2-4-:R-:W-:-:S04]  /*16520*/  MOV R3, 0x1 ;  /* 0x0000000100037802 */ /* 0x014fc80000000f00 */
[----:B------:R-:W-:-:S07]  /*16530*/  SHF.L.U32 R3, R3, 0x1f, RZ ;  /* 0x0000001f03037819 */ /* 0x000fce00000006ff */
.L_x_356:
[----:B-1----:R1:W2:Y:S02]  /*16540*/  SYNCS.PHASECHK.TRANS64.TRYWAIT P0, [R0+URZ+0x68], R3 ;  /* 0x00006803000075a7 */ /* 0x0022a4000800017f */
[----:B--2---:R-:W-:Y:S05]  /*16550*/  @!P0 NANOSLEEP.SYNCS 0x989680 ;  /* 0x009896800000895d */ /* 0x004fea0003900000 */
[----:B------:R-:W2:Y:S02]  /*16560*/  @!P0 SYNCS.PHASECHK.TRANS64 P0, [R0+URZ+0x68], R3 ;  /* 0x00006803000085a7 */ /* 0x000ea4000800007f */
[----:B--2---:R-:W-:Y:S05]  /*16570*/  @P0 BRA `(.L_x_13) ;  /* 0x0000000c00e00947 */ /* 0x004fea0003800000 */
[----:B------:R-:W-:Y:S05]  /*16580*/  BRA `(.L_x_356) ;  /* 0xfffffffc00ec7947 */ /* 0x000fea000383ffff */
.L_x_239:
[----:B------:R-:W-:Y:S01]  /*16590*/  LOP3.LUT P0, RZ, R5, 0xff, RZ, 0xc0, !PT ;  /* 0x000000ff05ff7812 */ /* 0x000fe2000780c0ff */
[----:B------:R-:W-:Y:S01]  /*165a0*/  IMAD.MOV.U32 R0, RZ, RZ, 0x1 ;  /* 0x00000001ff007424 */ /* 0x000fe200078e00ff */
[----:B------:R-:W-:-:S11]  /*165b0*/  MOV R6, RZ ;  /* 0x000000ff00067202 */ /* 0x000fd60000000f00 */
[----:B------:R-:W-:Y:S05]  /*165c0*/  @!P0 BRA `(.L_x_357) ;  /* 0x0000000c00388947 */ /* 0x000fea0003800000 */
[----:B------:R-:W3:Y:S01]  /*165d0*/  LDL R4, [R1+0x20c] ;  /* 0x00020c0001047983 */ /* 0x000ee20000100800 */
[----:B------:R-:W1:Y:S01]  /*165e0*/  LDC R0, c[0x0][0x28c] ;  /* 0x0000a300ff007b82 */ /* 0x000e620000000800 */
[----:B------:R-:W-:Y:S01]  /*165f0*/  ULDC UR7, c[0x0][0x900] ;  /* 0x0002400000077ab9 */ /* 0x000fe20000000800 */
[----:B------:R-:W-:Y:S01]  /*16600*/  UMOV UR8, 0xffffffff ;  /* 0xffffffff00087882 */ /* 0x000fe20000000000 */
[----:B------:R-:W-:Y:S01]  /*16610*/  BSSY B0, `(.L_x_357) ;  /* 0x00000c9000007945 */ /* 0x000fe20003800000 */
[----:B--2---:R-:W-:Y:S01]  /*16620*/  USHF.L.U32 UR4, UR37, 0x7, URZ ;  /* 0x0000000725047899 */ /* 0x004fe2000800063f */
[----:B------:R-:W-:Y:S01]  /*16630*/  MOV R11, 0x1 ;  /* 0x00000001000b7802 */ /* 0x000fe20000000f00 */
[----:B------:R-:W-:Y:S01]  /*16640*/  USHF.L.U32 UR5, UR37, 0xd, URZ ;  /* 0x0000000d25057899 */ /* 0x000fe2000800063f */
[----:B------:R-:W-:Y:S01]  /*16650*/  MOV R6, RZ ;  /* 0x000000ff00067202 */ /* 0x000fe20000000f00 */
[----:B------:R-:W-:Y:S01]  /*16660*/  USHF.L.U32 UR8, UR8, UR7, URZ ;  /* 0x0000000708087299 */ /* 0x000fe2000800063f */
[----:B------:R-:W-:Y:S01]  /*16670*/  ULDC UR6, c[0x0][0x8a8] ;  /* 0x00022a0000067ab9 */ /* 0x000fe20000000800 */
[----:B------:R-:W-:-:S02]  /*16680*/  ULOP3.LUT UR4, UR4, 0x80, URZ, 0xc0, !UPT ;  /* 0x0000008004047892 */ /* 0x000fc4000f8ec03f */
[----:B------:R-:W-:Y:S02]  /*16690*/  ULOP3.LUT UR5, UR5, 0x2000, URZ, 0xc0, !UPT ;  /* 0x0000200005057892 */ /* 0x000fe4000f8ec03f */
[----:B------:R-:W-:Y:S02]  /*166a0*/  UIADD3 UR17, UR6, -0x1, URZ ;  /* 0xffffffff06117890 */ /* 0x000fe4000fffe03f */
[----:B------:R-:W-:Y:S02]  /*166b0*/  USHF.L.U32 UR19, UR38, UR7, URZ ;  /* 0x0000000726137299 */ /* 0x000fe4000800063f */
[----:B------:R-:W-:Y:S01]  /*166c0*/  ULOP3.LUT UR18, URZ, UR8, URZ, 0x33, !UPT ;  /* 0x000000083f127292 */ /* 0x000fe2000f8e333f */
[----:B------:R-:W-:Y:S01]  /*166d0*/  ULDC.64 UR22, c[0x0][0x198] ;  /* 0x0000660000167ab9 */ /* 0x000fe20000000a00 */
[----:B-1----:R-:W-:-:S05]  /*166e0*/  VIADD R0, R0, 0x3f ;  /* 0x0000003f00007836 */ /* 0x002fca0000000000 */
[----:B------:R-:W-:-:S04]  /*166f0*/  SHF.R.S32.HI R5, RZ, 0x1f, R0 ;  /* 0x0000001fff057819 */ /* 0x000fc80000011400 */
[----:B------:R-:W-:Y:S01]  /*16700*/  LEA.HI R5, R5, R0, RZ, 0x6 ;  /* 0x0000000005057211 */ /* 0x000fe200078f30ff */
[----:B------:R-:W-:-:S03]  /*16710*/  IMAD.MOV.U32 R0, RZ, RZ, 0x1 ;  /* 0x00000001ff007424 */ /* 0x000fc600078e00ff */
[----:B------:R-:W-:-:S05]  /*16720*/  SHF.R.S32.HI R7, RZ, 0x6, R5 ;  /* 0x00000006ff077819 */ /* 0x000fca0000011405 */
[----:B------:R-:W-:Y:S01]  /*16730*/  VIADD R16, R7, 0x1 ;  /* 0x0000000107107836 */ /* 0x000fe20000000000 */
[----:B---3--:R-:W-:-:S07]  /*16740*/  LOP3.LUT R8, R4, 0x2, RZ, 0xfc, !PT ;  /* 0x0000000204087812 */ /* 0x008fce00078efcff */
.L_x_368:
[----:B------:R-:W-:-:S03]  /*16750*/  UMOV UR6, 0xffffffff ;  /* 0xffffffff00067882 */ /* 0x000fc60000000000 */
[----:B------:R-:W-:Y:S05]  /*16760*/  BRA.DIV UR6, `(.L_x_358) ;  /* 0x0000001a06b07947 */ /* 0x000fea000b800000 */
[----:B------:R-:W-:-:S13]  /*16770*/  ELECT P6, URZ, PT ;  /* 0x00000000003f782f */ /* 0x000fda00038c0000 */
.L_x_411:
[----:B------:R-:W1:Y:S01]  /*16780*/  LDC R4, c[0x0][0x28c] ;  /* 0x0000a300ff047b82 */ /* 0x000e620000000800 */
[----:B------:R-:W-:Y:S01]  /*16790*/  BSSY B1, `(.L_x_359) ;  /* 0x0000039000017945 */ /* 0x000fe20003800000 */
[----:B-1----:R-:W-:-:S13]  /*167a0*/  ISETP.LT.OR P6, PT, R4, 0x1, !P6 ;  /* 0x000000010400780c */ /* 0x002fda00077c1670 */
[----:B------:R-:W-:Y:S05]  /*167b0*/  @P6 BRA `(.L_x_360) ;  /* 0x0000000000d86947 */ /* 0x000fea0003800000 */
[----:B------:R-:W-:Y:S01]  /*167c0*/  SHF.L.U32 R5, R2, 0x8, RZ ;  /* 0x0000000802057819 */ /* 0x000fe200000006ff */
[----:B------:R-:W-:Y:S01]  /*167d0*/  IMAD.MOV.U32 R14, RZ, RZ, RZ ;  /* 0x000000ffff0e7224 */ /* 0x000fe200078e00ff */
[----:B------:R-:W-:Y:S01]  /*167e0*/  LEA R3, R3, UR4, 0x8 ;  /* 0x0000000403037c11 */ /* 0x000fe2000f8e40ff */
[----:B------:R-:W-:Y:S01]  /*167f0*/  IMAD.MOV.U32 R2, RZ, RZ, R0 ;  /* 0x000000ffff027224 */ /* 0x000fe200078e0000 */
[----:B------:R-:W-:Y:S02]  /*16800*/  MOV R4, R16 ;  /* 0x0000001000047202 */ /* 0x000fe40000000f00 */
[----:B------:R-:W-:-:S07]  /*16810*/  MOV R9, R6 ;  /* 0x0000000600097202 */ /* 0x000fce0000000f00 */
.L_x_363:
[----:B------:R-:W1:Y:S01]  /*16820*/  S2R R13, SR_CgaCtaId ;  /* 0x00000000000d7919 */ /* 0x000e620000008800 */
[----:B------:R-:W-:Y:S02]  /*16830*/  MOV R12, 0x400 ;  /* 0x00000400000c7802 */ /* 0x000fe40000000f00 */
[----:B------:R-:W-:Y:S02]  /*16840*/  SHF.L.U32 R18, R2, 0x1f, RZ ;  /* 0x0000001f02127819 */ /* 0x000fe400000006ff */
[----:B-1----:R-:W-:-:S05]  /*16850*/  LEA R12, R13, R12, 0x18 ;  /* 0x0000000c0d0c7211 */ /* 0x002fca00078ec0ff */
[----:B------:R-:W-:-:S04]  /*16860*/  IMAD R13, R9, 0x8, R12 ;  /* 0x00000008090d7824 */ /* 0x000fc800078e020c */
[----:B------:R-:W1:Y:S02]  /*16870*/  SYNCS.PHASECHK.TRANS64.TRYWAIT P0, [R13+URZ+0x18], R18 ;  /* 0x000018120d0075a7 */ /* 0x000e64000800017f */
[----:B-1----:R-:W-:Y:S05]  /*16880*/  @!P0 BRA `(.L_x_361) ;  /* 0x0000001800888947 */ /* 0x002fea0003800000 */
.L_x_412:
[----:B------:R-:W2:Y:S02]  /*16890*/  S2R R15, SR_TID.X ;  /* 0x00000000000f7919 */ /* 0x000ea40000002100 */
[----:B--2---:R-:W-:Y:S02]  /*168a0*/  LOP3.LUT P0, RZ, R15, 0x7f, RZ, 0xc0, !PT ;  /* 0x0000007f0fff7812 */ /* 0x004fe4000780c0ff */
[----:B------:R-:W-:-:S11]  /*168b0*/  PRMT R15, R8, 0x9910, RZ ;  /* 0x00009910080f7816 */ /* 0x000fd600000000ff */
[----:B-1----:R-:W1:Y:S02]  /*168c0*/  @!P0 LDC R18, c[0x0][0x500] ;  /* 0x00014000ff128b82 */ /* 0x002e640000000800 */
[----:B-1----:R1:W-:Y:S01]  /*168d0*/  @!P0 SYNCS.ARRIVE.TRANS64 RZ, [R13+URZ], R18 ;  /* 0x000000120dff89a7 */ /* 0x0023e2000800003f */
[----:B------:R-:W-:-:S13]  /*168e0*/  ISETP.NE.AND P0, PT, R15, 0x2, PT ;  /* 0x000000020f00780c */ /* 0x000fda0003f05270 */
[----:B-1----:R-:W-:Y:S05]  /*168f0*/  @P0 BRA `(.L_x_362) ;  /* 0x0000000000040947 */ /* 0x002fea0003800000 */
[----:B------:R-:W-:Y:S01]  /*16900*/  BPT.TRAP 0x1 ;  /* 0x000000040000795c */ /* 0x000fe20000300000 */
.L_x_362:
[----:B------:R-:W-:Y:S01]  /*16910*/  R2UR UR9, R13 ;  /* 0x000000000d0972ca */ /* 0x000fe200000e0000 */
[----:B------:R-:W-:Y:S01]  /*16920*/  UIADD3 UR6, UP0, UR22, 0xf0, URZ ;  /* 0x000000f016067890 */ /* 0x000fe2000ff1e03f */
[-C--:B------:R-:W-:Y:S01]  /*16930*/  LEA R13, R9, R12.reuse, 0xf ;  /* 0x0000000c090d7211 */ /* 0x080fe200078e78ff */
[----:B------:R-:W-:Y:S01]  /*16940*/  UIADD3 UR24, UP1, UR22, 0x1f0, URZ ;  /* 0x000001f016187890 */ /* 0x000fe2000ff3e03f */
[----:B------:R-:W-:Y:S01]  /*16950*/  R2UR UR11, R5 ;  /* 0x00000000050b72ca */ /* 0x000fe200000e0000 */
[----:B------:R-:W-:Y:S01]  /*16960*/  UMOV UR14, 0x0 ;  /* 0x00000000000e7882 */ /* 0x000fe20000000000 */
[----:B------:R-:W-:Y:S01]  /*16970*/  R2UR UR7, R13 ;  /* 0x000000000d0772ca */ /* 0x000fe200000e0000 */
[----:B------:R-:W-:Y:S01]  /*16980*/  UIADD3.X UR25, URZ, UR23, URZ, UP1, !UPT ;  /* 0x000000173f197290 */ /* 0x000fe20008ffe43f */
[C---:B------:R-:W-:Y:S01]  /*16990*/  LEA R13, R9.reuse, UR5, 0xe ;  /* 0x00000005090d7c11 */ /* 0x040fe2000f8e70ff */
[----:B------:R-:W-:Y:S01]  /*169a0*/  VIADD R9, R9, 0x1 ;  /* 0x0000000109097836 */ /* 0x000fe20000000000 */
[----:B------:R-:W-:Y:S01]  /*169b0*/  R2UR UR10, R14 ;  /* 0x000000000e0a72ca */ /* 0x000fe200000e0000 */
[----:B------:R-:W-:Y:S01]  /*169c0*/  UMOV UR15, 0x10000000 ;  /* 0x10000000000f7882 */ /* 0x000fe20000000000 */
[----:B------:R-:W-:Y:S01]  /*169d0*/  LEA R13, R13, R12, 0x1 ;  /* 0x0000000c0d0d7211 */ /* 0x000fe200078e08ff */
[----:B------:R-:W-:Y:S01]  /*169e0*/  UMOV UR21, 0x30000 ;  /* 0x0003000000157882 */ /* 0x000fe20000000000 */
[----:B------:R-:W-:-:S02]  /*169f0*/  R2UR UR12, R10 ;  /* 0x000000000a0c72ca */ /* 0x000fc400000e0000 */
[----:B------:R-:W-:Y:S02]  /*16a00*/  R2UR UR8, R13 ;  /* 0x000000000d0872ca */ /* 0x000fe400000e0000 */
[----:B------:R-:W-:Y:S01]  /*16a10*/  IADD3 R4, R4, -0x1, RZ ;  /* 0xffffffff04047810 */ /* 0x000fe20007ffe0ff */
[----:B------:R-:W-:Y:S01]  /*16a20*/  UIADD3 UR13, UR7, 0x8400, URZ ;  /* 0x00008400070d7890 */ /* 0x000fe2000fffe03f */
[----:B------:R-:W-:Y:S01]  /*16a30*/  R2UR UR20, R3 ;  /* 0x00000000031472ca */ /* 0x000fe200000e0000 */
[----:B------:R-:W-:Y:S01]  /*16a40*/  UIADD3.X UR7, URZ, UR23, URZ, UP0, !UPT ;  /* 0x000000173f077290 */ /* 0x000fe200087fe43f */
[----:B------:R-:W-:Y:S02]  /*16a50*/  ISETP.GT.AND P1, PT, R4, 0x1, PT ;  /* 0x000000010400780c */ /* 0x000fe40003f24270 */
[----:B------:R-:W-:Y:S02]  /*16a60*/  ISETP.NE.AND P0, PT, R9, 0x3, PT ;  /* 0x000000030900780c */ /* 0x000fe40003f05270 */
[----:B------:R-:W-:-:S02]  /*16a70*/  IADD3 R14, R14, 0x40, RZ ;  /* 0x000000400e0e7810 */ /* 0x000fc40007ffe0ff */
[----:B------:R-:W-:Y:S01]  /*16a80*/  SEL R13, RZ, 0x1, P0 ;  /* 0x00000001ff0d7807 */ /* 0x000fe20000000000 */
[----:B------:R-:W-:Y:S01]  /*16a90*/  UIADD3 UR16, UR8, 0x20400, URZ ;  /* 0x0002040008107890 */ /* 0x000fe2000fffe03f */
[----:B------:R-:W-:Y:S02]  /*16aa0*/  SEL R9, R9, RZ, P0 ;  /* 0x000000ff09097207 */ /* 0x000fe40000000000 */
[----:B------:R-:W-:Y:S01]  /*16ab0*/  UMOV UR8, UR13 ;  /* 0x0000000d00087c82 */ /* 0x000fe20008000000 */
[----:B------:R-:W-:Y:S01]  /*16ac0*/  LOP3.LUT R2, R2, R13, RZ, 0x3c, !PT ;  /* 0x0000000d02027212 */ /* 0x000fe200078e3cff */
[----:B------:R1:W-:Y:S02]  /*16ad0*/  UTMALDG.3D [UR8], [UR6], desc[UR14] ;  /* 0x00000e08060075b4 */ /* 0x0003e40008011000 */
[----:B-1----:R-:W-:Y:S01]  /*16ae0*/  UMOV UR8, UR16 ;  /* 0x0000001000087c82 */ /* 0x002fe20008000000 */
[----:B------:R-:W-:Y:S02]  /*16af0*/  UMOV UR11, UR20 ;  /* 0x00000014000b7c82 */ /* 0x000fe40008000000 */
[----:B------:R1:W-:Y:S02]  /*16b00*/  UTMALDG.3D.MULTICAST [UR8], [UR24], UR21, desc[UR14] ;  /* 0x00000e08180073b4 */ /* 0x0003e40008011815 */
[----:B-1----:R-:W-:Y:S05]  /*16b10*/  @P1 BRA `(.L_x_363) ;  /* 0xfffffffc00401947 */ /* 0x002fea000383ffff */
.L_x_360:
[----:B------:R-:W-:Y:S05]  /*16b20*/  BSYNC B1 ;  /* 0x0000000000017941 */ /* 0x000fea0003800000 */
.L_x_359:
[----:B------:R-:W2:Y:S01]  /*16b30*/  LDL.LU R15, [R1+0x208] ;  /* 0x00020800010f7983 */ /* 0x000ea20000300800 */
[----:B------:R-:W-:Y:S01]  /*16b40*/  LOP3.LUT P0, RZ, R11, 0xff, RZ, 0xc0, !PT ;  /* 0x000000ff0bff7812 */ /* 0x000fe2000780c0ff */
[C---:B------:R-:W-:Y:S01]  /*16b50*/  IMAD.IADD R6, R7.reuse, 0x1, R6 ;  /* 0x0000000107067824 */ /* 0x040fe200078e0206 */
[----:B------:R-:W-:Y:S01]  /*16b60*/  ULDC.64 UR6, c[0x0][0x8f8] ;  /* 0x00023e0000067ab9 */ /* 0x000fe20000000a00 */
[----:B------:R-:W3:Y:S01]  /*16b70*/  LDL.LU R12, [R1+0x204] ;  /* 0x00020400010c7983 */ /* 0x000ee20000300800 */
[----:B------:R-:W-:Y:S01]  /*16b80*/  ISETP.GE.U32.AND P1, PT, R7, 0x3, PT ;  /* 0x000000030700780c */ /* 0x000fe20003f26070 */
[----:B------:R-:W-:Y:S01]  /*16b90*/  BSSY B1, `(.L_x_364) ;  /* 0x000006e000017945 */ /* 0x000fe20003800000 */
[----:B------:R-:W-:Y:S01]  /*16ba0*/  IMAD.MOV.U32 R10, RZ, RZ, -0x1 ;  /* 0xffffffffff0a7424 */ /* 0x000fe200078e00ff */
[----:B------:R-:W-:Y:S02]  /*16bb0*/  PRMT R4, RZ, 0x7610, R4 ;  /* 0x00007610ff047816 */ /* 0x000fe40000000004 */
[----:B------:R-:W-:-:S04]  /*16bc0*/  PRMT R11, RZ, 0x7610, R11 ;  /* 0x00007610ff0b7816 */ /* 0x000fc8000000000b */
[----:B------:R-:W1:Y:S01]  /*16bd0*/  @P0 S2R R3, SR_CgaCtaId ;  /* 0x0000000000030919 */ /* 0x000e620000008800 */
[----:B------:R-:W-:-:S04]  /*16be0*/  @P0 MOV R2, 0x400 ;  /* 0x0000040000020802 */ /* 0x000fc80000000f00 */
[----:B-1----:R-:W-:-:S04]  /*16bf0*/  @P0 LEA R2, R3, R2, 0x18 ;  /* 0x0000000203020211 */ /* 0x002fc800078ec0ff */
[----:B------:R1:W-:Y:S01]  /*16c00*/  @P0 SYNCS.ARRIVE.TRANS64.A1T0 RZ, [R2+URZ+0x78], RZ ;  /* 0x000078ff02ff09a7 */ /* 0x0003e2000810003f */
[----:B------:R-:W-:-:S04]  /*16c10*/  ISETP.GT.U32.AND P0, PT, R6, 0x2, PT ;  /* 0x000000020600780c */ /* 0x000fc80003f04070 */
[----:B------:R-:W-:Y:S01]  /*16c20*/  ISETP.LT.U32.AND P0, PT, R7, 0x3, P0 ;  /* 0x000000030700780c */ /* 0x000fe20000701070 */
[----:B-1----:R-:W-:Y:S01]  /*16c30*/  IMAD.WIDE.U32 R2, R6, -0x55555555, RZ ;  /* 0xaaaaaaab06027825 */ /* 0x002fe200078e00ff */
[----:B------:R-:W-:-:S04]  /*16c40*/  MOV R2, 0xffffffff ;  /* 0xffffffff00027802 */ /* 0x000fc80000000f00 */
[----:B------:R-:W-:Y:S02]  /*16c50*/  SHF.R.U32.HI R5, RZ, 0x1, R3 ;  /* 0x00000001ff057819 */ /* 0x000fe40000011603 */
[----:B------:R-:W-:-:S03]  /*16c60*/  SEL R3, RZ, 0x1, !P0 ;  /* 0x00000001ff037807 */ /* 0x000fc60004000000 */
[----:B------:R-:W-:Y:S01]  /*16c70*/  IMAD R6, R5, -0x3, R6 ;  /* 0xfffffffd05067824 */ /* 0x000fe200078e0206 */
[----:B------:R-:W-:Y:S02]  /*16c80*/  LOP3.LUT R0, R0, R3, RZ, 0x3c, !PT ;  /* 0x0000000300007212 */ /* 0x000fe400078e3cff */
[----:B------:R-:W-:Y:S02]  /*16c90*/  MOV R3, 0xffffffff ;  /* 0xffffffff00037802 */ /* 0x000fe40000000f00 */
[----:B------:R-:W-:Y:S02]  /*16ca0*/  @P1 LOP3.LUT R0, R0, 0x1, R5, 0x78, !PT ;  /* 0x0000000100001812 */ /* 0x000fe400078e7805 */
[----:B---3--:R-:W-:-:S04]  /*16cb0*/  IADD3 R12, P0, R12, UR46, RZ ;  /* 0x0000002e0c0c7c10 */ /* 0x008fc8000ff1e0ff */
[----:B--2---:R-:W-:Y:S01]  /*16cc0*/  IADD3.X R15, R15, UR39, RZ, P0, !PT ;  /* 0x000000270f0f7c10 */ /* 0x004fe200087fe4ff */
        /* <DEDUP_REMOVED lines=8> */
[----:B------:R-:W-:Y:S01]  /*16d50*/  ULDC UR9, c[0x0][0x8d8] ;  /* 0x0002360000097ab9 */ /* 0x000fe20000000800 */
[----:B------:R-:W3:Y:S05]  /*16d60*/  S2R R2, SR_CTAID.Y ;  /* 0x0000000000027919 */ /* 0x000eea0000002600 */
[----:B------:R-:W4:Y:S08]  /*16d70*/  LDC R4, c[0x0][0x144] ;  /* 0x00005100ff047b82 */ /* 0x000f300000000800 */
[----:B------:R-:W5:Y:S01]  /*16d80*/  LDC R13, c[0x0][0x148] ;  /* 0x00005200ff0d7b82 */ /* 0x000f620000000800 */
[----:B--2---:R-:W-:-:S02]  /*16d90*/  ISETP.NE.AND P2, PT, R17, 0x1, PT ;  /* 0x000000011100780c */ /* 0x004fc40003f45270 */
[----:B-1----:R-:W-:Y:S02]  /*16da0*/  I2FP.F32.U32 R3, R9 ;  /* 0x0000000900037245 */ /* 0x002fe40000201000 */
[----:B---3--:R-:W-:-:S03]  /*16db0*/  I2FP.F32.U32 R5, R2 ;  /* 0x0000000200057245 */ /* 0x008fc60000201000 */
[----:B------:R-:W-:Y:S01]  /*16dc0*/  FMUL R3, R3, UR6 ;  /* 0x0000000603037c20 */ /* 0x000fe20008400000 */
[----:B------:R-:W-:Y:S02]  /*16dd0*/  ULDC UR6, c[0x0][0x154] ;  /* 0x0000550000067ab9 */ /* 0x000fe40000000800 */
[----:B------:R-:W-:Y:S01]  /*16de0*/  FMUL R10, R5, UR6 ;  /* 0x00000006050a7c20 */ /* 0x000fe20008400000 */
[----:B------:R-:W-:Y:S02]  /*16df0*/  ULDC.64 UR6, c[0x0][0x8d0] ;  /* 0x0002340000067ab9 */ /* 0x000fe40000000a00 */
[----:B------:R-:W1:Y:S01]  /*16e00*/  F2I.U32.TRUNC.NTZ R3, R3 ;  /* 0x0000000300037305 */ /* 0x000e62000020f000 */
[----:B------:R-:W-:-:S04]  /*16e10*/  ISETP.NE.U32.AND P0, PT, RZ, UR6, PT ;  /* 0x00000006ff007c0c */ /* 0x000fc8000bf05070 */
[----:B------:R-:W-:-:S03]  /*16e20*/  ISETP.NE.AND.EX P0, PT, RZ, UR7, PT, P0 ;  /* 0x00000007ff007c0c */ /* 0x000fc6000bf05300 */
[----:B------:R-:W2:Y:S01]  /*16e30*/  F2I.U32.TRUNC.NTZ R10, R10 ;  /* 0x0000000a000a7305 */ /* 0x000ea2000020f000 */
[----:B-1----:R-:W-:Y:S02]  /*16e40*/  IADD3 R5, -R3, RZ, RZ ;  /* 0x000000ff03057210 */ /* 0x002fe40007ffe1ff */
[----:B------:R-:W-:-:S03]  /*16e50*/  MOV R3, R15 ;  /* 0x0000000f00037202 */ /* 0x000fc60000000f00 */
[----:B----4-:R-:W-:Y:S01]  /*16e60*/  IMAD R9, R4, R5, R9 ;  /* 0x0000000504097224 */ /* 0x010fe200078e0209 */
[----:B--2---:R-:W-:-:S05]  /*16e70*/  IADD3 R4, -R10, RZ, RZ ;  /* 0x000000ff0a047210 */ /* 0x004fca0007ffe1ff */
[----:B-----5:R-:W-:Y:S02]  /*16e80*/  @P2 IMAD R9, R13, R4, R2 ;  /* 0x000000040d092224 */ /* 0x020fe400078e0202 */
[----:B------:R-:W-:Y:S01]  /*16e90*/  IMAD.MOV.U32 R2, RZ, RZ, R12 ;  /* 0x000000ffff027224 */ /* 0x000fe200078e000c */
[----:B------:R-:W-:Y:S06]  /*16ea0*/  @!P0 BRA `(.L_x_366) ;  /* 0x0000000000288947 */ /* 0x000fec0003800000 */
[----:B------:R-:W-:Y:S02]  /*16eb0*/  ULDC UR8, c[0x0][0x8dc] ;  /* 0x0002370000087ab9 */ /* 0x000fe40000000800 */
[----:B------:R-:W-:-:S04]  /*16ec0*/  IADD3 R3, P0, R12, UR8, RZ ;  /* 0x000000080c037c10 */ /* 0x000fc8000ff1e0ff */
[----:B------:R-:W-:-:S05]  /*16ed0*/  IADD3.X R13, RZ, R15, RZ, P0, !PT ;  /* 0x0000000fff0d7210 */ /* 0x000fca00007fe4ff */
[----:B------:R-:W-:-:S04]  /*16ee0*/  IMAD.WIDE.U32 R4, R13, UR6, RZ ;  /* 0x000000060d047c25 */ /* 0x000fc8000f8e00ff */
[----:B------:R-:W-:-:S04]  /*16ef0*/  IMAD.WIDE.U32 R4, P0, R3, UR7, R4 ;  /* 0x0000000703047c25 */ /* 0x000fc8000f800004 */
[----:B------:R-:W-:Y:S01]  /*16f00*/  IMAD.WIDE.U32 R2, R3, UR6, RZ ;  /* 0x0000000603027c25 */ /* 0x000fe2000f8e00ff */
[----:B------:R-:W-:-:S04]  /*16f10*/  MOV R2, R5 ;  /* 0x0000000500027202 */ /* 0x000fc80000000f00 */
[----:B------:R-:W-:Y:S01]  /*16f20*/  IADD3 RZ, P1, R3, R4, RZ ;  /* 0x0000000403ff7210 */ /* 0x000fe20007f3e0ff */
[----:B------:R-:W-:-:S04]  /*16f30*/  IMAD.X R3, RZ, RZ, RZ, P0 ;  /* 0x000000ffff037224 */ /* 0x000fc800000e06ff */
[----:B------:R-:W-:-:S08]  /*16f40*/  IMAD.WIDE.U32.X R2, R13, UR7, R2, P1 ;  /* 0x000000070d027c25 */ /* 0x000fd000088e0402 */
.L_x_366:
[--C-:B------:R-:W-:Y:S01]  /*16f50*/  SHF.R.U64 R10, R2, UR9, R3.reuse ;  /* 0x00000009020a7c19 */ /* 0x100fe20008001203 */
[----:B------:R-:W-:Y:S01]  /*16f60*/  ULDC.64 UR6, c[0x0][0x8c8] ;  /* 0x0002320000067ab9 */ /* 0x000fe20000000a00 */
[----:B------:R-:W-:Y:S01]  /*16f70*/  SHF.R.U32.HI R2, RZ, UR9, R3 ;  /* 0x00000009ff027c19 */ /* 0x000fe20008011603 */
[----:B------:R-:W-:Y:S01]  /*16f80*/  ULDC.64 UR8, c[0x0][0x8e8] ;  /* 0x00023a0000087ab9 */ /* 0x000fe20000000a00 */
[----:B------:R-:W-:Y:S02]  /*16f90*/  IADD3 R13, P0, RZ, -R10, RZ ;  /* 0x8000000aff0d7210 */ /* 0x000fe40007f1e0ff */
[----:B------:R-:W-:Y:S02]  /*16fa0*/  MOV R3, R15 ;  /* 0x0000000f00037202 */ /* 0x000fe40000000f00 */
[----:B------:R-:W-:Y:S02]  /*16fb0*/  IADD3.X R2, RZ, ~R2, RZ, P0, !PT ;  /* 0x80000002ff027210 */ /* 0x000fe400007fe4ff */
[----:B------:R-:W-:-:S03]  /*16fc0*/  ISETP.NE.U32.AND P0, PT, RZ, UR8, PT ;  /* 0x00000008ff007c0c */ /* 0x000fc6000bf05070 */
[----:B------:R-:W-:Y:S01]  /*16fd0*/  IMAD R2, R2, UR6, RZ ;  /* 0x0000000602027c24 */ /* 0x000fe2000f8e02ff */
[----:B------:R-:W-:-:S03]  /*16fe0*/  ISETP.NE.AND.EX P0, PT, RZ, UR9, PT, P0 ;  /* 0x00000009ff007c0c */ /* 0x000fc6000bf05300 */
[----:B------:R-:W-:Y:S02]  /*16ff0*/  IMAD R5, R13, UR7, R2 ;  /* 0x000000070d057c24 */ /* 0x000fe4000f8e0202 */
[----:B------:R-:W-:-:S04]  /*17000*/  IMAD.MOV.U32 R2, RZ, RZ, R12 ;  /* 0x000000ffff027224 */ /* 0x000fc800078e000c */
[----:B------:R-:W-:Y:S01]  /*17010*/  IMAD.WIDE.U32 R2, R13, UR6, R2 ;  /* 0x000000060d027c25 */ /* 0x000fe2000f8e0002 */
[----:B------:R-:W-:-:S04]  /*17020*/  ULDC UR6, c[0x0][0x8c0] ;  /* 0x0002300000067ab9 */ /* 0x000fc80000000800 */
[----:B------:R-:W-:-:S04]  /*17030*/  IADD3 R3, R3, R5, RZ ;  /* 0x0000000503037210 */ /* 0x000fc80007ffe0ff */
[--C-:B------:R-:W-:Y:S02]  /*17040*/  SHF.R.U64 R12, R2, UR6, R3.reuse ;  /* 0x00000006020c7c19 */ /* 0x100fe40008001203 */
[----:B------:R-:W-:Y:S01]  /*17050*/  SHF.R.U32.HI R3, RZ, UR6, R3 ;  /* 0x00000006ff037c19 */ /* 0x000fe20008011603 */
[----:B------:R-:W-:-:S03]  /*17060*/  ULDC UR6, c[0x0][0x8b0] ;  /* 0x00022c0000067ab9 */ /* 0x000fc60000000800 */
[--C-:B------:R-:W-:Y:S02]  /*17070*/  SHF.R.U64 R13, R12, UR6, R3.reuse ;  /* 0x000000060c0d7c19 */ /* 0x100fe40008001203 */
[----:B------:R-:W-:Y:S01]  /*17080*/  SHF.R.U32.HI R2, RZ, UR6, R3 ;  /* 0x00000006ff027c19 */ /* 0x000fe20008011603 */
[----:B------:R-:W-:-:S03]  /*17090*/  ULDC UR6, c[0x0][0x900] ;  /* 0x0002400000067ab9 */ /* 0x000fc60000000800 */
[--C-:B------:R-:W-:Y:S02]  /*170a0*/  SHF.R.U64 R14, R13, UR6, R2.reuse ;  /* 0x000000060d0e7c19 */ /* 0x100fe40008001202 */
[----:B------:R-:W-:-:S03]  /*170b0*/  SHF.R.U32.HI R3, RZ, UR6, R2 ;  /* 0x00000006ff037c19 */ /* 0x000fc60008011602 */
[----:B------:R-:W-:Y:S01]  /*170c0*/  IMAD.MOV.U32 R2, RZ, RZ, R14 ;  /* 0x000000ffff027224 */ /* 0x000fe200078e000e */
[----:B------:R-:W-:Y:S06]  /*170d0*/  @!P0 BRA `(.L_x_367) ;  /* 0x0000000000288947 */ /* 0x000fec0003800000 */
[----:B------:R-:W-:Y:S02]  /*170e0*/  ULDC UR6, c[0x0][0x8f4] ;  /* 0x00023d0000067ab9 */ /* 0x000fe40000000800 */
[----:B------:R-:W-:-:S04]  /*170f0*/  IADD3 R2, P0, R14, UR6, RZ ;  /* 0x000000060e027c10 */ /* 0x000fc8000ff1e0ff */
[----:B------:R-:W-:-:S05]  /*17100*/  IADD3.X R15, RZ, R3, RZ, P0, !PT ;  /* 0x00000003ff0f7210 */ /* 0x000fca00007fe4ff */
[----:B------:R-:W-:-:S04]  /*17110*/  IMAD.WIDE.U32 R4, R15, UR8, RZ ;  /* 0x000000080f047c25 */ /* 0x000fc8000f8e00ff */
[----:B------:R-:W-:-:S04]  /*17120*/  IMAD.WIDE.U32 R4, P0, R2, UR9, R4 ;  /* 0x0000000902047c25 */ /* 0x000fc8000f800004 */
[----:B------:R-:W-:-:S04]  /*17130*/  IMAD.WIDE.U32 R2, R2, UR8, RZ ;  /* 0x0000000802027c25 */ /* 0x000fc8000f8e00ff */
[----:B------:R-:W-:Y:S01]  /*17140*/  IMAD.MOV.U32 R2, RZ, RZ, R5 ;  /* 0x000000ffff027224 */ /* 0x000fe200078e0005 */
[----:B------:R-:W-:Y:S02]  /*17150*/  IADD3 RZ, P1, R3, R4, RZ ;  /* 0x0000000403ff7210 */ /* 0x000fe40007f3e0ff */
[----:B------:R-:W-:-:S03]  /*17160*/  IADD3.X R3, RZ, RZ, RZ, P0, !PT ;  /* 0x000000ffff037210 */ /* 0x000fc600007fe4ff */
[----:B------:R-:W-:-:S08]  /*17170*/  IMAD.WIDE.U32.X R2, R15, UR9, R2, P1 ;  /* 0x000000090f027c25 */ /* 0x000fd000088e0402 */
.L_x_367:
[----:B------:R-:W-:Y:S01]  /*17180*/  ULDC UR6, c[0x0][0x8f0] ;  /* 0x00023c0000067ab9 */ /* 0x000fe20000000800 */
[----:B------:R-:W-:Y:S02]  /*17190*/  LOP3.LUT R13, R13, UR18, RZ, 0xc0, !PT ;  /* 0x000000120d0d7c12 */ /* 0x000fe4000f8ec0ff */
[----:B------:R-:W-:Y:S01]  /*171a0*/  SHF.R.U64 R2, R2, UR6, R3 ;  /* 0x0000000602027c19 */ /* 0x000fe20008001203 */
[----:B------:R-:W-:-:S03]  /*171b0*/  ULDC UR6, c[0x0][0x8e0] ;  /* 0x0002380000067ab9 */ /* 0x000fc60000000800 */
[C---:B------:R-:W-:Y:S01]  /*171c0*/  IADD3 R3, -R2.reuse, RZ, RZ ;  /* 0x000000ff02037210 */ /* 0x040fe20007ffe1ff */
[----:B------:R-:W-:-:S04]  /*171d0*/  IMAD R4, R2, UR19, R13 ;  /* 0x0000001302047c24 */ /* 0x000fc8000f8e020d */
[----:B------:R-:W-:Y:S01]  /*171e0*/  IMAD R14, R3, UR6, R14 ;  /* 0x00000006030e7c24 */ /* 0x000fe2000f8e020e */
[----:B------:R-:W-:Y:S01]  /*171f0*/  ULDC UR6, c[0x0][0x8b8] ;  /* 0x00022e0000067ab9 */ /* 0x000fe20000000800 */
[----:B------:R-:W-:Y:S01]  /*17200*/  LOP3.LUT R3, R12, UR17, RZ, 0xc0, !PT ;  /* 0x000000110c037c12 */ /* 0x000fe2000f8ec0ff */
[----:B------:R-:W-:Y:S01]  /*17210*/  IMAD R9, R4, UR6, R9 ;  /* 0x0000000604097c24 */ /* 0x000fe2000f8e0209 */
[----:B------:R-:W-:Y:S01]  /*17220*/  ULDC UR6, c[0x0][0x8a8] ;  /* 0x00022a0000067ab9 */ /* 0x000fe20000000800 */
[----:B------:R-:W-:Y:S02]  /*17230*/  MOV R4, 0x1 ;  /* 0x0000000100047802 */ /* 0x000fe40000000f00 */
[----:B------:R-:W-:-:S05]  /*17240*/  IMAD R14, R14, UR6, R3 ;  /* 0x000000060e0e7c24 */ /* 0x000fca000f8e0203 */
[----:B------:R-:W-:Y:S02]  /*17250*/  SEL R3, R14, R9, !P2 ;  /* 0x000000090e037207 */ /* 0x000fe40005000000 */
[----:B------:R-:W-:-:S07]  /*17260*/  SEL R2, R9, R14, !P2 ;  /* 0x0000000e09027207 */ /* 0x000fce0005000000 */
.L_x_365:
[----:B------:R-:W-:Y:S05]  /*17270*/  BSYNC B1 ;  /* 0x0000000000017941 */ /* 0x000fea0003800000 */
.L_x_364:
[----:B------:R-:W-:-:S13]  /*17280*/  LOP3.LUT P0, RZ, R4, 0xff, RZ, 0xc0, !PT ;  /* 0x000000ff04ff7812 */ /* 0x000fda000780c0ff */
[----:B------:R-:W-:Y:S05]  /*17290*/  @P0 BRA `(.L_x_368) ;  /* 0xfffffff4002c0947 */ /* 0x000fea000383ffff */
[----:B------:R-:W-:Y:S05]  /*172a0*/  BSYNC B0 ;  /* 0x0000000000007941 */ /* 0x000fea0003800000 */
.L_x_357:
[----:B------:R-:W-:-:S03]  /*172b0*/  UMOV UR6, 0xffffffff ;  /* 0xffffffff00067882 */ /* 0x000fc60000000000 */
[----:B------:R-:W-:Y:S05]  /*172c0*/  BRA.DIV UR6, `(.L_x_369) ;  /* 0x00000012060c7947 */ /* 0x000fea000b800000 */
[----:B------:R-:W-:-:S13]  /*172d0*/  ELECT P6, URZ, PT ;  /* 0x00000000003f782f */ /* 0x000fda00038c0000 */
.L_x_415:
[----:B------:R-:W-:Y:S05]  /*172e0*/  @!P6 BRA `(.L_x_13) ;  /* 0x000000000084e947 */ /* 0x000fea0003800000 */
[----:B------:R-:W3:Y:S02]  /*172f0*/  LDL.LU R2, [R1+0x20c] ;  /* 0x00020c0001027983 */ /* 0x000ee40000300800 */
[----:B---3--:R-:W-:-:S04]  /*17300*/  LOP3.LUT R2, R2, 0x2, RZ, 0xfc, !PT ;  /* 0x0000000202027812 */ /* 0x008fc800078efcff */
[----:B------:R-:W-:-:S13]  /*17310*/  ISETP.NE.AND P0, PT, R2, 0x3, PT ;  /* 0x000000030200780c */ /* 0x000fda0003f05270 */
[----:B------:R-:W-:Y:S05]  /*17320*/  @!P0 BRA `(.L_x_370) ;  /* 0x0000000000048947 */ /* 0x000fea0003800000 */
[----:B--2---:R-:W-:Y:S01]  /*17330*/  BPT.TRAP 0x1 ;  /* 0x000000040000795c */ /* 0x004fe20000300000 */
.L_x_370:
[----:B------:R-:W1:Y:S01]  /*17340*/  S2R R3, SR_CgaCtaId ;  /* 0x0000000000037919 */ /* 0x000e620000008800 */
[----:B------:R-:W-:-:S04]  /*17350*/  MOV R2, 0x400 ;  /* 0x0000040000027802 */ /* 0x000fc80000000f00 */
[----:B-1----:R-:W-:Y:S02]  /*17360*/  LEA R3, R3, R2, 0x18 ;  /* 0x0000000203037211 */ /* 0x002fe400078ec0ff */
[----:B------:R-:W-:-:S03]  /*17370*/  SHF.L.U32 R2, R0, 0x1f, RZ ;  /* 0x0000001f00027819 */ /* 0x000fc600000006ff */
[----:B------:R-:W-:-:S05]  /*17380*/  VIADD R3, R3, 0x18 ;  /* 0x0000001803037836 */ /* 0x000fca0000000000 */
[----:B------:R-:W-:-:S04]  /*17390*/  LEA R5, R6, R3, 0x3 ;  /* 0x0000000306057211 */ /* 0x000fc800078e18ff */
[----:B------:R-:W1:Y:S02]  /*173a0*/  SYNCS.PHASECHK.TRANS64.TRYWAIT P0, [R5+URZ], R2 ;  /* 0x00000002050075a7 */ /* 0x000e64000800017f */
[----:B-1----:R-:W-:Y:S05]  /*173b0*/  @!P0 BRA `(.L_x_371) ;  /* 0x0000000c00f08947 */ /* 0x002fea0003800000 */
.L_x_416:
[----:B------:R-:W-:-:S04]  /*173c0*/  IADD3 R6, R6, 0x1, RZ ;  /* 0x0000000106067810 */ /* 0x000fc80007ffe0ff */
[----:B------:R-:W-:-:S04]  /*173d0*/  ISETP.NE.AND P0, PT, R6, 0x3, PT ;  /* 0x000000030600780c */ /* 0x000fc80003f05270 */
[----:B-1----:R-:W-:Y:S02]  /*173e0*/  SEL R5, RZ, 0x1, P0 ;  /* 0x00000001ff057807 */ /* 0x002fe40000000000 */
[----:B------:R-:W-:Y:S02]  /*173f0*/  SEL R6, R6, RZ, P0 ;  /* 0x000000ff06067207 */ /* 0x000fe40000000000 */
[----:B------:R-:W-:-:S03]  /*17400*/  LOP3.LUT R5, R0, R5, RZ, 0x3c, !PT ;  /* 0x0000000500057212 */ /* 0x000fc600078e3cff */
[----:B------:R-:W-:Y:S01]  /*17410*/  IMAD R7, R6, 0x8, R3 ;  /* 0x0000000806077824 */ /* 0x000fe200078e0203 */
[----:B------:R-:W-:-:S04]  /*17420*/  SHF.L.U32 R0, R5, 0x1f, RZ ;  /* 0x0000001f05007819 */ /* 0x000fc800000006ff */
[----:B------:R-:W1:Y:S02]  /*17430*/  SYNCS.PHASECHK.TRANS64.TRYWAIT P0, [R7+URZ], R0 ;  /* 0x00000000070075a7 */ /* 0x000e64000800017f */
[----:B-1----:R-:W-:Y:S05]  /*17440*/  @!P0 BRA `(.L_x_372) ;  /* 0x0000000c00e08947 */ /* 0x002fea0003800000 */
.L_x_417:
[----:B-1----:R-:W-:-:S04]  /*17450*/  IADD3 R0, R6, 0x1, RZ ;  /* 0x0000000106007810 */ /* 0x002fc80007ffe0ff */
[----:B------:R-:W-:-:S04]  /*17460*/  ISETP.NE.AND P0, PT, R0, 0x3, PT ;  /* 0x000000030000780c */ /* 0x000fc80003f05270 */
[----:B------:R-:W-:Y:S02]  /*17470*/  SEL R2, RZ, 0x1, P0 ;  /* 0x00000001ff027807 */ /* 0x000fe40000000000 */
[----:B------:R-:W-:Y:S02]  /*17480*/  SEL R0, R0, RZ, P0 ;  /* 0x000000ff00007207 */ /* 0x000fe40000000000 */
[----:B------:R-:W-:Y:S02]  /*17490*/  LOP3.LUT R2, R5, R2, RZ, 0x3c, !PT ;  /* 0x0000000205027212 */ /* 0x000fe400078e3cff */
[----:B------:R-:W-:Y:S02]  /*174a0*/  LEA R3, R0, R3, 0x3 ;  /* 0x0000000300037211 */ /* 0x000fe400078e18ff */
[----:B------:R-:W-:-:S07]  /*174b0*/  SHF.L.U32 R0, R2, 0x1f, RZ ;  /* 0x0000001f02007819 */ /* 0x000fce00000006ff */
.L_x_373:
[----:B-1----:R1:W3:Y:S02]  /*174c0*/  SYNCS.PHASECHK.TRANS64.TRYWAIT P0, [R3+URZ], R0 ;  /* 0x00000000030075a7 */ /* 0x0022e4000800017f */
[----:B---3--:R-:W-:Y:S05]  /*174d0*/  @!P0 NANOSLEEP.SYNCS 0x989680 ;  /* 0x009896800000895d */ /* 0x008fea0003900000 */
[----:B------:R-:W3:Y:S02]  /*174e0*/  @!P0 SYNCS.PHASECHK.TRANS64 P0, [R3+URZ], R0 ;  /* 0x00000000030085a7 */ /* 0x000ee4000800007f */
[----:B---3--:R-:W-:Y:S05]  /*174f0*/  @!P0 BRA `(.L_x_373) ;  /* 0xfffffffc00f08947 */ /* 0x008fea000383ffff */
.L_x_13:
[----:B--2---:R-:W-:Y:S05]  /*17500*/  BSYNC B6 ;  /* 0x0000000000067941 */ /* 0x004fea0003800000 */
.L_x_11:
[----:B------:R-:W-:Y:S05]  /*17510*/  EXIT ;  /* 0x000000000000794d */ /* 0x000fea0003800000 */
.L_x_26:
[----:B---3--:R3:W4:Y:S02]  /*17520*/  SYNCS.PHASECHK.TRANS64.TRYWAIT P1, [R3+URZ], R0 ;  /* 0x00000000030075a7 */ /* 0x008724000802017f */
[----:B----4-:R-:W-:Y:S05]  /*17530*/  @!P1 NANOSLEEP.SYNCS 0x989680 ;  /* 0x009896800000995d */ /* 0x010fea0003900000 */
[----:B------:R-:W4:Y:S02]  /*17540*/  @!P1 SYNCS.PHASECHK.TRANS64 P1, [R3+URZ], R0 ;  /* 0x00000000030095a7 */ /* 0x000f24000802007f */
[----:B----4-:R-:W-:Y:S05]  /*17550*/  @!P1 BRA `(.L_x_26) ;  /* 0xfffffffc00f09947 */ /* 0x010fea000383ffff */
[----:B------:R-:W-:Y:S05]  /*17560*/  BRA `(.L_x_25) ;  /* 0xfffffea400787947 */ /* 0x000fea000383ffff */
.L_x_31:
[----:B--2---:R-:W-:-:S04]  /*17570*/  IMAD.U32 R5, RZ, RZ, UR4 ;  /* 0x00000004ff057e24 */ /* 0x004fc8000f8e00ff */
[----:B------:R2:W3:Y:S03]  /*17580*/  SYNCS.PHASECHK.TRANS64.TRYWAIT P1, [R5+URZ], R4 ;  /* 0x00000004050075a7 */ /* 0x0004e6000802017f */
[----:B---3--:R-:W-:Y:S05]  /*17590*/  @!P1 NANOSLEEP.SYNCS 0x989680 ;  /* 0x009896800000995d */ /* 0x008fea0003900000 */
[----:B------:R-:W3:Y:S02]  /*175a0*/  @!P1 SYNCS.PHASECHK.TRANS64 P1, [R5+URZ], R4 ;  /* 0x00000004050095a7 */ /* 0x000ee4000802007f */
[----:B---3--:R-:W-:Y:S05]  /*175b0*/  @!P1 BRA `(.L_x_31) ;  /* 0xfffffffc00ec9947 */ /* 0x008fea000383ffff */
[----:B------:R-:W-:Y:S05]  /*175c0*/  BRA `(.L_x_30) ;  /* 0xfffffedc00687947 */ /* 0x000fea000383ffff */
.L_x_56:
[----:B-1----:R-:W-:-:S04]  /*175d0*/  MOV R8, UR50 ;  /* 0x0000003200087c02 */ /* 0x002fc80008000f00 */
[----:B------:R1:W2:Y:S03]  /*175e0*/  SYNCS.PHASECHK.TRANS64.TRYWAIT P2, [R8+URZ+0x30], R3 ;  /* 0x00003003080075a7 */ /* 0x0002a6000804017f */
[----:B--2---:R-:W-:Y:S05]  /*175f0*/  @!P2 NANOSLEEP.SYNCS 0x989680 ;  /* 0x009896800000a95d */ /* 0x004fea0003900000 */
[----:B------:R-:W2:Y:S02]  /*17600*/  @!P2 SYNCS.PHASECHK.TRANS64 P2, [R8+URZ+0x30], R3 ;  /* 0x000030030800a5a7 */ /* 0x000ea4000804007f */
[----:B--2---:R-:W-:Y:S05]  /*17610*/  @!P2 BRA `(.L_x_56) ;  /* 0xfffffffc00eca947 */ /* 0x004fea000383ffff */
[----:B------:R-:W-:Y:S05]  /*17620*/  BRA `(.L_x_374) ;  /* 0xffffff2c00e47947 */ /* 0x000fea000383ffff */
.L_x_67:
[----:B-1----:R1:W2:Y:S02]  /*17630*/  SYNCS.PHASECHK.TRANS64.TRYWAIT P3, [R11+URZ+0x30], R13 ;  /* 0x0000300d0b0075a7 */ /* 0x0022a4000806017f */
[----:B--2---:R-:W-:Y:S05]  /*17640*/  @!P3 NANOSLEEP.SYNCS 0x989680 ;  /* 0x009896800000b95d */ /* 0x004fea0003900000 */
[----:B------:R-:W2:Y:S02]  /*17650*/  @!P3 SYNCS.PHASECHK.TRANS64 P3, [R11+URZ+0x30], R13 ;  /* 0x0000300d0b00b5a7 */ /* 0x000ea4000806007f */
[----:B--2---:R-:W-:Y:S05]  /*17660*/  @!P3 BRA `(.L_x_67) ;  /* 0xfffffffc00f0b947 */ /* 0x004fea000383ffff */
[----:B------:R-:W-:Y:S05]  /*17670*/  BRA `(.L_x_375) ;  /* 0xffffff3800887947 */ /* 0x000fea000383ffff */
.L_x_78:
[----:B--2---:R2:W3:Y:S02]  /*17680*/  SYNCS.PHASECHK.TRANS64.TRYWAIT P3, [R11+URZ+0x30], R13 ;  /* 0x0000300d0b0075a7 */ /* 0x0044e4000806017f */
[----:B---3--:R-:W-:Y:S05]  /*17690*/  @!P3 NANOSLEEP.SYNCS 0x989680 ;  /* 0x009896800000b95d */ /* 0x008fea0003900000 */
[----:B------:R-:W3:Y:S02]  /*176a0*/  @!P3 SYNCS.PHASECHK.TRANS64 P3, [R11+URZ+0x30], R13 ;  /* 0x0000300d0b00b5a7 */ /* 0x000ee4000806007f */
[----:B---3--:R-:W-:Y:S05]  /*176b0*/  @!P3 BRA `(.L_x_78) ;  /* 0xfffffffc00f0b947 */ /* 0x008fea000383ffff */
[----:B------:R-:W-:Y:S05]  /*176c0*/  BRA `(.L_x_376) ;  /* 0xffffff40007c7947 */ /* 0x000fea000383ffff */
.L_x_89:
[----:B--2---:R2:W3:Y:S02]  /*176d0*/  SYNCS.PHASECHK.TRANS64.TRYWAIT P3, [R13+URZ+0x30], R14 ;  /* 0x0000300e0d0075a7 */ /* 0x0044e4000806017f */
[----:B---3--:R-:W-:Y:S05]  /*176e0*/  @!P3 NANOSLEEP.SYNCS 0x989680 ;  /* 0x009896800000b95d */ /* 0x008fea0003900000 */
[----:B------:R-:W3:Y:S02]  /*176f0*/  @!P3 SYNCS.PHASECHK.TRANS64 P3, [R13+URZ+0x30], R14 ;  /* 0x0000300e0d00b5a7 */ /* 0x000ee4000806007f */
[----:B---3--:R-:W-:Y:S05]  /*17700*/  @!P3 BRA `(.L_x_89) ;  /* 0xfffffffc00f0b947 */ /* 0x008fea000383ffff */
[----:B------:R-:W-:Y:S05]  /*17710*/  BRA `(.L_x_377) ;  /* 0xffffff4800b87947 */ /* 0x000fea000383ffff */
.L_x_100:
[----:B--2---:R2:W3:Y:S02]  /*17720*/  SYNCS.PHASECHK.TRANS64.TRYWAIT P3, [R13+URZ+0x30], R14 ;  /* 0x0000300e0d0075a7 */ /* 0x0044e4000806017f */
[----:B---3--:R-:W-:Y:S05]  /*17730*/  @!P3 NANOSLEEP.SYNCS 0x989680 ;  /* 0x009896800000b95d */ /* 0x008fea0003900000 */
[----:B------:R-:W3:Y:S02]  /*17740*/  @!P3 SYNCS.PHASECHK.TRANS64 P3, [R13+URZ+0x30], R14 ;  /* 0x0000300e0d00b5a7 */ /* 0x000ee4000806007f */
[----:B---3--:R-:W-:Y:S05]  /*17750*/  @!P3 BRA `(.L_x_100) ;  /* 0xfffffffc00f0b947 */ /* 0x008fea000383ffff */
[----:B------:R-:W-:Y:S05]  /*17760*/  BRA `(.L_x_378) ;  /* 0xffffff5000b87947 */ /* 0x000fea000383ffff */
.L_x_111:
[----:B-1----:R1:W2:Y:S02]  /*17770*/  SYNCS.PHASECHK.TRANS64.TRYWAIT P3, [R13+URZ+0x30], R14 ;  /* 0x0000300e0d0075a7 */ /* 0x0022a4000806017f */
[----:B--2---:R-:W-:Y:S05]  /*17780*/  @!P3 NANOSLEEP.SYNCS 0x989680 ;  /* 0x009896800000b95d */ /* 0x004fea0003900000 */
[----:B------:R-:W2:Y:S02]  /*17790*/  @!P3 SYNCS.PHASECHK.TRANS64 P3, [R13+URZ+0x30], R14 ;  /* 0x0000300e0d00b5a7 */ /* 0x000ea4000806007f */
[----:B--2---:R-:W-:Y:S05]  /*177a0*/  @!P3 BRA `(.L_x_111) ;  /* 0xfffffffc00f0b947 */ /* 0x004fea000383ffff */
[----:B------:R-:W-:Y:S05]  /*177b0*/  BRA `(.L_x_379) ;  /* 0xffffff5800f87947 */ /* 0x000fea000383ffff */
.L_x_122:
[----:B-1----:R1:W2:Y:S02]  /*177c0*/  SYNCS.PHASECHK.TRANS64.TRYWAIT P3, [R13+URZ+0x30], R14 ;  /* 0x0000300e0d0075a7 */ /* 0x0022a4000806017f */
[----:B--2---:R-:W-:Y:S05]  /*177d0*/  @!P3 NANOSLEEP.SYNCS 0x989680 ;  /* 0x009896800000b95d */ /* 0x004fea0003900000 */
[----:B------:R-:W2:Y:S02]  /*177e0*/  @!P3 SYNCS.PHASECHK.TRANS64 P3, [R13+URZ+0x30], R14 ;  /* 0x0000300e0d00b5a7 */ /* 0x000ea4000806007f */
[----:B--2---:R-:W-:Y:S05]  /*177f0*/  @!P3 BRA `(.L_x_122) ;  /* 0xfffffffc00f0b947 */ /* 0x004fea000383ffff */
[----:B------:R-:W-:Y:S05]  /*17800*/  BRA `(.L_x_380) ;  /* 0xffffff6000f47947 */ /* 0x000fea000383ffff */
.L_x_133:
[----:B-1----:R1:W2:Y:S02]  /*17810*/  SYNCS.PHASECHK.TRANS64.TRYWAIT P3, [R13+URZ+0x30], R14 ;  /* 0x0000300e0d0075a7 */ /* 0x0022a4000806017f */
[----:B--2---:R-:W-:Y:S05]  /*17820*/  @!P3 NANOSLEEP.SYNCS 0x989680 ;  /* 0x009896800000b95d */ /* 0x004fea0003900000 */
[----:B------:R-:W2:Y:S02]  /*17830*/  @!P3 SYNCS.PHASECHK.TRANS64 P3, [R13+URZ+0x30], R14 ;  /* 0x0000300e0d00b5a7 */ /* 0x000ea4000806007f */
[----:B--2---:R-:W-:Y:S05]  /*17840*/  @!P3 BRA `(.L_x_133) ;  /* 0xfffffffc00f0b947 */ /* 0x004fea000383ffff */
[----:B------:R-:W-:Y:S05]  /*17850*/  BRA `(.L_x_381) ;  /* 0xffffff6c002c7947 */ /* 0x000fea000383ffff */
.L_x_144:
[----:B-1----:R1:W2:Y:S02]  /*17860*/  SYNCS.PHASECHK.TRANS64.TRYWAIT P3, [R13+URZ+0x30], R14 ;  /* 0x0000300e0d0075a7 */ /* 0x0022a4000806017f */
[----:B--2---:R-:W-:Y:S05]  /*17870*/  @!P3 NANOSLEEP.SYNCS 0x989680 ;  /* 0x009896800000b95d */ /* 0x004fea0003900000 */
[----:B------:R-:W2:Y:S02]  /*17880*/  @!P3 SYNCS.PHASECHK.TRANS64 P3, [R13+URZ+0x30], R14 ;  /* 0x0000300e0d00b5a7 */ /* 0x000ea4000806007f */
[----:B--2---:R-:W-:Y:S05]  /*17890*/  @!P3 BRA `(.L_x_144) ;  /* 0xfffffffc00f0b947 */ /* 0x004fea000383ffff */
[----:B------:R-:W-:Y:S05]  /*178a0*/  BRA `(.L_x_382) ;  /* 0xffffff7400247947 */ /* 0x000fea000383ffff */
.L_x_155:
[----:B-1----:R1:W2:Y:S02]  /*178b0*/  SYNCS.PHASECHK.TRANS64.TRYWAIT P3, [R13+URZ+0x30], R14 ;  /* 0x0000300e0d0075a7 */ /* 0x0022a4000806017f */
[----:B--2---:R-:W-:Y:S05]  /*178c0*/  @!P3 NANOSLEEP.SYNCS 0x989680 ;  /* 0x009896800000b95d */ /* 0x004fea0003900000 */
[----:B------:R-:W2:Y:S02]  /*178d0*/  @!P3 SYNCS.PHASECHK.TRANS64 P3, [R13+URZ+0x30], R14 ;  /* 0x0000300e0d00b5a7 */ /* 0x000ea4000806007f */
[----:B--2---:R-:W-:Y:S05]  /*178e0*/  @!P3 BRA `(.L_x_155) ;  /* 0xfffffffc00f0b947 */ /* 0x004fea000383ffff */
[----:B------:R-:W-:Y:S05]  /*178f0*/  BRA `(.L_x_383) ;  /* 0xffffff7c005c7947 */ /* 0x000fea000383ffff */
.L_x_166:
[----:B-1----:R1:W2:Y:S02]  /*17900*/  SYNCS.PHASECHK.TRANS64.TRYWAIT P3, [R13+URZ+0x30], R14 ;  /* 0x0000300e0d0075a7 */ /* 0x0022a4000806017f */
[----:B--2---:R-:W-:Y:S05]  /*17910*/  @!P3 NANOSLEEP.SYNCS 0x989680 ;  /* 0x009896800000b95d */ /* 0x004fea0003900000 */
[----:B------:R-:W2:Y:S02]  /*17920*/  @!P3 SYNCS.PHASECHK.TRANS64 P3, [R13+URZ+0x30], R14 ;  /* 0x0000300e0d00b5a7 */ /* 0x000ea4000806007f */
[----:B--2---:R-:W-:Y:S05]  /*17930*/  @!P3 BRA `(.L_x_166) ;  /* 0xfffffffc00f0b947 */ /* 0x004fea000383ffff */
[----:B------:R-:W-:Y:S05]  /*17940*/  BRA `(.L_x_384) ;  /* 0xffffff8400547947 */ /* 0x000fea000383ffff */
.L_x_177:
[----:B-1----:R1:W2:Y:S02]  /*17950*/  SYNCS.PHASECHK.TRANS64.TRYWAIT P3, [R13+URZ+0x30], R14 ;  /* 0x0000300e0d0075a7 */ /* 0x0022a4000806017f */
[----:B--2---:R-:W-:Y:S05]  /*17960*/  @!P3 NANOSLEEP.SYNCS 0x989680 ;  /* 0x009896800000b95d */ /* 0x004fea0003900000 */
[----:B------:R-:W2:Y:S02]  /*17970*/  @!P3 SYNCS.PHASECHK.TRANS64 P3, [R13+URZ+0x30], R14 ;  /* 0x0000300e0d00b5a7 */ /* 0x000ea4000806007f */
[----:B--2---:R-:W-:Y:S05]  /*17980*/  @!P3 BRA `(.L_x_177) ;  /* 0xfffffffc00f0b947 */ /* 0x004fea000383ffff */
[----:B------:R-:W-:Y:S05]  /*17990*/  BRA `(.L_x_385) ;  /* 0xffffff8c008c7947 */ /* 0x000fea000383ffff */
.L_x_188:
[----:B-1----:R1:W2:Y:S02]  /*179a0*/  SYNCS.PHASECHK.TRANS64.TRYWAIT P3, [R13+URZ+0x30], R14 ;  /* 0x0000300e0d0075a7 */ /* 0x0022a4000806017f */
[----:B--2---:R-:W-:Y:S05]  /*179b0*/  @!P3 NANOSLEEP.SYNCS 0x989680 ;  /* 0x009896800000b95d */ /* 0x004fea0003900000 */
[----:B------:R-:W2:Y:S02]  /*179c0*/  @!P3 SYNCS.PHASECHK.TRANS64 P3, [R13+URZ+0x30], R14 ;  /* 0x0000300e0d00b5a7 */ /* 0x000ea4000806007f */
[----:B--2---:R-:W-:Y:S05]  /*179d0*/  @!P3 BRA `(.L_x_188) ;  /* 0xfffffffc00f0b947 */ /* 0x004fea000383ffff */
[----:B------:R-:W-:Y:S05]  /*179e0*/  BRA `(.L_x_386) ;  /* 0xffffff9400847947 */ /* 0x000fea000383ffff */
.L_x_199:
[----:B-1----:R1:W2:Y:S02]  /*179f0*/  SYNCS.PHASECHK.TRANS64.TRYWAIT P3, [R13+URZ+0x30], R14 ;  /* 0x0000300e0d0075a7 */ /* 0x0022a4000806017f */
[----:B--2---:R-:W-:Y:S05]  /*17a00*/  @!P3 NANOSLEEP.SYNCS 0x989680 ;  /* 0x009896800000b95d */ /* 0x004fea0003900000 */
[----:B------:R-:W2:Y:S02]  /*17a10*/  @!P3 SYNCS.PHASECHK.TRANS64 P3, [R13+URZ+0x30], R14 ;  /* 0x0000300e0d00b5a7 */ /* 0x000ea4000806007f */
[----:B--2---:R-:W-:Y:S05]  /*17a20*/  @!P3 BRA `(.L_x_199) ;  /* 0xfffffffc00f0b947 */ /* 0x004fea000383ffff */
[----:B------:R-:W-:Y:S05]  /*17a30*/  BRA `(.L_x_387) ;  /* 0xffffff9c00bc7947 */ /* 0x000fea000383ffff */
.L_x_210:
[----:B-1----:R1:W2:Y:S02]  /*17a40*/  SYNCS.PHASECHK.TRANS64.TRYWAIT P3, [R13+URZ+0x30], R14 ;  /* 0x0000300e0d0075a7 */ /* 0x0022a4000806017f */
[----:B--2---:R-:W-:Y:S05]  /*17a50*/  @!P3 NANOSLEEP.SYNCS 0x989680 ;  /* 0x009896800000b95d */ /* 0x004fea0003900000 */
[----:B------:R-:W2:Y:S02]  /*17a60*/  @!P3 SYNCS.PHASECHK.TRANS64 P3, [R13+URZ+0x30], R14 ;  /* 0x0000300e0d00b5a7 */ /* 0x000ea4000806007f */
[----:B--2---:R-:W-:Y:S05]  /*17a70*/  @!P3 BRA `(.L_x_210) ;  /* 0xfffffffc00f0b947 */ /* 0x004fea000383ffff */
[----:B------:R-:W-:Y:S05]  /*17a80*/  BRA `(.L_x_388) ;  /* 0xffffffa400b47947 */ /* 0x000fea000383ffff */
.L_x_221:
[----:B--2---:R2:W3:Y:S02]  /*17a90*/  SYNCS.PHASECHK.TRANS64.TRYWAIT P3, [R0+URZ+0x30], R11 ;  /* 0x0000300b000075a7 */ /* 0x0044e4000806017f */
[----:B---3--:R-:W-:Y:S05]  /*17aa0*/  @!P3 NANOSLEEP.SYNCS 0x989680 ;  /* 0x009896800000b95d */ /* 0x008fea0003900000 */
[----:B------:R-:W3:Y:S02]  /*17ab0*/  @!P3 SYNCS.PHASECHK.TRANS64 P3, [R0+URZ+0x30], R11 ;  /* 0x0000300b0000b5a7 */ /* 0x000ee4000806007f */
[----:B---3--:R-:W-:Y:S05]  /*17ac0*/  @!P3 BRA `(.L_x_221) ;  /* 0xfffffffc00f0b947 */ /* 0x008fea000383ffff */
[----:B------:R-:W-:Y:S05]  /*17ad0*/  BRA `(.L_x_389) ;  /* 0xffffffac00e07947 */ /* 0x000fea000383ffff */
.L_x_241:
[----:B-1----:R-:W-:-:S04]  /*17ae0*/  MOV R5, UR4 ;  /* 0x0000000400057c02 */ /* 0x002fc80008000f00 */
[----:B------:R1:W2:Y:S03]  /*17af0*/  SYNCS.PHASECHK.TRANS64.TRYWAIT P0, [R5+URZ+0x78], R0 ;  /* 0x00007800050075a7 */ /* 0x0002a6000800017f */
[----:B--2---:R-:W-:Y:S05]  /*17b00*/  @!P0 NANOSLEEP.SYNCS 0x989680 ;  /* 0x009896800000895d */ /* 0x004fea0003900000 */
[----:B------:R-:W2:Y:S02]  /*17b10*/  @!P0 SYNCS.PHASECHK.TRANS64 P0, [R5+URZ+0x78], R0 ;  /* 0x00007800050085a7 */ /* 0x000ea4000800007f */
[----:B--2---:R-:W-:Y:S05]  /*17b20*/  @!P0 BRA `(.L_x_241) ;  /* 0xfffffffc00ec8947 */ /* 0x004fea000383ffff */
[----:B------:R-:W-:Y:S05]  /*17b30*/  BRA `(.L_x_240) ;  /* 0xffffffc400a07947 */ /* 0x000fea000383ffff */
.L_x_250:
[----:B-1----:R-:W-:-:S04]  /*17b40*/  IMAD.U32 R3, RZ, RZ, UR13 ;  /* 0x0000000dff037e24 */ /* 0x002fc8000f8e00ff */
[----:B------:R1:W2:Y:S03]  /*17b50*/  SYNCS.PHASECHK.TRANS64.TRYWAIT P1, [R3+URZ+0x50], R2 ;  /* 0x00005002030075a7 */ /* 0x0002a6000802017f */
[----:B--2---:R-:W-:Y:S05]  /*17b60*/  @!P1 NANOSLEEP.SYNCS 0x989680 ;  /* 0x009896800000995d */ /* 0x004fea0003900000 */
[----:B------:R-:W2:Y:S02]  /*17b70*/  @!P1 SYNCS.PHASECHK.TRANS64 P1, [R3+URZ+0x50], R2 ;  /* 0x00005002030095a7 */ /* 0x000ea4000802007f */
[----:B--2---:R-:W-:Y:S05]  /*17b80*/  @!P1 BRA `(.L_x_250) ;  /* 0xfffffffc00ec9947 */ /* 0x004fea000383ffff */
[----:B------:R-:W-:Y:S05]  /*17b90*/  BRA `(.L_x_390) ;  /* 0xffffffc800887947 */ /* 0x000fea000383ffff */
.L_x_256:
[----:B-12---:R-:W-:-:S04]  /*17ba0*/  MOV R3, UR13 ;  /* 0x0000000d00037c02 */ /* 0x006fc80008000f00 */
[----:B------:R1:W2:Y:S03]  /*17bb0*/  SYNCS.PHASECHK.TRANS64.TRYWAIT P1, [R3+URZ+0x58], R2 ;  /* 0x00005802030075a7 */ /* 0x0002a6000802017f */
[----:B--2---:R-:W-:Y:S05]  /*17bc0*/  @!P1 NANOSLEEP.SYNCS 0x989680 ;  /* 0x009896800000995d */ /* 0x004fea0003900000 */
[----:B------:R-:W2:Y:S02]  /*17bd0*/  @!P1 SYNCS.PHASECHK.TRANS64 P1, [R3+URZ+0x58], R2 ;  /* 0x00005802030095a7 */ /* 0x000ea4000802007f */
[----:B--2---:R-:W-:Y:S05]  /*17be0*/  @!P1 BRA `(.L_x_256) ;  /* 0xfffffffc00ec9947 */ /* 0x004fea000383ffff */
[----:B------:R-:W-:Y:S05]  /*17bf0*/  BRA `(.L_x_391) ;  /* 0xffffffc800d07947 */ /* 0x000fea000383ffff */
.L_x_262:
[----:B-12-4-:R-:W-:-:S04]  /*17c00*/  MOV R3, UR13 ;  /* 0x0000000d00037c02 */ /* 0x016fc80008000f00 */
[----:B------:R1:W2:Y:S03]  /*17c10*/  SYNCS.PHASECHK.TRANS64.TRYWAIT P1, [R3+URZ+0x60], R2 ;  /* 0x00006002030075a7 */ /* 0x0002a6000802017f */
[----:B--2---:R-:W-:Y:S05]  /*17c20*/  @!P1 NANOSLEEP.SYNCS 0x989680 ;  /* 0x009896800000995d */ /* 0x004fea0003900000 */
[----:B------:R-:W2:Y:S02]  /*17c30*/  @!P1 SYNCS.PHASECHK.TRANS64 P1, [R3+URZ+0x60], R2 ;  /* 0x00006002030095a7 */ /* 0x000ea4000802007f */
[----:B--2---:R-:W-:Y:S05]  /*17c40*/  @!P1 BRA `(.L_x_262) ;  /* 0xfffffffc00ec9947 */ /* 0x004fea000383ffff */
[----:B------:R-:W-:Y:S05]  /*17c50*/  BRA `(.L_x_392) ;  /* 0xffffffcc00247947 */ /* 0x000fea000383ffff */
.L_x_268:
[----:B-12-4-:R-:W-:-:S04]  /*17c60*/  IMAD.U32 R3, RZ, RZ, UR13 ;  /* 0x0000000dff037e24 */ /* 0x016fc8000f8e00ff */
[----:B------:R1:W2:Y:S03]  /*17c70*/  SYNCS.PHASECHK.TRANS64.TRYWAIT P1, [R3+URZ+0x68], R2 ;  /* 0x00006802030075a7 */ /* 0x0002a6000802017f */
[----:B--2---:R-:W-:Y:S05]  /*17c80*/  @!P1 NANOSLEEP.SYNCS 0x989680 ;  /* 0x009896800000995d */ /* 0x004fea0003900000 */
[----:B------:R-:W2:Y:S02]  /*17c90*/  @!P1 SYNCS.PHASECHK.TRANS64 P1, [R3+URZ+0x68], R2 ;  /* 0x00006802030095a7 */ /* 0x000ea4000802007f */
[----:B--2---:R-:W-:Y:S05]  /*17ca0*/  @!P1 BRA `(.L_x_268) ;  /* 0xfffffffc00ec9947 */ /* 0x004fea000383ffff */
[----:B------:R-:W-:Y:S05]  /*17cb0*/  BRA `(.L_x_393) ;  /* 0xffffffcc00707947 */ /* 0x000fea000383ffff */
.L_x_274:
[----:B-1----:R-:W-:-:S04]  /*17cc0*/  MOV R4, UR13 ;  /* 0x0000000d00047c02 */ /* 0x002fc80008000f00 */
[----:B------:R1:W2:Y:S03]  /*17cd0*/  SYNCS.PHASECHK.TRANS64.TRYWAIT P1, [R4+URZ+0x50], R3 ;  /* 0x00005003040075a7 */ /* 0x0002a6000802017f */
[----:B--2---:R-:W-:Y:S05]  /*17ce0*/  @!P1 NANOSLEEP.SYNCS 0x989680 ;  /* 0x009896800000995d */ /* 0x004fea0003900000 */
[----:B------:R-:W2:Y:S02]  /*17cf0*/  @!P1 SYNCS.PHASECHK.TRANS64 P1, [R4+URZ+0x50], R3 ;  /* 0x00005003040095a7 */ /* 0x000ea4000802007f */
[----:B--2---:R-:W-:Y:S05]  /*17d00*/  @!P1 BRA `(.L_x_274) ;  /* 0xfffffffc00ec9947 */ /* 0x004fea000383ffff */
[----:B------:R-:W-:Y:S05]  /*17d10*/  BRA `(.L_x_394) ;  /* 0xffffffcc00c47947 */ /* 0x000fea000383ffff */
.L_x_280:
[----:B-12---:R-:W-:-:S04]  /*17d20*/  MOV R4, UR13 ;  /* 0x0000000d00047c02 */ /* 0x006fc80008000f00 */
[----:B------:R1:W2:Y:S03]  /*17d30*/  SYNCS.PHASECHK.TRANS64.TRYWAIT P1, [R4+URZ+0x58], R3 ;  /* 0x00005803040075a7 */ /* 0x0002a6000802017f */
[----:B--2---:R-:W-:Y:S05]  /*17d40*/  @!P1 NANOSLEEP.SYNCS 0x989680 ;  /* 0x009896800000995d */ /* 0x004fea0003900000 */
[----:B------:R-:W2:Y:S02]  /*17d50*/  @!P1 SYNCS.PHASECHK.TRANS64 P1, [R4+URZ+0x58], R3 ;  /* 0x00005803040095a7 */ /* 0x000ea4000802007f */
[----:B--2---:R-:W-:Y:S05]  /*17d60*/  @!P1 BRA `(.L_x_280) ;  /* 0xfffffffc00ec9947 */ /* 0x004fea000383ffff */
[----:B------:R-:W-:Y:S05]  /*17d70*/  BRA `(.L_x_395) ;  /* 0xffffffd000047947 */ /* 0x000fea000383ffff */
.L_x_286:
[----:B-12-4-:R-:W-:-:S04]  /*17d80*/  IMAD.U32 R4, RZ, RZ, UR13 ;  /* 0x0000000dff047e24 */ /* 0x016fc8000f8e00ff */
[----:B------:R1:W2:Y:S03]  /*17d90*/  SYNCS.PHASECHK.TRANS64.TRYWAIT P1, [R4+URZ+0x60], R3 ;  /* 0x00006003040075a7 */ /* 0x0002a6000802017f */
[----:B--2---:R-:W-:Y:S05]  /*17da0*/  @!P1 NANOSLEEP.SYNCS 0x989680 ;  /* 0x009896800000995d */ /* 0x004fea0003900000 */
[----:B------:R-:W2:Y:S02]  /*17db0*/  @!P1 SYNCS.PHASECHK.TRANS64 P1, [R4+URZ+0x60], R3 ;  /* 0x00006003040095a7 */ /* 0x000ea4000802007f */
[----:B--2---:R-:W-:Y:S05]  /*17dc0*/  @!P1 BRA `(.L_x_286) ;  /* 0xfffffffc00ec9947 */ /* 0x004fea000383ffff */
[----:B------:R-:W-:Y:S05]  /*17dd0*/  BRA `(.L_x_396) ;  /* 0xffffffd0004c7947 */ /* 0x000fea000383ffff */
.L_x_292:
[----:B-12-4-:R-:W-:-:S04]  /*17de0*/  MOV R4, UR13 ;  /* 0x0000000d00047c02 */ /* 0x016fc80008000f00 */
[----:B------:R1:W2:Y:S03]  /*17df0*/  SYNCS.PHASECHK.TRANS64.TRYWAIT P1, [R4+URZ+0x68], R3 ;  /* 0x00006803040075a7 */ /* 0x0002a6000802017f */
[----:B--2---:R-:W-:Y:S05]  /*17e00*/  @!P1 NANOSLEEP.SYNCS 0x989680 ;  /* 0x009896800000995d */ /* 0x004fea0003900000 */
[----:B------:R-:W2:Y:S02]  /*17e10*/  @!P1 SYNCS.PHASECHK.TRANS64 P1, [R4+URZ+0x68], R3 ;  /* 0x00006803040095a7 */ /* 0x000ea4000802007f */
[----:B--2---:R-:W-:Y:S05]  /*17e20*/  @!P1 BRA `(.L_x_292) ;  /* 0xfffffffc00ec9947 */ /* 0x004fea000383ffff */
[----:B------:R-:W-:Y:S05]  /*17e30*/  BRA `(.L_x_397) ;  /* 0xffffffd0008c7947 */ /* 0x000fea000383ffff */
.L_x_298:
[----:B------:R-:W-:-:S04]  /*17e40*/  MOV R5, UR13 ;  /* 0x0000000d00057c02 */ /* 0x000fc80008000f00 */
[----:B------:R1:W1:Y:S03]  /*17e50*/  SYNCS.PHASECHK.TRANS64.TRYWAIT P1, [R5+URZ+0x50], R2 ;  /* 0x00005002050075a7 */ /* 0x000266000802017f */
[----:B-1----:R-:W-:Y:S05]  /*17e60*/  @!P1 NANOSLEEP.SYNCS 0x989680 ;  /* 0x009896800000995d */ /* 0x002fea0003900000 */
[----:B------:R-:W1:Y:S02]  /*17e70*/  @!P1 SYNCS.PHASECHK.TRANS64 P1, [R5+URZ+0x50], R2 ;  /* 0x00005002050095a7 */ /* 0x000e64000802007f */
[----:B-1----:R-:W-:Y:S05]  /*17e80*/  @!P1 BRA `(.L_x_298) ;  /* 0xfffffffc00ec9947 */ /* 0x002fea000383ffff */
[----:B------:R-:W-:Y:S05]  /*17e90*/  BRA `(.L_x_398) ;  /* 0xffffffd000d47947 */ /* 0x000fea000383ffff */
.L_x_304:
[----:B------:R-:W-:-:S04]  /*17ea0*/  IMAD.U32 R5, RZ, RZ, UR13 ;  /* 0x0000000dff057e24 */ /* 0x000fc8000f8e00ff */
[----:B------:R1:W1:Y:S03]  /*17eb0*/  SYNCS.PHASECHK.TRANS64.TRYWAIT P1, [R5+URZ+0x58], R2 ;  /* 0x00005802050075a7 */ /* 0x000266000802017f */
[----:B-1----:R-:W-:Y:S05]  /*17ec0*/  @!P1 NANOSLEEP.SYNCS 0x989680 ;  /* 0x009896800000995d */ /* 0x002fea0003900000 */
[----:B------:R-:W1:Y:S02]  /*17ed0*/  @!P1 SYNCS.PHASECHK.TRANS64 P1, [R5+URZ+0x58], R2 ;  /* 0x00005802050095a7 */ /* 0x000e64000802007f */
[----:B-1----:R-:W-:Y:S05]  /*17ee0*/  @!P1 BRA `(.L_x_304) ;  /* 0xfffffffc00ec9947 */ /* 0x002fea000383ffff */
[----:B------:R-:W-:Y:S05]  /*17ef0*/  BRA `(.L_x_399) ;  /* 0xffffffd400187947 */ /* 0x000fea000383ffff */
.L_x_310:
[----:B------:R-:W-:-:S04]  /*17f00*/  MOV R5, UR13 ;  /* 0x0000000d00057c02 */ /* 0x000fc80008000f00 */
[----:B------:R1:W1:Y:S03]  /*17f10*/  SYNCS.PHASECHK.TRANS64.TRYWAIT P1, [R5+URZ+0x60], R2 ;  /* 0x00006002050075a7 */ /* 0x000266000802017f */
[----:B-1----:R-:W-:Y:S05]  /*17f20*/  @!P1 NANOSLEEP.SYNCS 0x989680 ;  /* 0x009896800000995d */ /* 0x002fea0003900000 */
[----:B------:R-:W1:Y:S02]  /*17f30*/  @!P1 SYNCS.PHASECHK.TRANS64 P1, [R5+URZ+0x60], R2 ;  /* 0x00006002050095a7 */ /* 0x000e64000802007f */
[----:B-1----:R-:W-:Y:S05]  /*17f40*/  @!P1 BRA `(.L_x_310) ;  /* 0xfffffffc00ec9947 */ /* 0x002fea000383ffff */
[----:B------:R-:W-:Y:S05]  /*17f50*/  BRA `(.L_x_400) ;  /* 0xffffffd400607947 */ /* 0x000fea000383ffff */
.L_x_316:
[----:B------:R-:W-:-:S04]  /*17f60*/  MOV R5, UR13 ;  /* 0x0000000d00057c02 */ /* 0x000fc80008000f00 */
[----:B------:R1:W1:Y:S03]  /*17f70*/  SYNCS.PHASECHK.TRANS64.TRYWAIT P1, [R5+URZ+0x68], R2 ;  /* 0x00006802050075a7 */ /* 0x000266000802017f */
[----:B-1----:R-:W-:Y:S05]  /*17f80*/  @!P1 NANOSLEEP.SYNCS 0x989680 ;  /* 0x009896800000995d */ /* 0x002fea0003900000 */
[----:B------:R-:W1:Y:S02]  /*17f90*/  @!P1 SYNCS.PHASECHK.TRANS64 P1, [R5+URZ+0x68], R2 ;  /* 0x00006802050095a7 */ /* 0x000e64000802007f */
[----:B-1----:R-:W-:Y:S05]  /*17fa0*/  @!P1 BRA `(.L_x_316) ;  /* 0xfffffffc00ec9947 */ /* 0x002fea000383ffff */
[----:B------:R-:W-:Y:S05]  /*17fb0*/  BRA `(.L_x_401) ;  /* 0xffffffd400a47947 */ /* 0x000fea000383ffff */
.L_x_322:
[----:B-1----:R-:W-:-:S04]  /*17fc0*/  IMAD.U32 R2, RZ, RZ, UR13 ;  /* 0x0000000dff027e24 */ /* 0x002fc8000f8e00ff */
[----:B------:R1:W1:Y:S03]  /*17fd0*/  SYNCS.PHASECHK.TRANS64.TRYWAIT P1, [R2+URZ+0x50], R3 ;  /* 0x00005003020075a7 */ /* 0x000266000802017f */
[----:B-1----:R-:W-:Y:S05]  /*17fe0*/  @!P1 NANOSLEEP.SYNCS 0x989680 ;  /* 0x009896800000995d */ /* 0x002fea0003900000 */
[----:B------:R-:W1:Y:S02]  /*17ff0*/  @!P1 SYNCS.PHASECHK.TRANS64 P1, [R2+URZ+0x50], R3 ;  /* 0x00005003020095a7 */ /* 0x000e64000802007f */
[----:B-1----:R-:W-:Y:S05]  /*18000*/  @!P1 BRA `(.L_x_322) ;  /* 0xfffffffc00ec9947 */ /* 0x002fea000383ffff */
[----:B------:R-:W-:Y:S05]  /*18010*/  BRA `(.L_x_402) ;  /* 0xffffffd400ec7947 */ /* 0x000fea000383ffff */
.L_x_328:
[----:B-1----:R-:W-:-:S04]  /*18020*/  MOV R2, UR13 ;  /* 0x0000000d00027c02 */ /* 0x002fc80008000f00 */
[----:B------:R1:W1:Y:S03]  /*18030*/  SYNCS.PHASECHK.TRANS64.TRYWAIT P1, [R2+URZ+0x58], R3 ;  /* 0x00005803020075a7 */ /* 0x000266000802017f */
[----:B-1----:R-:W-:Y:S05]  /*18040*/  @!P1 NANOSLEEP.SYNCS 0x989680 ;  /* 0x009896800000995d */ /* 0x002fea0003900000 */
[----:B------:R-:W1:Y:S02]  /*18050*/  @!P1 SYNCS.PHASECHK.TRANS64 P1, [R2+URZ+0x58], R3 ;  /* 0x00005803020095a7 */ /* 0x000e64000802007f */
[----:B-1----:R-:W-:Y:S05]  /*18060*/  @!P1 BRA `(.L_x_328) ;  /* 0xfffffffc00ec9947 */ /* 0x002fea000383ffff */
[----:B------:R-:W-:Y:S05]  /*18070*/  BRA `(.L_x_403) ;  /* 0xffffffd800307947 */ /* 0x000fea000383ffff */
.L_x_334:
[----:B-1----:R-:W-:-:S04]  /*18080*/  MOV R2, UR13 ;  /* 0x0000000d00027c02 */ /* 0x002fc80008000f00 */
[----:B------:R1:W1:Y:S03]  /*18090*/  SYNCS.PHASECHK.TRANS64.TRYWAIT P1, [R2+URZ+0x60], R3 ;  /* 0x00006003020075a7 */ /* 0x000266000802017f */
[----:B-1----:R-:W-:Y:S05]  /*180a0*/  @!P1 NANOSLEEP.SYNCS 0x989680 ;  /* 0x009896800000995d */ /* 0x002fea0003900000 */
[----:B------:R-:W1:Y:S02]  /*180b0*/  @!P1 SYNCS.PHASECHK.TRANS64 P1, [R2+URZ+0x60], R3 ;  /* 0x00006003020095a7 */ /* 0x000e64000802007f */
[----:B-1----:R-:W-:Y:S05]  /*180c0*/  @!P1 BRA `(.L_x_334) ;  /* 0xfffffffc00ec9947 */ /* 0x002fea000383ffff */
[----:B------:R-:W-:Y:S05]  /*180d0*/  BRA `(.L_x_404) ;  /* 0xffffffd800787947 */ /* 0x000fea000383ffff */
.L_x_340:
[----:B-1----:R-:W-:-:S04]  /*180e0*/  IMAD.U32 R2, RZ, RZ, UR13 ;  /* 0x0000000dff027e24 */ /* 0x002fc8000f8e00ff */
[----:B------:R1:W1:Y:S03]  /*180f0*/  SYNCS.PHASECHK.TRANS64.TRYWAIT P1, [R2+URZ+0x68], R3 ;  /* 0x00006803020075a7 */ /* 0x000266000802017f */
[----:B-1----:R-:W-:Y:S05]  /*18100*/  @!P1 NANOSLEEP.SYNCS 0x989680 ;  /* 0x009896800000995d */ /* 0x002fea0003900000 */
[----:B------:R-:W1:Y:S02]  /*18110*/  @!P1 SYNCS.PHASECHK.TRANS64 P1, [R2+URZ+0x68], R3 ;  /* 0x00006803020095a7 */ /* 0x000e64000802007f */
[----:B-1----:R-:W-:Y:S05]  /*18120*/  @!P1 BRA `(.L_x_340) ;  /* 0xfffffffc00ec9947 */ /* 0x002fea000383ffff */
[----:B------:R-:W-:Y:S05]  /*18130*/  BRA `(.L_x_405) ;  /* 0xffffffd800bc7947 */ /* 0x000fea000383ffff */
.L_x_350:
[----:B--2---:R2:W4:Y:S02]  /*18140*/  SYNCS.PHASECHK.TRANS64.TRYWAIT P0, [R0+URZ+0x50], R3 ;  /* 0x00005003000075a7 */ /* 0x004524000800017f */
[----:B----4-:R-:W-:Y:S05]  /*18150*/  @!P0 NANOSLEEP.SYNCS 0x989680 ;  /* 0x009896800000895d */ /* 0x010fea0003900000 */
[----:B------:R-:W4:Y:S02]  /*18160*/  @!P0 SYNCS.PHASECHK.TRANS64 P0, [R0+URZ+0x50], R3 ;  /* 0x00005003000085a7 */ /* 0x000f24000800007f */
[----:B----4-:R-:W-:Y:S05]  /*18170*/  @!P0 BRA `(.L_x_350) ;  /* 0xfffffffc00f08947 */ /* 0x010fea000383ffff */
[----:B------:R-:W-:Y:S05]  /*18180*/  BRA `(.L_x_406) ;  /* 0xffffffe000bc7947 */ /* 0x000fea000383ffff */
.L_x_352:
[----:B----4-:R4:W1:Y:S02]  /*18190*/  SYNCS.PHASECHK.TRANS64.TRYWAIT P0, [R0+URZ+0x58], R3 ;  /* 0x00005803000075a7 */ /* 0x010864000800017f */
[----:B-1----:R-:W-:Y:S05]  /*181a0*/  @!P0 NANOSLEEP.SYNCS 0x989680 ;  /* 0x009896800000895d */ /* 0x002fea0003900000 */
[----:B------:R-:W1:Y:S02]  /*181b0*/  @!P0 SYNCS.PHASECHK.TRANS64 P0, [R0+URZ+0x58], R3 ;  /* 0x00005803000085a7 */ /* 0x000e64000800007f */
[----:B-1----:R-:W-:Y:S05]  /*181c0*/  @!P0 BRA `(.L_x_352) ;  /* 0xfffffffc00f08947 */ /* 0x002fea000383ffff */
[----:B------:R-:W-:Y:S05]  /*181d0*/  BRA `(.L_x_407) ;  /* 0xffffffe000b87947 */ /* 0x000fea000383ffff */
.L_x_354:
[----:B------:R1:W1:Y:S02]  /*181e0*/  SYNCS.PHASECHK.TRANS64.TRYWAIT P0, [R0+URZ+0x60], R3 ;  /* 0x00006003000075a7 */ /* 0x000264000800017f */
[----:B-1----:R-:W-:Y:S05]  /*181f0*/  @!P0 NANOSLEEP.SYNCS 0x989680 ;  /* 0x009896800000895d */ /* 0x002fea0003900000 */
[----:B------:R-:W1:Y:S02]  /*18200*/  @!P0 SYNCS.PHASECHK.TRANS64 P0, [R0+URZ+0x60], R3 ;  /* 0x00006003000085a7 */ /* 0x000e64000800007f */
[----:B-1----:R-:W-:Y:S05]  /*18210*/  @!P0 BRA `(.L_x_354) ;  /* 0xfffffffc00f08947 */ /* 0x002fea000383ffff */
[----:B------:R-:W-:Y:S05]  /*18220*/  BRA `(.L_x_408) ;  /* 0xffffffe000b47947 */ /* 0x000fea000383ffff */
.L_x_358:
[----:B------:R-:W-:Y:S01]  /*18230*/  BSSY B1, `(.L_x_409) ;  /* 0x0000006000017945 */ /* 0x000fe20003800000 */
[----:B------:R-:W-:-:S07]  /*18240*/  MOV R15, 0xffffffff ;  /* 0xffffffff000f7802 */ /* 0x000fce0000000f00 */
[----:B------:R-:W-:Y:S05]  /*18250*/  WARPSYNC.COLLECTIVE R15, `(.L_x_410) ;  /* 0x000000000f0c7348 */ /* 0x000fea0003c00000 */
[----:B------:R-:W-:Y:S02]  /*18260*/  ELECT P6, UR62, PT ;  /* 0x00000000003e782f */ /* 0x000fe400038c0000 */
[----:B------:R-:W-:Y:S01]  /*18270*/  MOV R14, UR62 ;  /* 0x0000003e000e7c02 */ /* 0x000fe20008000f00 */
[----:B------:R-:W-:Y:S10]  /*18280*/  ENDCOLLECTIVE ;  /* 0x000000000000791b */ /* 0x000ff40003800000 */
.L_x_410:
[----:B------:R-:W-:Y:S05]  /*18290*/  BSYNC B1 ;  /* 0x0000000000017941 */ /* 0x000fea0003800000 */
.L_x_409:
[----:B------:R-:W-:Y:S05]  /*182a0*/  BRA `(.L_x_411) ;  /* 0xffffffe400347947 */ /* 0x000fea000383ffff */
.L_x_361:
[----:B-1----:R1:W2:Y:S02]  /*182b0*/  SYNCS.PHASECHK.TRANS64.TRYWAIT P0, [R13+URZ+0x18], R18 ;  /* 0x000018120d0075a7 */ /* 0x0022a4000800017f */
[----:B--2---:R-:W-:Y:S05]  /*182c0*/  @!P0 NANOSLEEP.SYNCS 0x989680 ;  /* 0x009896800000895d */ /* 0x004fea0003900000 */
[----:B------:R-:W2:Y:S02]  /*182d0*/  @!P0 SYNCS.PHASECHK.TRANS64 P0, [R13+URZ+0x18], R18 ;  /* 0x000018120d0085a7 */ /* 0x000ea4000800007f */
[----:B--2---:R-:W-:Y:S05]  /*182e0*/  @!P0 BRA `(.L_x_361) ;  /* 0xfffffffc00f08947 */ /* 0x004fea000383ffff */
[----:B------:R-:W-:Y:S05]  /*182f0*/  BRA `(.L_x_412) ;  /* 0xffffffe400647947 */ /* 0x000fea000383ffff */
.L_x_369:
[----:B------:R-:W-:Y:S01]  /*18300*/  BSSY B0, `(.L_x_413) ;  /* 0x0000006000007945 */ /* 0x000fe20003800000 */
[----:B------:R-:W-:-:S07]  /*18310*/  MOV R15, 0xffffffff ;  /* 0xffffffff000f7802 */ /* 0x000fce0000000f00 */
[----:B--2---:R-:W-:Y:S05]  /*18320*/  WARPSYNC.COLLECTIVE R15, `(.L_x_414) ;  /* 0x000000000f0c7348 */ /* 0x004fea0003c00000 */
[----:B------:R-:W-:Y:S02]  /*18330*/  ELECT P6, UR62, PT ;  /* 0x00000000003e782f */ /* 0x000fe400038c0000 */
[----:B------:R-:W-:Y:S01]  /*18340*/  MOV R14, UR62 ;  /* 0x0000003e000e7c02 */ /* 0x000fe20008000f00 */
[----:B--2---:R-:W-:Y:S10]  /*18350*/  ENDCOLLECTIVE ;  /* 0x000000000000791b */ /* 0x004ff40003800000 */
.L_x_414:
[----:B------:R-:W-:Y:S05]  /*18360*/  BSYNC B0 ;  /* 0x0000000000007941 */ /* 0x000fea0003800000 */
.L_x_413:
[----:B------:R-:W-:Y:S05]  /*18370*/  BRA `(.L_x_415) ;  /* 0xffffffec00d87947 */ /* 0x000fea000383ffff */
.L_x_371:
[----:B-1----:R1:W3:Y:S02]  /*18380*/  SYNCS.PHASECHK.TRANS64.TRYWAIT P0, [R5+URZ], R2 ;  /* 0x00000002050075a7 */ /* 0x0022e4000800017f */
[----:B---3--:R-:W-:Y:S05]  /*18390*/  @!P0 NANOSLEEP.SYNCS 0x989680 ;  /* 0x009896800000895d */ /* 0x008fea0003900000 */
[----:B------:R-:W3:Y:S02]  /*183a0*/  @!P0 SYNCS.PHASECHK.TRANS64 P0, [R5+URZ], R2 ;  /* 0x00000002050085a7 */ /* 0x000ee4000800007f */
[----:B---3--:R-:W-:Y:S05]  /*183b0*/  @!P0 BRA `(.L_x_371) ;  /* 0xfffffffc00f08947 */ /* 0x008fea000383ffff */
[----:B------:R-:W-:Y:S05]  /*183c0*/  BRA `(.L_x_416) ;  /* 0xffffffec00fc7947 */ /* 0x000fea000383ffff */
.L_x_372:
[----:B-1----:R1:W3:Y:S02]  /*183d0*/  SYNCS.PHASECHK.TRANS64.TRYWAIT P0, [R7+URZ], R0 ;  /* 0x00000000070075a7 */ /* 0x0022e4000800017f */
[----:B---3--:R-:W-:Y:S05]  /*183e0*/  @!P0 NANOSLEEP.SYNCS 0x989680 ;  /* 0x009896800000895d */ /* 0x008fea0003900000 */
[----:B------:R-:W3:Y:S02]  /*183f0*/  @!P0 SYNCS.PHASECHK.TRANS64 P0, [R7+URZ], R0 ;  /* 0x00000000070085a7 */ /* 0x000ee4000800007f */
[----:B---3--:R-:W-:Y:S05]  /*18400*/  @!P0 BRA `(.L_x_372) ;  /* 0xfffffffc00f08947 */ /* 0x008fea000383ffff */
[----:B------:R-:W-:Y:S05]  /*18410*/  BRA `(.L_x_417) ;  /* 0xfffffff0000c7947 */ /* 0x000fea000383ffff */
.L_x_418:
[----:B------:R-:W-:-:S00]  /*18420*/  BRA `(.L_x_418) ;  /* 0xfffffffc00fc7947 */ /* 0x000fc0000383ffff */
[----:B------:R-:W-:-:S00]  /*18430*/  NOP ;  /* 0x0000000000007918 */ /* 0x000fc00000000000 */
        /* <DEDUP_REMOVED lines=12> */
.L_x_419:


//--------------------- .nv.global.init           --------------------------
	.section	.nv.global.init,"aw",@progbits
.nv.global.init:
	.type		$str$22,@object
	.size		$str$22,($str$26 - $str$22)
$str$22:
        /*0000*/ 	.byte	0x6b, 0x5f, 0x74, 0x69, 0x6c, 0x65, 0x5f, 0x63, 0x6f, 0x75, 0x6e, 0x74, 0x20, 0x3e, 0x3d, 0x20
        /*0010*/ 	.byte	0x31, 0x00
	.type		$str$26,@object
	.size		$str$26,($str$27 - $str$26)
$str$26:
        /*0012*/ 	.byte	0x28, 0x61, 0x64, 0x64, 0x72, 0x65, 0x73, 0x73, 0x20, 0x26, 0x20, 0x6d, 0x61, 0x73, 0x6b, 0x29
        /*0022*/ 	.byte	0x20, 0x3d, 0x3d, 0x20, 0x30, 0x00
	.type		$str$27,@object
	.size		$str$27,($str$23 - $str$27)
$str$27:
        /*0028*/ 	.byte	0x2f, 0x74, 0x6d, 0x70, 0x2f, 0x63, 0x75, 0x74, 0x6c, 0x61, 0x73, 0x73, 0x5f, 0x73, 0x77, 0x65
        /*0038*/ 	.byte	0x65, 0x70, 0x5f, 0x73, 0x72, 0x63, 0x2f, 0x69, 0x6e, 0x63, 0x6c, 0x75, 0x64, 0x65, 0x2f, 0x63
        /*0048*/ 	.byte	0x75, 0x74, 0x65, 0x2f, 0x70, 0x6f, 0x69, 0x6e, 0x74, 0x65, 0x72, 0x5f, 0x66, 0x6c, 0x61, 0x67
        /*0058*/ 	.byte	0x67, 0x65, 0x64, 0x2e, 0x68, 0x70, 0x70, 0x00
	.type		$str$23,@object
	.size		$str$23,(__unnamed_2 - $str$23)
$str$23:
        /*0060*/ 	.byte	0x2f, 0x74, 0x6d, 0x70, 0x2f, 0x63, 0x75, 0x74, 0x6c, 0x61, 0x73, 0x73, 0x5f, 0x73, 0x77, 0x65
        /*0070*/ 	.byte	0x65, 0x70, 0x5f, 0x73, 0x72, 0x63, 0x2f, 0x69, 0x6e, 0x63, 0x6c, 0x75, 0x64, 0x65, 0x2f, 0x63
        /*0080*/ 	.byte	0x75, 0x74, 0x6c, 0x61, 0x73, 0x73, 0x2f, 0x67, 0x65, 0x6d, 0x6d, 0x2f, 0x63, 0x6f, 0x6c, 0x6c
        /*0090*/ 	.byte	0x65, 0x63, 0x74, 0x69, 0x76, 0x65, 0x2f, 0x73, 0x6d, 0x39, 0x30, 0x5f, 0x6d, 0x6d, 0x61, 0x5f
        /*00a0*/ 	.byte	0x74, 0x6d, 0x61, 0x5f, 0x67, 0x6d, 0x6d, 0x61, 0x5f, 0x73, 0x73, 0x5f, 0x77, 0x61, 0x72, 0x70
        /*00b0*/ 	.byte	0x73, 0x70, 0x65, 0x63, 0x69, 0x61, 0x6c, 0x69, 0x7a, 0x65, 0x64, 0x2e, 0x68, 0x70, 0x70, 0x00
	.type		__unnamed_2,@object
	.size		__unnamed_2,(__unnamed_1 - __unnamed_2)
__unnamed_2:
        /* <DEDUP_REMOVED lines=29> */
	.type		__unnamed_1,@object
	.size		__unnamed_1,(.L_0 - __unnamed_1)
__unnamed_1:
        /* <DEDUP_REMOVED lines=182> */
        /*0dec*/ 	.byte	0x5d, 0x00
.L_0:


//--------------------- .nv.shared._ZN7cutlass13device_kernelINS_4gemm6kernel13GemmUniversalIN4cute5tupleIJiiiiEEENS1_10collective13CollectiveMmaINS1_34MainloopSm90TmaGmmaWarpSpecializedILi3ENS5_IJNS4_1CILi2EEENSA_ILi1EEESC_EEENS1_35KernelTmaWarpSpecializedCooperativeEEENS5_IJNSA_ILi256EEESG_NSA_ILi64EEEEEENS_10bfloat16_tENS5_IJlSC_lEEESJ_SK_NS4_8TiledMMAINS4_8MMA_AtomIJNS4_4SM904GMMA28MMA_64x256x16_F32BF16BF16_SSILNSO_5MajorE0ELSQ_0ELNSO_7ScaleInE1ELSR_1EEEEEENS4_6LayoutISD_NS5_IJSC_NSA_ILi0EEESV_EEEEENS5_IJNS4_10UnderscoreESY_SY_EEEEENS4_13SM90_TMA_LOADENS4_14ComposedLayoutINS4_7SwizzleILi3ELi4ELi3EEENS4_18smem_ptr_flag_bitsILi16EEENSU_INS5_IJNSA_ILi8EEESH_EEENS5_IJSH_SC_EEEEEEEvNS4_8identityENS4_23SM90_TMA_LOAD_MULTICASTES1B_vS1C_EENS_8epilogue10collective18CollectiveEpilogueINS1F_22Sm90TmaWarpSpecializedILi4ELi2ELi16ELb1ELb0EEEJSI_NS5_IJNSA_ILi128EEENSA_ILi32EEEEEESJ_SK_SJ_SK_NS1F_6fusion15FusionCallbacksIS1J_NS1N_17LinCombPerRowBiasISJ_fSJ_SJ_fLi8ELNS_15FloatRoundStyleE2EEESI_S1M_JEEES11_NS12_INS13_ILi2ELi4ELi3EEES16_NSU_INS5_IJS17_S1L_EEENS5_IJS1L_SC_EEEEEEENS4_17SM75_U32x4_LDSM_NENS4_14SM90_TMA_STOREES1X_NS4_17SM90_U32x4_STSM_NENS4_9Copy_AtomIJS20_NS_6half_tEEEEvEEEvvEEEEvNT_6ParamsE --------------------------
	.section	.nv.shared._ZN7cutlass13device_kernelINS_4gemm6kernel13GemmUniversalIN4cute5tupleIJiiiiEEENS1_10collective13CollectiveMmaINS1_34MainloopSm90TmaGmmaWarpSpecializedILi3ENS5_IJNS4_1CILi2EEENSA_ILi1EEESC_EEENS1_35KernelTmaWarpSpecializedCooperativeEEENS5_IJNSA_ILi256EEESG_NSA_ILi64EEEEEENS_10bfloat16_tENS5_IJlSC_lEEESJ_SK_NS4_8TiledMMAINS4_8MMA_AtomIJNS4_4SM904GMMA28MMA_64x256x16_F32BF16BF16_SSILNSO_5MajorE0ELSQ_0ELNSO_7ScaleInE1ELSR_1EEEEEENS4_6LayoutISD_NS5_IJSC_NSA_ILi0EEESV_EEEEENS5_IJNS4_10UnderscoreESY_SY_EEEEENS4_13SM90_TMA_LOADENS4_14ComposedLayoutINS4_7SwizzleILi3ELi4ELi3EEENS4_18smem_ptr_flag_bitsILi16EEENSU_INS5_IJNSA_ILi8EEESH_EEENS5_IJSH_SC_EEEEEEEvNS4_8identityENS4_23SM90_TMA_LOAD_MULTICASTES1B_vS1C_EENS_8epilogue10collective18CollectiveEpilogueINS1F_22Sm90TmaWarpSpecializedILi4ELi2ELi16ELb1ELb0EEEJSI_NS5_IJNSA_ILi128EEENSA_ILi32EEEEEESJ_SK_SJ_SK_NS1F_6fusion15FusionCallbacksIS1J_NS1N_17LinCombPerRowBiasISJ_fSJ_SJ_fLi8ELNS_15FloatRoundStyleE2EEESI_S1M_JEEES11_NS12_INS13_ILi2ELi4ELi3EEES16_NSU_INS5_IJS17_S1L_EEENS5_IJS1L_SC_EEEEEEENS4_17SM75_U32x4_LDSM_NENS4_14SM90_TMA_STOREES1X_NS4_17SM90_U32x4_STSM_NENS4_9Copy_AtomIJS20_NS_6half_tEEEEvEEEvvEEEEvNT_6ParamsE,"aw",@nobits
	.sectionflags	@""
	.align	16
	.zero		1024


//--------------------- .nv.shared.reserved.0     --------------------------
	.section	.nv.shared.reserved.0,"aw",@nobits
	.weak		__nv_reservedSMEM_offset_0_alias
	.size		__nv_reservedSMEM_offset_0_alias, 0, 0
	.other		__nv_reservedSMEM_offset_0_alias,@"STO_CUDA_RESERVED_SHARED STV_DEFAULT"
__nv_reservedSMEM_offset_0_alias:
	.zero		0


//--------------------- .nv.global                --------------------------
	.section	.nv.global,"aw",@nobits
.nv.global:
	.type		_ZN39_INTERNAL_9cdeceda_4_k_cu_cbd87c36_27934cute1_E,@object
	.size		_ZN39_INTERNAL_9cdeceda_4_k_cu_cbd87c36_27934cute1_E,(_ZN39_INTERNAL_9cdeceda_4_k_cu_cbd87c36_27934cuda3std3__45__cpo6cbeginE - _ZN39_INTERNAL_9cdeceda_4_k_cu_cbd87c36_27934cute1_E)
_ZN39_INTERNAL_9cdeceda_4_k_cu_cbd87c36_27934cute1_E:
	.zero		1
	.type		_ZN39_INTERNAL_9cdeceda_4_k_cu_cbd87c36_27934cuda3std3__45__cpo6cbeginE,@object
	.size		_ZN39_INTERNAL_9cdeceda_4_k_cu_cbd87c36_27934cuda3std3__45__cpo6cbeginE,(_ZN39_INTERNAL_9cdeceda_4_k_cu_cbd87c36_27934cuda3std3__48in_placeE - _ZN39_INTERNAL_9cdeceda_4_k_cu_cbd87c36_27934cuda3std3__45__cpo6cbeginE)
_ZN39_INTERNAL_9cdeceda_4_k_cu_cbd87c36_27934cuda3std3__45__cpo6cbeginE:
	.zero		1
	.type		_ZN39_INTERNAL_9cdeceda_4_k_cu_cbd87c36_27934cuda3std3__48in_placeE,@object
	.size		_ZN39_INTERNAL_9cdeceda_4_k_cu_cbd87c36_27934cuda3std3__48in_placeE,(_ZN39_INTERNAL_9cdeceda_4_k_cu_cbd87c36_27934cuda3std6ranges3__45__cpo9iter_moveE - _ZN39_INTERNAL_9cdeceda_4_k_cu_cbd87c36_27934cuda3std3__48in_placeE)
_ZN39_INTERNAL_9cdeceda_4_k_cu_cbd87c36_27934cuda3std3__48in_placeE:
	.zero		1
	.type		_ZN39_INTERNAL_9cdeceda_4_k_cu_cbd87c36_27934cuda3std6ranges3__45__cpo9iter_moveE,@object
	.size		_ZN39_INTERNAL_9cdeceda_4_k_cu_cbd87c36_27934cuda3std6ranges3__45__cpo9iter_moveE,(_ZN39_INTERNAL_9cdeceda_4_k_cu_cbd87c36_27934cuda3std3__45__cpo5beginE - _ZN39_INTERNAL_9cdeceda_4_k_cu_cbd87c36_27934cuda3std6ranges3__45__cpo9iter_moveE)
_ZN39_INTERNAL_9cdeceda_4_k_cu_cbd87c36_27934cuda3std6ranges3__45__cpo9iter_moveE:
	.zero		1
	.type		_ZN39_INTERNAL_9cdeceda_4_k_cu_cbd87c36_27934cuda3std3__45__cpo5beginE,@object
	.size		_ZN39_INTERNAL_9cdeceda_4_k_cu_cbd87c36_27934cuda3std3__45__cpo5beginE,(_ZN39_INTERNAL_9cdeceda_4_k_cu_cbd87c36_27934cuda3std3__441_GLOBAL__N__9cdeceda_4_k_cu_cbd87c36_27936ignoreE - _ZN39_INTERNAL_9cdeceda_4_k_cu_cbd87c36_27934cuda3std3__45__cpo5beginE)
_ZN39_INTERNAL_9cdeceda_4_k_cu_cbd87c36_27934cuda3std3__45__cpo5beginE:
	.zero		1
	.type		_ZN39_INTERNAL_9cdeceda_4_k_cu_cbd87c36_27934cuda3std3__441_GLOBAL__N__9cdeceda_4_k_cu_cbd87c36_27936ignoreE,@object
	.size		_ZN39_INTERNAL_9cdeceda_4_k_cu_cbd87c36_27934cuda3std3__441_GLOBAL__N__9cdeceda_4_k_cu_cbd87c36_27936ignoreE,(_ZN39_INTERNAL_9cdeceda_4_k_cu_cbd87c36_27934cute7productE - _ZN39_INTERNAL_9cdeceda_4_k_cu_cbd87c36_27934cuda3std3__441_GLOBAL__N__9cdeceda_4_k_cu_cbd87c36_27936ignoreE)
_ZN39_INTERNAL_9cdeceda_4_k_cu_cbd87c36_27934cuda3std3__441_GLOBAL__N__9cdeceda_4_k_cu_cbd87c36_27936ignoreE:
	.zero		1
	.type		_ZN39_INTERNAL_9cdeceda_4_k_cu_cbd87c36_27934cute7productE,@object
	.size		_ZN39_INTERNAL_9cdeceda_4_k_cu_cbd87c36_27934cute7productE,(_ZN39_INTERNAL_9cdeceda_4_k_cu_cbd87c36_27934cuda3std3__45__cpo3endE - _ZN39_INTERNAL_9cdeceda_4_k_cu_cbd87c36_27934cute7productE)
_ZN39_INTERNAL_9cdeceda_4_k_cu_cbd87c36_27934cute7productE:
	.zero		1
	.type		_ZN39_INTERNAL_9cdeceda_4_k_cu_cbd87c36_27934cuda3std3__45__cpo3endE,@object
	.size		_ZN39_INTERNAL_9cdeceda_4_k_cu_cbd87c36_27934cuda3std3__45__cpo3endE,(_ZN39_INTERNAL_9cdeceda_4_k_cu_cbd87c36_27934cuda3std3__419piecewise_constructE - _ZN39_INTERNAL_9cdeceda_4_k_cu_cbd87c36_27934cuda3std3__45__cpo3endE)
_ZN39_INTERNAL_9cdeceda_4_k_cu_cbd87c36_27934cuda3std3__45__cpo3endE:
	.zero		1
	.type		_ZN39_INTERNAL_9cdeceda_4_k_cu_cbd87c36_27934cuda3std3__419piecewise_constructE,@object
	.size		_ZN39_INTERNAL_9cdeceda_4_k_cu_cbd87c36_27934cuda3std3__419piecewise_constructE,(_ZN39_INTERNAL_9cdeceda_4_k_cu_cbd87c36_27934cuda3std3__45__cpo4cendE - _ZN39_INTERNAL_9cdeceda_4_k_cu_cbd87c36_27934cuda3std3__419piecewise_constructE)
_ZN39_INTERNAL_9cdeceda_4_k_cu_cbd87c36_27934cuda3std3__419piecewise_constructE:
	.zero		1
	.type		_ZN39_INTERNAL_9cdeceda_4_k_cu_cbd87c36_27934cuda3std3__45__cpo4cendE,@object
	.size		_ZN39_INTERNAL_9cdeceda_4_k_cu_cbd87c36_27934cuda3std3__45__cpo4cendE,(_ZN39_INTERNAL_9cdeceda_4_k_cu_cbd87c36_27934cuda3std6ranges3__45__cpo4swapE - _ZN39_INTERNAL_9cdeceda_4_k_cu_cbd87c36_27934cuda3std3__45__cpo4cendE)
_ZN39_INTERNAL_9cdeceda_4_k_cu_cbd87c36_27934cuda3std3__45__cpo4cendE:
	.zero		1
	.type		_ZN39_INTERNAL_9cdeceda_4_k_cu_cbd87c36_27934cuda3std6ranges3__45__cpo4swapE,@object
	.size		_ZN39_INTERNAL_9cdeceda_4_k_cu_cbd87c36_27934cuda3std6ranges3__45__cpo4swapE,(.L_9 - _ZN39_INTERNAL_9cdeceda_4_k_cu_cbd87c36_27934cuda3std6ranges3__45__cpo4swapE)
_ZN39_INTERNAL_9cdeceda_4_k_cu_cbd87c36_27934cuda3std6ranges3__45__cpo4swapE:
	.zero		1
.L_9:


//--------------------- .nv.constant0._ZN7cutlass13device_kernelINS_4gemm6kernel13GemmUniversalIN4cute5tupleIJiiiiEEENS1_10collective13CollectiveMmaINS1_34MainloopSm90TmaGmmaWarpSpecializedILi3ENS5_IJNS4_1CILi2EEENSA_ILi1EEESC_EEENS1_35KernelTmaWarpSpecializedCooperativeEEENS5_IJNSA_ILi256EEESG_NSA_ILi64EEEEEENS_10bfloat16_tENS5_IJlSC_lEEESJ_SK_NS4_8TiledMMAINS4_8MMA_AtomIJNS4_4SM904GMMA28MMA_64x256x16_F32BF16BF16_SSILNSO_5MajorE0ELSQ_0ELNSO_7ScaleInE1ELSR_1EEEEEENS4_6LayoutISD_NS5_IJSC_NSA_ILi0EEESV_EEEEENS5_IJNS4_10UnderscoreESY_SY_EEEEENS4_13SM90_TMA_LOADENS4_14ComposedLayoutINS4_7SwizzleILi3ELi4ELi3EEENS4_18smem_ptr_flag_bitsILi16EEENSU_INS5_IJNSA_ILi8EEESH_EEENS5_IJSH_SC_EEEEEEEvNS4_8identityENS4_23SM90_TMA_LOAD_MULTICASTES1B_vS1C_EENS_8epilogue10collective18CollectiveEpilogueINS1F_22Sm90TmaWarpSpecializedILi4ELi2ELi16ELb1ELb0EEEJSI_NS5_IJNSA_ILi128EEENSA_ILi32EEEEEESJ_SK_SJ_SK_NS1F_6fusion15FusionCallbacksIS1J_NS1N_17LinCombPerRowBiasISJ_fSJ_SJ_fLi8ELNS_15FloatRoundStyleE2EEESI_S1M_JEEES11_NS12_INS13_ILi2ELi4ELi3EEES16_NSU_INS5_IJS17_S1L_EEENS5_IJS1L_SC_EEEEEEENS4_17SM75_U32x4_LDSM_NENS4_14SM90_TMA_STOREES1X_NS4_17SM90_U32x4_STSM_NENS4_9Copy_AtomIJS20_NS_6half_tEEEEvEEEvvEEEEvNT_6ParamsE --------------------------
	.section	.nv.constant0._ZN7cutlass13device_kernelINS_4gemm6kernel13GemmUniversalIN4cute5tupleIJiiiiEEENS1_10collective13CollectiveMmaINS1_34MainloopSm90TmaGmmaWarpSpecializedILi3ENS5_IJNS4_1CILi2EEENSA_ILi1EEESC_EEENS1_35KernelTmaWarpSpecializedCooperativeEEENS5_IJNSA_ILi256EEESG_NSA_ILi64EEEEEENS_10bfloat16_tENS5_IJlSC_lEEESJ_SK_NS4_8TiledMMAINS4_8MMA_AtomIJNS4_4SM904GMMA28MMA_64x256x16_F32BF16BF16_SSILNSO_5MajorE0ELSQ_0ELNSO_7ScaleInE1ELSR_1EEEEEENS4_6LayoutISD_NS5_IJSC_NSA_ILi0EEESV_EEEEENS5_IJNS4_10UnderscoreESY_SY_EEEEENS4_13SM90_TMA_LOADENS4_14ComposedLayoutINS4_7SwizzleILi3ELi4ELi3EEENS4_18smem_ptr_flag_bitsILi16EEENSU_INS5_IJNSA_ILi8EEESH_EEENS5_IJSH_SC_EEEEEEEvNS4_8identityENS4_23SM90_TMA_LOAD_MULTICASTES1B_vS1C_EENS_8epilogue10collective18CollectiveEpilogueINS1F_22Sm90TmaWarpSpecializedILi4ELi2ELi16ELb1ELb0EEEJSI_NS5_IJNSA_ILi128EEENSA_ILi32EEEEEESJ_SK_SJ_SK_NS1F_6fusion15FusionCallbacksIS1J_NS1N_17LinCombPerRowBiasISJ_fSJ_SJ_fLi8ELNS_15FloatRoundStyleE2EEESI_S1M_JEEES11_NS12_INS13_ILi2ELi4ELi3EEES16_NSU_INS5_IJS17_S1L_EEENS5_IJS1L_SC_EEEEEEENS4_17SM75_U32x4_LDSM_NENS4_14SM90_TMA_STOREES1X_NS4_17SM90_U32x4_STSM_NENS4_9Copy_AtomIJS20_NS_6half_tEEEEvEEEvvEEEEvNT_6ParamsE,"a",@progbits
	.sectionflags	@""
	.align	4
.nv.constant0._ZN7cutlass13device_kernelINS_4gemm6kernel13GemmUniversalIN4cute5tupleIJiiiiEEENS1_10collective13CollectiveMmaINS1_34MainloopSm90TmaGmmaWarpSpecializedILi3ENS5_IJNS4_1CILi2EEENSA_ILi1EEESC_EEENS1_35KernelTmaWarpSpecializedCooperativeEEENS5_IJNSA_ILi256EEESG_NSA_ILi64EEEEEENS_10bfloat16_tENS5_IJlSC_lEEESJ_SK_NS4_8TiledMMAINS4_8MMA_AtomIJNS4_4SM904GMMA28MMA_64x256x16_F32BF16BF16_SSILNSO_5MajorE0ELSQ_0ELNSO_7ScaleInE1ELSR_1EEEEEENS4_6LayoutISD_NS5_IJSC_NSA_ILi0EEESV_EEEEENS5_IJNS4_10UnderscoreESY_SY_EEEEENS4_13SM90_TMA_LOADENS4_14ComposedLayoutINS4_7SwizzleILi3ELi4ELi3EEENS4_18smem_ptr_flag_bitsILi16EEENSU_INS5_IJNSA_ILi8EEESH_EEENS5_IJSH_SC_EEEEEEEvNS4_8identityENS4_23SM90_TMA_LOAD_MULTICASTES1B_vS1C_EENS_8epilogue10collective18CollectiveEpilogueINS1F_22Sm90TmaWarpSpecializedILi4ELi2ELi16ELb1ELb0EEEJSI_NS5_IJNSA_ILi128EEENSA_ILi32EEEEEESJ_SK_SJ_SK_NS1F_6fusion15FusionCallbacksIS1J_NS1N_17LinCombPerRowBiasISJ_fSJ_SJ_fLi8ELNS_15FloatRoundStyleE2EEESI_S1M_JEEES11_NS12_INS13_ILi2ELi4ELi3EEES16_NSU_INS5_IJS17_S1L_EEENS5_IJS1L_SC_EEEEEEENS4_17SM75_U32x4_LDSM_NENS4_14SM90_TMA_STOREES1X_NS4_17SM90_U32x4_STSM_NENS4_9Copy_AtomIJS20_NS_6half_tEEEEvEEEvvEEEEvNT_6ParamsE:
	.zero		2432


//--------------------- SYMBOLS --------------------------

	.type		.nv.reservedSmem.offset0,@object
	.size		.nv.reservedSmem.offset0,0x4
	.type		__assertfail,@function
